// auto-generated by cutlass_sweep.fmha — config: {"arch": "sm_90", "direction": "fwd", "dtype": "fp16", "head_dim": 512, "mask": "residual", "schedule": "pingpong", "tile_kv": 64, "tile_q": 128}
#include "cutlass/cutlass.h"
#include "cute/tensor.hpp"
#include "cutlass/device_kernel.h"
#include "cutlass/kernel_hardware_info.h"
#include "88_hopper_fmha/collective/fmha_fusion.hpp"
#include "88_hopper_fmha/kernel/fmha_kernel_builder.hpp"

using namespace cute;
using Element = cutlass::half_t;
using TileShape = Shape<_128, _64, _512>;
using StrideQ = cute::tuple<int, _1, cute::tuple<int, int>>;
using StrideK = cute::tuple<int, _1, cute::tuple<int, int>>;
using StrideV = cute::tuple<int, cute::_1, cute::tuple<int, int>>;

using Kernel = typename cutlass::fmha::kernel::FmhaBuilder<
    Element, float, float,
    TileShape, StrideQ, StrideK, StrideV,
    cutlass::fmha::collective::ResidualFusion,
    cutlass::gemm::KernelTmaWarpSpecializedPingpong
  >::Kernel;

auto* _anchor = &cutlass::device_kernel<Kernel>;


// ===== COMPILED SASS (sm_90a) =====

	.target	sm_90a

	.elftype	@"ET_EXEC"


//--------------------- .note.nv.tkinfo           --------------------------
	.section	.note.nv.tkinfo,"",@"SHT_NOTE"
	.sectionflags	@"SHF_NOTE_NV_TKINFO"
	.tkinfo
        /*0018*/ 	.word	0x00000002
        /*0030*/ 	.string	""
        /*0030*/ 	.string	"ptxas"
        /*0030*/ 	.string	"Cuda compilation tools, release 13.0, V13.0.88"
        /*0030*/ 	.string	"Build cuda_13.0.r13.0/compiler.36424714_0"
        /*0030*/ 	.string	"-arch sm_90a -m 64 "



//--------------------- .note.nv.cuinfo           --------------------------
	.section	.note.nv.cuinfo,"",@"SHT_NOTE"
	.sectionflags	@"SHF_NOTE_NV_CUINFO"
        /*0018*/ 	.short	0x0002
        /*001a*/ 	.short	0x005a
        /*001c*/ 	.short	0x0082
	.zero		2


//--------------------- .nv.info                  --------------------------
	.section	.nv.info,"",@"SHT_CUDA_INFO"
	.align	4


	//----- nvinfo : EIATTR_REGCOUNT
	.align		4
        /*0000*/ 	.byte	0x04, 0x2f
        /*0002*/ 	.short	(.L_16 - .L_15)
	.align		4
.L_15:
        /*0004*/ 	.word	index@(_ZN7cutlass13device_kernelINS_4fmha6kernel28FmhaKernelTmaWarpSpecializedINS1_10collective30FmhaMainloopTmaWarpSpecializedINS_6half_tEffN4cute5tupleIJNS7_1CILi128EEENS9_ILi64EEENS9_ILi512EEEEEENS8_IJiNS9_ILi1EEENS8_IJiiEEEEEESG_SG_NS4_14ResidualFusionEJNS2_6OptionILNS2_3TagE0ENS9_ILb1EEEEENSI_ILSJ_2ESK_EEEEENS4_15FmhaFwdEpilogueIS6_fNS8_IJSB_SC_SB_EEEEENS2_23PersistentTileSchedulerEJSL_SM_EEEEEvNT_6ParamsE)
        /*0008*/ 	.word	0x000000a8


	//----- nvinfo : EIATTR_FRAME_SIZE
	.align		4
.L_16:
        /*000c*/ 	.byte	0x04, 0x11
        /*000e*/ 	.short	(.L_18 - .L_17)
	.align		4
.L_17:
        /*0010*/ 	.word	index@($__internal_0_$__cuda_sm20_rcp_rn_f32_slowpath)
        /*0014*/ 	.word	0x00000b60


	//----- nvinfo : EIATTR_FRAME_SIZE
	.align		4
.L_18:
        /*0018*/ 	.byte	0x04, 0x11
        /*001a*/ 	.short	(.L_20 - .L_19)
	.align		4
.L_19:
        /*001c*/ 	.word	index@(_ZN7cutlass13device_kernelINS_4fmha6kernel28FmhaKernelTmaWarpSpecializedINS1_10collective30FmhaMainloopTmaWarpSpecializedINS_6half_tEffN4cute5tupleIJNS7_1CILi128EEENS9_ILi64EEENS9_ILi512EEEEEENS8_IJiNS9_ILi1EEENS8_IJiiEEEEEESG_SG_NS4_14ResidualFusionEJNS2_6OptionILNS2_3TagE0ENS9_ILb1EEEEENSI_ILSJ_2ESK_EEEEENS4_15FmhaFwdEpilogueIS6_fNS8_IJSB_SC_SB_EEEEENS2_23PersistentTileSchedulerEJSL_SM_EEEEEvNT_6ParamsE)
        /*0020*/ 	.word	0x00000b60


	//----- nvinfo : EIATTR_MIN_STACK_SIZE
	.align		4
.L_20:
        /*0024*/ 	.byte	0x04, 0x12
        /*0026*/ 	.short	(.L_22 - .L_21)
	.align		4
.L_21:
        /*0028*/ 	.word	index@(_ZN7cutlass13device_kernelINS_4fmha6kernel28FmhaKernelTmaWarpSpecializedINS1_10collective30FmhaMainloopTmaWarpSpecializedINS_6half_tEffN4cute5tupleIJNS7_1CILi128EEENS9_ILi64EEENS9_ILi512EEEEEENS8_IJiNS9_ILi1EEENS8_IJiiEEEEEESG_SG_NS4_14ResidualFusionEJNS2_6OptionILNS2_3TagE0ENS9_ILb1EEEEENSI_ILSJ_2ESK_EEEEENS4_15FmhaFwdEpilogueIS6_fNS8_IJSB_SC_SB_EEEEENS2_23PersistentTileSchedulerEJSL_SM_EEEEEvNT_6ParamsE)
        /*002c*/ 	.word	0x00000b60
.L_22:


//--------------------- .nv.compat                --------------------------
	.section	.nv.compat,"",@"SHT_CUDA_COMPAT_INFO"
	.align	4
        /*0000*/ 	.byte	0x02, 0x09, 0x01, 0x00, 0x02, 0x02, 0x04, 0x00, 0x02, 0x05, 0x05, 0x00, 0x03, 0x07, 0x01, 0x01
        /*0010*/ 	.byte	0x02, 0x03, 0x01, 0x00, 0x02, 0x06, 0x01, 0x00, 0x04, 0x0b, 0x08, 0x00, 0x00, 0x00, 0x00, 0x00
        /*0020*/ 	.byte	0x00, 0x00, 0x00, 0x00


//--------------------- .nv.info._ZN7cutlass13device_kernelINS_4fmha6kernel28FmhaKernelTmaWarpSpecializedINS1_10collective30FmhaMainloopTmaWarpSpecializedINS_6half_tEffN4cute5tupleIJNS7_1CILi128EEENS9_ILi64EEENS9_ILi512EEEEEENS8_IJiNS9_ILi1EEENS8_IJiiEEEEEESG_SG_NS4_14ResidualFusionEJNS2_6OptionILNS2_3TagE0ENS9_ILb1EEEEENSI_ILSJ_2ESK_EEEEENS4_15FmhaFwdEpilogueIS6_fNS8_IJSB_SC_SB_EEEEENS2_23PersistentTileSchedulerEJSL_SM_EEEEEvNT_6ParamsE --------------------------
	.section	.nv.info._ZN7cutlass13device_kernelINS_4fmha6kernel28FmhaKernelTmaWarpSpecializedINS1_10collective30FmhaMainloopTmaWarpSpecializedINS_6half_tEffN4cute5tupleIJNS7_1CILi128EEENS9_ILi64EEENS9_ILi512EEEEEENS8_IJiNS9_ILi1EEENS8_IJiiEEEEEESG_SG_NS4_14ResidualFusionEJNS2_6OptionILNS2_3TagE0ENS9_ILb1EEEEENSI_ILSJ_2ESK_EEEEENS4_15FmhaFwdEpilogueIS6_fNS8_IJSB_SC_SB_EEEEENS2_23PersistentTileSchedulerEJSL_SM_EEEEEvNT_6ParamsE,"",@"SHT_CUDA_INFO"
	.sectionflags	@""
	.align	4


	//----- nvinfo : EIATTR_CUDA_API_VERSION
	.align		4
        /*0000*/ 	.byte	0x04, 0x37
        /*0002*/ 	.short	(.L_24 - .L_23)
.L_23:
        /*0004*/ 	.word	0x00000082


	//----- nvinfo : EIATTR_KPARAM_INFO
	.align		4
.L_24:
        /*0008*/ 	.byte	0x04, 0x17
        /*000a*/ 	.short	(.L_26 - .L_25)
.L_25:
        /*000c*/ 	.word	0x00000000
        /*0010*/ 	.short	0x0000
        /*0012*/ 	.short	0x0070
        /*0014*/ 	.byte	0x00, 0xf0, 0x01, 0x20


	//----- nvinfo : EIATTR_SPARSE_MMA_MASK
	.align		4
.L_26:
        /*0018*/ 	.byte	0x03, 0x50
        /*001a*/ 	.short	0x0000


	//----- nvinfo : EIATTR_MAXREG_COUNT
	.align		4
        /*001c*/ 	.byte	0x03, 0x1b
        /*001e*/ 	.short	0x00a8


	//----- nvinfo : EIATTR_NUM_BARRIERS
	.align		4
        /*0020*/ 	.byte	0x02, 0x4c
        /*0022*/ 	.byte	0x02
	.zero		1


	//----- nvinfo : EIATTR_EXTERNS
	.align		4
        /*0024*/ 	.byte	0x04, 0x0f
        /*0026*/ 	.short	(.L_28 - .L_27)


	//   ....[0]....
	.align		4
.L_27:
        /*0028*/ 	.word	index@(__assertfail)


	//----- nvinfo : EIATTR_ANNOTATIONS
	.align		4
.L_28:
        /*002c*/ 	.byte	0x04, 0x55
        /*002e*/ 	.short	(.L_30 - .L_29)


	//   ....[0]....
.L_29:
        /*0030*/ 	.word	0x00000001
        /*0034*/ 	.byte	0xc0, 0x00, 0x00, 0x00, 0x01, 0x00, 0x00, 0x00, 0xf0, 0x02, 0x00, 0x00, 0x01, 0x00, 0x00, 0x00
        /* <DEDUP_REMOVED lines=1981> */
        /*7c14*/ 	.byte	0x90, 0x64, 0x02, 0x00, 0x01, 0x00, 0x00, 0x00, 0xf0, 0x67, 0x02, 0x00


	//----- nvinfo : EIATTR_MERCURY_ISA_VERSION
	.align		4
.L_30:
        /*7c20*/ 	.byte	0x03, 0x5f
        /*7c22*/ 	.short	0x0101


	//----- nvinfo : EIATTR_INT_WARP_WIDE_INSTR_OFFSETS
	.align		4
        /*7c24*/ 	.byte	0x04, 0x31
        /*7c26*/ 	.short	(.L_32 - .L_31)


	//   ....[0]....
.L_31:
        /*7c28*/ 	.word	0x000007c0


	//   ....[1]....
        /*7c2c*/ 	.word	0x000007d0


	//   ....[2]....
        /*7c30*/ 	.word	0x000007e0


	//   ....[3]....
        /*7c34*/ 	.word	0x000007f0


	//   ....[4]....
        /*7c38*/ 	.word	0x00000860


	//   ....[5]....
        /*7c3c*/ 	.word	0x00000a40


	//   ....[6]....
        /*7c40*/ 	.word	0x00000af0


	//----- nvinfo : EIATTR_COOP_GROUP_MASK_REGIDS
	.align		4
.L_32:
        /*7c44*/ 	.byte	0x04, 0x29
        /*7c46*/ 	.short	(.L_34 - .L_33)


	//   ....[0]....
.L_33:
        /*7c48*/ 	.word	0xffffffff


	//   ....[1]....
        /*7c4c*/ 	.word	0xffffffff


	//   ....[2]....
        /*7c50*/ 	.word	0xffffffff


	//   ....[3]....
        /*7c54*/ 	.word	0xffffffff


	//   ....[4]....
        /*7c58*/ 	.word	0xffffffff


	//   ....[5]....
        /*7c5c*/ 	.word	0xffffffff


	//   ....[6]....
        /*7c60*/ 	.word	0xffffffff


	//   ....[7]....
        /*7c64*/ 	.word	0xffffffff


	//   ....[8]....
        /*7c68*/ 	.word	0xffffffff


	//   ....[9]....
        /*7c6c*/ 	.word	0xffffffff


	//   ....[10]....
        /*7c70*/ 	.word	0xffffffff


	//   ....[11]....
        /*7c74*/ 	.word	0xffffffff


	//   ....[12]....
        /*7c78*/ 	.word	0xffffffff


	//   ....[13]....
        /*7c7c*/ 	.word	0xffffffff


	//   ....[14]....
        /*7c80*/ 	.word	0xffffffff


	//   ....[15]....
        /*7c84*/ 	.word	0xffffffff


	//   ....[16]....
        /*7c88*/ 	.word	0xffffffff


	//   ....[17]....
        /*7c8c*/ 	.word	0xffffffff


	//   ....[18]....
        /*7c90*/ 	.word	0xffffffff


	//   ....[19]....
        /*7c94*/ 	.word	0xffffffff


	//   ....[20]....
        /*7c98*/ 	.word	0xffffffff


	//   ....[21]....
        /*7c9c*/ 	.word	0xffffffff


	//----- nvinfo : EIATTR_COOP_GROUP_INSTR_OFFSETS
	.align		4
.L_34:
        /*7ca0*/ 	.byte	0x04, 0x28
        /*7ca2*/ 	.short	(.L_36 - .L_35)


	//   ....[0]....
.L_35:
        /*7ca4*/ 	.word	0x00000070


	//   ....[1]....
        /*7ca8*/ 	.word	0x000000b0


	//   ....[2]....
        /*7cac*/ 	.word	0x00000210


	//   ....[3]....
        /*7cb0*/ 	.word	0x00000440


	//   ....[4]....
        /*7cb4*/ 	.word	0x00000600


	//   ....[5]....
        /*7cb8*/ 	.word	0x00000760


	//   ....[6]....
        /*7cbc*/ 	.word	0x00002f60


	//   ....[7]....
        /*7cc0*/ 	.word	0x00002f80


	//   ....[8]....
        /*7cc4*/ 	.word	0x00002fa0


	//   ....[9]....
        /*7cc8*/ 	.word	0x00002fc0


	//   ....[10]....
        /*7ccc*/ 	.word	0x00009ce0


	//   ....[11]....
        /*7cd0*/ 	.word	0x00009d40


	//   ....[12]....
        /*7cd4*/ 	.word	0x0000ad20


	//   ....[13]....
        /*7cd8*/ 	.word	0x0000af00


	//   ....[14]....
        /*7cdc*/ 	.word	0x000148e0


	//   ....[15]....
        /*7ce0*/ 	.word	0x00014940


	//   ....[16]....
        /*7ce4*/ 	.word	0x000158b0


	//   ....[17]....
        /*7ce8*/ 	.word	0x00015a90


	//   ....[18]....
        /*7cec*/ 	.word	0x0001df70


	//   ....[19]....
        /*7cf0*/ 	.word	0x0001dfb0


	//   ....[20]....
        /*7cf4*/ 	.word	0x0001dff0


	//   ....[21]....
        /*7cf8*/ 	.word	0x0001e000


	//----- nvinfo : EIATTR_REG_RECONFIG
	.align		4
.L_36:
        /*7cfc*/ 	.byte	0x01, 0x54
	.zero		2


	//----- nvinfo : EIATTR_SYSCALL_OFFSETS
	.align		4
        /*7d00*/ 	.byte	0x04, 0x46
        /*7d02*/ 	.short	(.L_38 - .L_37)


	//   ....[0]....
.L_37:
        /*7d04*/ 	.word	0x00020690


	//   ....[1]....
        /*7d08*/ 	.word	0x000207f0


	//----- nvinfo : EIATTR_MBARRIER_INSTR_OFFSETS
	.align		4
.L_38:
        /*7d0c*/ 	.byte	0x04, 0x39
        /*7d0e*/ 	.short	(.L_40 - .L_39)


	//   ....[0]....
.L_39:
        /*7d10*/ 	.word	0x000003f0
        /*7d14*/ 	.word	0x000000ff
        /*7d18*/ 	.word	0x00074450
        /*7d1c*/ 	.short	0x0100
        /*7d1e*/ 	.byte	0x08
	.zero		1


	//   ....[1]....
        /*7d20*/ 	.word	0x00000400
        /*7d24*/ 	.word	0x000000ff
        /*7d28*/ 	.word	0x00074460
        /*7d2c*/ 	.short	0x0100
        /*7d2e*/ 	.byte	0x08
	.zero		1


	//   ....[2]....
        /*7d30*/ 	.word	0x00000410
        /*7d34*/ 	.word	0x000000ff
        /*7d38*/ 	.word	0x00074458
        /*7d3c*/ 	.short	0x0100
        /*7d3e*/ 	.byte	0x08
	.zero		1


	//   ....[3]....
        /*7d40*/ 	.word	0x00000420
        /*7d44*/ 	.word	0x000000ff
        /*7d48*/ 	.word	0x00074468
        /*7d4c*/ 	.short	0x0100
        /*7d4e*/ 	.byte	0x08
	.zero		1


	//   ....[4]....
        /*7d50*/ 	.word	0x00000550
        /*7d54*/ 	.word	0x000000ff
        /*7d58*/ 	.word	0x00074400
        /*7d5c*/ 	.short	0x0100
        /*7d5e*/ 	.byte	0x08
	.zero		1


	//   ....[5]....
        /*7d60*/ 	.word	0x00000560
        /*7d64*/ 	.word	0x000000ff
        /*7d68*/ 	.word	0x00074428
        /*7d6c*/ 	.short	0x0100
        /*7d6e*/ 	.byte	0x08
	.zero		1


	//   ....[6]....
        /*7d70*/ 	.word	0x00000570
        /*7d74*/ 	.word	0x000000ff
        /*7d78*/ 	.word	0x00074408
        /*7d7c*/ 	.short	0x0100
        /*7d7e*/ 	.byte	0x08
	.zero		1


	//   ....[7]....
        /*7d80*/ 	.word	0x00000580
        /*7d84*/ 	.word	0x000000ff
        /*7d88*/ 	.word	0x00074430
        /*7d8c*/ 	.short	0x0100
        /*7d8e*/ 	.byte	0x08
	.zero		1


	//   ....[8]....
        /*7d90*/ 	.word	0x00000590
        /*7d94*/ 	.word	0x000000ff
        /*7d98*/ 	.word	0x00074410
        /*7d9c*/ 	.short	0x0100
        /*7d9e*/ 	.byte	0x08
	.zero		1


	//   ....[9]....
        /*7da0*/ 	.word	0x000005a0
        /*7da4*/ 	.word	0x000000ff
        /*7da8*/ 	.word	0x00074438
        /*7dac*/ 	.short	0x0100
        /*7dae*/ 	.byte	0x08
	.zero		1


	//   ....[10]....
        /*7db0*/ 	.word	0x000005b0
        /*7db4*/ 	.word	0x000000ff
        /*7db8*/ 	.word	0x00074418
        /*7dbc*/ 	.short	0x0100
        /*7dbe*/ 	.byte	0x08
	.zero		1


	//   ....[11]....
        /*7dc0*/ 	.word	0x000005c0
        /*7dc4*/ 	.word	0x000000ff
        /*7dc8*/ 	.word	0x00074440
        /*7dcc*/ 	.short	0x0100
        /*7dce*/ 	.byte	0x08
	.zero		1


	//   ....[12]....
        /*7dd0*/ 	.word	0x000005d0
        /*7dd4*/ 	.word	0x000000ff
        /*7dd8*/ 	.word	0x00074420
        /*7ddc*/ 	.short	0x0100
        /*7dde*/ 	.byte	0x08
	.zero		1


	//   ....[13]....
        /*7de0*/ 	.word	0x000005e0
        /*7de4*/ 	.word	0x000000ff
        /*7de8*/ 	.word	0x00074448
        /*7dec*/ 	.short	0x0100
        /*7dee*/ 	.byte	0x08
	.zero		1


	//   ....[14]....
        /*7df0*/ 	.word	0x00000710
        /*7df4*/ 	.word	0x000000ff
        /*7df8*/ 	.word	0x00074470
        /*7dfc*/ 	.short	0x0100
        /*7dfe*/ 	.byte	0x08
	.zero		1


	//   ....[15]....
        /*7e00*/ 	.word	0x00000720
        /*7e04*/ 	.word	0x000000ff
        /*7e08*/ 	.word	0x00074480
        /*7e0c*/ 	.short	0x0100
        /*7e0e*/ 	.byte	0x08
	.zero		1


	//   ....[16]....
        /*7e10*/ 	.word	0x00000730
        /*7e14*/ 	.word	0x000000ff
        /*7e18*/ 	.word	0x00074478
        /*7e1c*/ 	.short	0x0100
        /*7e1e*/ 	.byte	0x08
	.zero		1


	//   ....[17]....
        /*7e20*/ 	.word	0x00000740
        /*7e24*/ 	.word	0x000000ff
        /*7e28*/ 	.word	0x00074488
        /*7e2c*/ 	.short	0x0100
        /*7e2e*/ 	.byte	0x08
	.zero		1


	//   ....[18]....
        /*7e30*/ 	.word	0x00000880
        /*7e34*/ 	.word	0x000000ff
        /*7e38*/ 	.word	0x00074490
        /*7e3c*/ 	.short	0x0100
        /*7e3e*/ 	.byte	0x06
	.zero		1


	//   ....[19]....
        /*7e40*/ 	.word	0x00000890
        /*7e44*/ 	.word	0x000000ff
        /*7e48*/ 	.word	0x00074498
        /*7e4c*/ 	.short	0x0100
        /*7e4e*/ 	.byte	0x06
	.zero		1


	//   ....[20]....
        /*7e50*/ 	.word	0x000008a0
        /*7e54*/ 	.word	0x000000ff
        /*7e58*/ 	.word	0x000744a0
        /*7e5c*/ 	.short	0x0100
        /*7e5e*/ 	.byte	0x06
	.zero		1


	//   ....[21]....
        /*7e60*/ 	.word	0x000008b0
        /*7e64*/ 	.word	0x000000ff
        /*7e68*/ 	.word	0x000744a8
        /*7e6c*/ 	.short	0x0100
        /*7e6e*/ 	.byte	0x06
	.zero		1


	//   ....[22]....
        /*7e70*/ 	.word	0x000009b0
        /*7e74*/ 	.word	0x000000ff
        /*7e78*/ 	.word	0x000744c0
        /*7e7c*/ 	.short	0x0100
        /*7e7e*/ 	.byte	0x08
	.zero		1


	//   ....[23]....
        /*7e80*/ 	.word	0x000009c0
        /*7e84*/ 	.word	0x000000ff
        /*7e88*/ 	.word	0x000744e0
        /*7e8c*/ 	.short	0x0100
        /*7e8e*/ 	.byte	0x08
	.zero		1


	//   ....[24]....
        /*7e90*/ 	.word	0x000009d0
        /*7e94*/ 	.word	0x000000ff
        /*7e98*/ 	.word	0x000744c8
        /*7e9c*/ 	.short	0x0100
        /*7e9e*/ 	.byte	0x08
	.zero		1


	//   ....[25]....
        /*7ea0*/ 	.word	0x000009e0
        /*7ea4*/ 	.word	0x000000ff
        /*7ea8*/ 	.word	0x000744e8
        /*7eac*/ 	.short	0x0100
        /*7eae*/ 	.byte	0x08
	.zero		1


	//   ....[26]....
        /*7eb0*/ 	.word	0x000009f0
        /*7eb4*/ 	.word	0x000000ff
        /*7eb8*/ 	.word	0x000744d0
        /*7ebc*/ 	.short	0x0100
        /*7ebe*/ 	.byte	0x08
	.zero		1


	//   ....[27]....
        /*7ec0*/ 	.word	0x00000a00
        /*7ec4*/ 	.word	0x000000ff
        /*7ec8*/ 	.word	0x000744f0
        /*7ecc*/ 	.short	0x0100
        /*7ece*/ 	.byte	0x08
	.zero		1


	//   ....[28]....
        /*7ed0*/ 	.word	0x00000a10
        /*7ed4*/ 	.word	0x000000ff
        /*7ed8*/ 	.word	0x000744d8
        /*7edc*/ 	.short	0x0100
        /*7ede*/ 	.byte	0x08
	.zero		1


	//   ....[29]....
        /*7ee0*/ 	.word	0x00000a20
        /*7ee4*/ 	.word	0x000000ff
        /*7ee8*/ 	.word	0x000744f8
        /*7eec*/ 	.short	0x0100
        /*7eee*/ 	.byte	0x08
	.zero		1


	//   ....[30]....
        /*7ef0*/ 	.word	0x00000b20
        /*7ef4*/ 	.word	0x000000ff
        /*7ef8*/ 	.word	0x000744b0
        /*7efc*/ 	.short	0x0100
        /*7efe*/ 	.byte	0x06
	.zero		1


	//   ....[31]....
        /*7f00*/ 	.word	0x000013b0
        /*7f04*/ 	.word	0x000000ff
        /*7f08*/ 	.word	0x00074450
        /*7f0c*/ 	.short	0x010a
        /*7f0e*/ 	.byte	0x04
	.zero		1


	//   ....[32]....
        /*7f10*/ 	.word	0x00001480
        /*7f14*/ 	.word	0x000000ff
        /*7f18*/ 	.word	0x00074400
        /*7f1c*/ 	.short	0x010a
        /*7f1e*/ 	.byte	0x26
	.zero		1


	//   ....[33]....
        /*7f20*/ 	.word	0x000014e0
        /*7f24*/ 	.word	0x000000ff
        /*7f28*/ 	.word	0xfffffff8
        /*7f2c*/ 	.short	0x010a
        /*7f2e*/ 	.byte	0x04
	.zero		1


	//   ....[34]....
        /*7f30*/ 	.word	0x00002a40
        /*7f34*/ 	.word	0x00000000
        /*7f38*/ 	.word	0x00000000
        /*7f3c*/ 	.short	0x0101
        /*7f3e*/ 	.byte	0x06
	.zero		1


	//   ....[35]....
        /*7f40*/ 	.word	0x00003d80
        /*7f44*/ 	.word	0x000000ff
        /*7f48*/ 	.word	0x00074400
        /*7f4c*/ 	.short	0x010a
        /*7f4e*/ 	.byte	0x04
	.zero		1


	//   ....[36]....
        /*7f50*/ 	.word	0x00008a20
        /*7f54*/ 	.word	0x000000ff
        /*7f58*/ 	.word	0x00000000
        /*7f5c*/ 	.short	0x0101
        /*7f5e*/ 	.byte	0x04
	.zero		1


	//   ....[37]....
        /*7f60*/ 	.word	0x00008bc0
        /*7f64*/ 	.word	0x000000ff
        /*7f68*/ 	.word	0x00074400
        /*7f6c*/ 	.short	0x010a
        /*7f6e*/ 	.byte	0x05
	.zero		1


	//   ....[38]....
        /*7f70*/ 	.word	0x0000cbf0
        /*7f74*/ 	.word	0x000000ff
        /*7f78*/ 	.word	0x00074400
        /*7f7c*/ 	.short	0x010a
        /*7f7e*/ 	.byte	0x07
	.zero		1


	//   ....[39]....
        /*7f80*/ 	.word	0x0000d840
        /*7f84*/ 	.word	0x000000ff
        /*7f88*/ 	.word	0x00074400
        /*7f8c*/ 	.short	0x010a
        /*7f8e*/ 	.byte	0x07
	.zero		1


	//   ....[40]....
        /*7f90*/ 	.word	0x000130a0
        /*7f94*/ 	.word	0x000000ff
        /*7f98*/ 	.word	0x00000000
        /*7f9c*/ 	.short	0x0101
        /*7f9e*/ 	.byte	0x07
	.zero		1


	//   ....[41]....
        /*7fa0*/ 	.word	0x00013150
        /*7fa4*/ 	.word	0x000000ff
        /*7fa8*/ 	.word	0x00000000
        /*7fac*/ 	.short	0x0101
        /*7fae*/ 	.byte	0x07
	.zero		1


	//   ....[42]....
        /*7fb0*/ 	.word	0x00013310
        /*7fb4*/ 	.word	0x000000ff
        /*7fb8*/ 	.word	0x00074400
        /*7fbc*/ 	.short	0x010a
        /*7fbe*/ 	.byte	0x05
	.zero		1


	//   ....[43]....
        /*7fc0*/ 	.word	0x00017f00
        /*7fc4*/ 	.word	0x000000ff
        /*7fc8*/ 	.word	0x00074400
        /*7fcc*/ 	.short	0x010a
        /*7fce*/ 	.byte	0x07
	.zero		1


	//   ....[44]....
        /*7fd0*/ 	.word	0x000183c0
        /*7fd4*/ 	.word	0x000000ff
        /*7fd8*/ 	.word	0x00074400
        /*7fdc*/ 	.short	0x010a
        /*7fde*/ 	.byte	0x07
	.zero		1


	//   ....[45]....
        /*7fe0*/ 	.word	0x0001dc20
        /*7fe4*/ 	.word	0x000000ff
        /*7fe8*/ 	.word	0x00000000
        /*7fec*/ 	.short	0x0101
        /*7fee*/ 	.byte	0x07
	.zero		1


	//   ....[46]....
        /*7ff0*/ 	.word	0x0001dcd0
        /*7ff4*/ 	.word	0x000000ff
        /*7ff8*/ 	.word	0x00000000
        /*7ffc*/ 	.short	0x0101
        /*7ffe*/ 	.byte	0x07
	.zero		1


	//   ....[47]....
        /*8000*/ 	.word	0x0001deb0
        /*8004*/ 	.word	0x000000ff
        /*8008*/ 	.word	0x00000000
        /*800c*/ 	.short	0x0101
        /*800e*/ 	.byte	0x04
	.zero		1


	//   ....[48]....
        /*8010*/ 	.word	0x0001df40
        /*8014*/ 	.word	0x000000ff
        /*8018*/ 	.word	0x00000000
        /*801c*/ 	.short	0x0101
        /*801e*/ 	.byte	0x06
	.zero		1


	//   ....[49]....
        /*8020*/ 	.word	0x00020240
        /*8024*/ 	.word	0x000000ff
        /*8028*/ 	.word	0x00000008
        /*802c*/ 	.short	0x010a
        /*802e*/ 	.byte	0x05
	.zero		1


	//   ....[50]....
        /*8030*/ 	.word	0x00023e80
        /*8034*/ 	.word	0x00000000
        /*8038*/ 	.word	0x00074490
        /*803c*/ 	.short	0x0101
        /*803e*/ 	.byte	0x25
	.zero		1


	//   ....[51]....
        /*8040*/ 	.word	0x000242e0
        /*8044*/ 	.word	0x00000007
        /*8048*/ 	.word	0x00074460
        /*804c*/ 	.short	0x010a
        /*804e*/ 	.byte	0x3f
	.zero		1


	//   ....[52]....
        /*8050*/ 	.word	0x000247a0
        /*8054*/ 	.word	0x00000007
        /*8058*/ 	.word	0x000744b0
        /*805c*/ 	.short	0x0101
        /*805e*/ 	.byte	0x3f
	.zero		1


	//   ....[53]....
        /*8060*/ 	.word	0x000247b0
        /*8064*/ 	.word	0x00000007
        /*8068*/ 	.word	0x000744b0
        /*806c*/ 	.short	0x010a
        /*806e*/ 	.byte	0x3f
	.zero		1


	//   ....[54]....
        /*8070*/ 	.word	0x00024850
        /*8074*/ 	.word	0x00000004
        /*8078*/ 	.word	0x00074460
        /*807c*/ 	.short	0x010a
        /*807e*/ 	.byte	0x3f
	.zero		1


	//   ....[55]....
        /*8080*/ 	.word	0x00025070
        /*8084*/ 	.word	0x00000008
        /*8088*/ 	.word	0x00074428
        /*808c*/ 	.short	0x010a
        /*808e*/ 	.byte	0x3f
	.zero		1


	//   ....[56]....
        /*8090*/ 	.word	0x00025510
        /*8094*/ 	.word	0x00000005
        /*8098*/ 	.word	0x000744b0
        /*809c*/ 	.short	0x0101
        /*809e*/ 	.byte	0x3f
	.zero		1


	//   ....[57]....
        /*80a0*/ 	.word	0x00025520
        /*80a4*/ 	.word	0x00000005
        /*80a8*/ 	.word	0x000744b0
        /*80ac*/ 	.short	0x010a
        /*80ae*/ 	.byte	0x3f
	.zero		1


	//   ....[58]....
        /*80b0*/ 	.word	0x000255d0
        /*80b4*/ 	.word	0x00000007
        /*80b8*/ 	.word	0x00074428
        /*80bc*/ 	.short	0x010a
        /*80be*/ 	.byte	0x3f
	.zero		1


	//   ....[59]....
        /*80c0*/ 	.word	0x00025b00
        /*80c4*/ 	.word	0x00000006
        /*80c8*/ 	.word	0x00074428
        /*80cc*/ 	.short	0x010a
        /*80ce*/ 	.byte	0x3f
	.zero		1


	//   ....[60]....
        /*80d0*/ 	.word	0x00025fc0
        /*80d4*/ 	.word	0x00000006
        /*80d8*/ 	.word	0x00074428
        /*80dc*/ 	.short	0x010a
        /*80de*/ 	.byte	0x3f
	.zero		1


	//   ....[61]....
        /*80e0*/ 	.word	0x000264f0
        /*80e4*/ 	.word	0x00000003
        /*80e8*/ 	.word	0x00074450
        /*80ec*/ 	.short	0x010a
        /*80ee*/ 	.byte	0x3f
	.zero		1


	//   ....[62]....
        /*80f0*/ 	.word	0x00026550
        /*80f4*/ 	.word	0x00000003
        /*80f8*/ 	.word	0x00074400
        /*80fc*/ 	.short	0x010a
        /*80fe*/ 	.byte	0x3f
	.zero		1


	//   ....[63]....
        /*8100*/ 	.word	0x000265c0
        /*8104*/ 	.word	0x00000003
        /*8108*/ 	.word	0xfffffff8
        /*810c*/ 	.short	0x010a
        /*810e*/ 	.byte	0x3f
	.zero		1


	//   ....[64]....
        /*8110*/ 	.word	0x00026620
        /*8114*/ 	.word	0x00000006
        /*8118*/ 	.word	0x00074400
        /*811c*/ 	.short	0x010a
        /*811e*/ 	.byte	0x3f
	.zero		1


	//   ....[65]....
        /*8120*/ 	.word	0x00026680
        /*8124*/ 	.word	0x00000004
        /*8128*/ 	.word	0x00074400
        /*812c*/ 	.short	0x010a
        /*812e*/ 	.byte	0x3f
	.zero		1


	//   ....[66]....
        /*8130*/ 	.word	0x000266e0
        /*8134*/ 	.word	0x00000000
        /*8138*/ 	.word	0x00074400
        /*813c*/ 	.short	0x010a
        /*813e*/ 	.byte	0x3f
	.zero		1


	//   ....[67]....
        /*8140*/ 	.word	0x00026740
        /*8144*/ 	.word	0x00000003
        /*8148*/ 	.word	0x00074400
        /*814c*/ 	.short	0x010a
        /*814e*/ 	.byte	0x3f
	.zero		1


	//   ....[68]....
        /*8150*/ 	.word	0x000267a0
        /*8154*/ 	.word	0x00000000
        /*8158*/ 	.word	0x00074400
        /*815c*/ 	.short	0x010a
        /*815e*/ 	.byte	0x3f
	.zero		1


	//   ....[69]....
        /*8160*/ 	.word	0x00026820
        /*8164*/ 	.word	0x00000003
        /*8168*/ 	.word	0x00000008
        /*816c*/ 	.short	0x010a
        /*816e*/ 	.byte	0x3f
	.zero		1


	//   ....[70]....
        /*8170*/ 	.word	0x000268f0
        /*8174*/ 	.word	0x00000007
        /*8178*/ 	.word	0x00074460
        /*817c*/ 	.short	0x010a
        /*817e*/ 	.byte	0x3f
	.zero		1


	//   ....[71]....
        /*8180*/ 	.word	0x00026940
        /*8184*/ 	.word	0x00000007
        /*8188*/ 	.word	0x000744b0
        /*818c*/ 	.short	0x010a
        /*818e*/ 	.byte	0x3f
	.zero		1


	//   ....[72]....
        /*8190*/ 	.word	0x00026990
        /*8194*/ 	.word	0x00000004
        /*8198*/ 	.word	0x00074460
        /*819c*/ 	.short	0x010a
        /*819e*/ 	.byte	0x3f
	.zero		1


	//   ....[73]....
        /*81a0*/ 	.word	0x00026a60
        /*81a4*/ 	.word	0x00000008
        /*81a8*/ 	.word	0x00074428
        /*81ac*/ 	.short	0x010a
        /*81ae*/ 	.byte	0x3f
	.zero		1


	//   ....[74]....
        /*81b0*/ 	.word	0x00026ab0
        /*81b4*/ 	.word	0x00000005
        /*81b8*/ 	.word	0x000744b0
        /*81bc*/ 	.short	0x010a
        /*81be*/ 	.byte	0x3f
	.zero		1


	//   ....[75]....
        /*81c0*/ 	.word	0x00026b00
        /*81c4*/ 	.word	0x00000007
        /*81c8*/ 	.word	0x00074428
        /*81cc*/ 	.short	0x010a
        /*81ce*/ 	.byte	0x3f
	.zero		1


	//   ....[76]....
        /*81d0*/ 	.word	0x00026b50
        /*81d4*/ 	.word	0x00000006
        /*81d8*/ 	.word	0x00074428
        /*81dc*/ 	.short	0x010a
        /*81de*/ 	.byte	0x3f
	.zero		1


	//   ....[77]....
        /*81e0*/ 	.word	0x00026ba0
        /*81e4*/ 	.word	0x00000006
        /*81e8*/ 	.word	0x00074428
        /*81ec*/ 	.short	0x010a
        /*81ee*/ 	.byte	0x3f
	.zero		1


	//----- nvinfo : EIATTR_NUM_MBARRIERS
	.align		4
.L_40:
        /*81f0*/ 	.byte	0x03, 0x38
        /*81f2*/ 	.short	0x001f


	//----- nvinfo : EIATTR_EXIT_INSTR_OFFSETS
	.align		4
        /*81f4*/ 	.byte	0x04, 0x1c
        /*81f6*/ 	.short	(.L_42 - .L_41)


	//   ....[0]....
.L_41:
        /*81f8*/ 	.word	0x00000b80


	//   ....[1]....
        /*81fc*/ 	.word	0x00000c00


	//   ....[2]....
        /*8200*/ 	.word	0x00023f00


	//   ....[3]....
        /*8204*/ 	.word	0x00023f60


	//   ....[4]....
        /*8208*/ 	.word	0x00023fa0


	//   ....[5]....
        /*820c*/ 	.word	0x00024d20


	//   ....[6]....
        /*8210*/ 	.word	0x00024d60


	//   ....[7]....
        /*8214*/ 	.word	0x000264d0


	//----- nvinfo : EIATTR_MAX_THREADS
	.align		4
.L_42:
        /*8218*/ 	.byte	0x04, 0x05
        /*821a*/ 	.short	(.L_44 - .L_43)
.L_43:
        /*821c*/ 	.word	0x00000180
        /*8220*/ 	.word	0x00000001
        /*8224*/ 	.word	0x00000001


	//----- nvinfo : EIATTR_CRS_STACK_SIZE
	.align		4
.L_44:
        /*8228*/ 	.byte	0x04, 0x1e
        /*822a*/ 	.short	(.L_46 - .L_45)
.L_45:
        /*822c*/ 	.word	0x00000000


	//----- nvinfo : EIATTR_CBANK_PARAM_SIZE
	.align		4
.L_46:
        /*8230*/ 	.byte	0x03, 0x19
        /*8232*/ 	.short	0x0870


	//----- nvinfo : EIATTR_PARAM_CBANK
	.align		4
        /*8234*/ 	.byte	0x04, 0x0a
        /*8236*/ 	.short	(.L_48 - .L_47)
	.align		4
.L_47:
        /*8238*/ 	.word	index@(.nv.constant0._ZN7cutlass13device_kernelINS_4fmha6kernel28FmhaKernelTmaWarpSpecializedINS1_10collective30FmhaMainloopTmaWarpSpecializedINS_6half_tEffN4cute5tupleIJNS7_1CILi128EEENS9_ILi64EEENS9_ILi512EEEEEENS8_IJiNS9_ILi1EEENS8_IJiiEEEEEESG_SG_NS4_14ResidualFusionEJNS2_6OptionILNS2_3TagE0ENS9_ILb1EEEEENSI_ILSJ_2ESK_EEEEENS4_15FmhaFwdEpilogueIS6_fNS8_IJSB_SC_SB_EEEEENS2_23PersistentTileSchedulerEJSL_SM_EEEEEvNT_6ParamsE)
        /*823c*/ 	.short	0x0210
        /*823e*/ 	.short	0x0870


	//----- nvinfo : EIATTR_SW_WAR
	.align		4
.L_48:
        /*8240*/ 	.byte	0x04, 0x36
        /*8242*/ 	.short	(.L_50 - .L_49)
.L_49:
        /*8244*/ 	.word	0x00000008
.L_50:


//--------------------- .nv.callgraph             --------------------------
	.section	.nv.callgraph,"",@"SHT_CUDA_CALLGRAPH"
	.align	4
	.sectionentsize	8
	.align		4
        /*0000*/ 	.word	0x00000000
	.align		4
        /*0004*/ 	.word	0xffffffff
	.align		4
        /*0008*/ 	.word	index@(_ZN7cutlass13device_kernelINS_4fmha6kernel28FmhaKernelTmaWarpSpecializedINS1_10collective30FmhaMainloopTmaWarpSpecializedINS_6half_tEffN4cute5tupleIJNS7_1CILi128EEENS9_ILi64EEENS9_ILi512EEEEEENS8_IJiNS9_ILi1EEENS8_IJiiEEEEEESG_SG_NS4_14ResidualFusionEJNS2_6OptionILNS2_3TagE0ENS9_ILb1EEEEENSI_ILSJ_2ESK_EEEEENS4_15FmhaFwdEpilogueIS6_fNS8_IJSB_SC_SB_EEEEENS2_23PersistentTileSchedulerEJSL_SM_EEEEEvNT_6ParamsE)
	.align		4
        /*000c*/ 	.word	index@(__assertfail)
	.align		4
        /*0010*/ 	.word	0x00000000
	.align		4
        /*0014*/ 	.word	0xfffffffe
	.align		4
        /*0018*/ 	.word	0x00000000
	.align		4
        /*001c*/ 	.word	0xfffffffd
	.align		4
        /*0020*/ 	.word	0x00000000
	.align		4
        /*0024*/ 	.word	0xfffffffc


//--------------------- .nv.constant4             --------------------------
	.section	.nv.constant4,"a",@progbits
	.align	8
	.align		8
.nv.constant4:
        /*0000*/ 	.dword	__assertfail
	.align		8
        /*0008*/ 	.dword	__unnamed_1
	.align		8
        /*0010*/ 	.dword	__unnamed_2
	.align		8
        /*0018*/ 	.dword	_ZN39_INTERNAL_3459ede0_4_k_cu_fa980e3d_35774cuda3std3__45__cpo5beginE
	.align		8
        /*0020*/ 	.dword	_ZN39_INTERNAL_3459ede0_4_k_cu_fa980e3d_35774cuda3std3__45__cpo3endE
	.align		8
        /*0028*/ 	.dword	_ZN39_INTERNAL_3459ede0_4_k_cu_fa980e3d_35774cuda3std3__45__cpo6cbeginE
	.align		8
        /*0030*/ 	.dword	_ZN39_INTERNAL_3459ede0_4_k_cu_fa980e3d_35774cuda3std3__45__cpo4cendE
	.align		8
        /*0038*/ 	.dword	_ZN39_INTERNAL_3459ede0_4_k_cu_fa980e3d_35774cuda3std3__441_GLOBAL__N__3459ede0_4_k_cu_fa980e3d_35776ignoreE
	.align		8
        /*0040*/ 	.dword	_ZN39_INTERNAL_3459ede0_4_k_cu_fa980e3d_35774cuda3std3__419piecewise_constructE
	.align		8
        /*0048*/ 	.dword	_ZN39_INTERNAL_3459ede0_4_k_cu_fa980e3d_35774cuda3std3__48in_placeE
	.align		8
        /*0050*/ 	.dword	_ZN39_INTERNAL_3459ede0_4_k_cu_fa980e3d_35774cuda3std6ranges3__45__cpo4swapE
	.align		8
        /*0058*/ 	.dword	_ZN39_INTERNAL_3459ede0_4_k_cu_fa980e3d_35774cuda3std6ranges3__45__cpo9iter_moveE
	.align		8
        /*0060*/ 	.dword	_ZN39_INTERNAL_3459ede0_4_k_cu_fa980e3d_35774cute7productE
	.align		8
        /*0068*/ 	.dword	_ZN39_INTERNAL_3459ede0_4_k_cu_fa980e3d_35774cute1_E
	.align		8
        /*0070*/ 	.dword	$str$24
	.align		8
        /*0078*/ 	.dword	$str$25


//--------------------- .text._ZN7cutlass13device_kernelINS_4fmha6kernel28FmhaKernelTmaWarpSpecializedINS1_10collective30FmhaMainloopTmaWarpSpecializedINS_6half_tEffN4cute5tupleIJNS7_1CILi128EEENS9_ILi64EEENS9_ILi512EEEEEENS8_IJiNS9_ILi1EEENS8_IJiiEEEEEESG_SG_NS4_14ResidualFusionEJNS2_6OptionILNS2_3TagE0ENS9_ILb1EEEEENSI_ILSJ_2ESK_EEEEENS4_15FmhaFwdEpilogueIS6_fNS8_IJSB_SC_SB_EEEEENS2_23PersistentTileSchedulerEJSL_SM_EEEEEvNT_6ParamsE --------------------------
	.section	.text._ZN7cutlass13device_kernelINS_4fmha6kernel28FmhaKernelTmaWarpSpecializedINS1_10collective30FmhaMainloopTmaWarpSpecializedINS_6half_tEffN4cute5tupleIJNS7_1CILi128EEENS9_ILi64EEENS9_ILi512EEEEEENS8_IJiNS9_ILi1EEENS8_IJiiEEEEEESG_SG_NS4_14ResidualFusionEJNS2_6OptionILNS2_3TagE0ENS9_ILb1EEEEENSI_ILSJ_2ESK_EEEEENS4_15FmhaFwdEpilogueIS6_fNS8_IJSB_SC_SB_EEEEENS2_23PersistentTileSchedulerEJSL_SM_EEEEEvNT_6ParamsE,"ax",@progbits
	.align	128
.text._ZN7cutlass13device_kernelINS_4fmha6kernel28FmhaKernelTmaWarpSpecializedINS1_10collective30FmhaMainloopTmaWarpSpecializedINS_6half_tEffN4cute5tupleIJNS7_1CILi128EEENS9_ILi64EEENS9_ILi512EEEEEENS8_IJiNS9_ILi1EEENS8_IJiiEEEEEESG_SG_NS4_14ResidualFusionEJNS2_6OptionILNS2_3TagE0ENS9_ILb1EEEEENSI_ILSJ_2ESK_EEEEENS4_15FmhaFwdEpilogueIS6_fNS8_IJSB_SC_SB_EEEEENS2_23PersistentTileSchedulerEJSL_SM_EEEEEvNT_6ParamsE:
        .type           _ZN7cutlass13device_kernelINS_4fmha6kernel28FmhaKernelTmaWarpSpecializedINS1_10collective30FmhaMainloopTmaWarpSpecializedINS_6half_tEffN4cute5tupleIJNS7_1CILi128EEENS9_ILi64EEENS9_ILi512EEEEEENS8_IJiNS9_ILi1EEENS8_IJiiEEEEEESG_SG_NS4_14ResidualFusionEJNS2_6OptionILNS2_3TagE0ENS9_ILb1EEEEENSI_ILSJ_2ESK_EEEEENS4_15FmhaFwdEpilogueIS6_fNS8_IJSB_SC_SB_EEEEENS2_23PersistentTileSchedulerEJSL_SM_EEEEEvNT_6ParamsE,@function
        .size           _ZN7cutlass13device_kernelINS_4fmha6kernel28FmhaKernelTmaWarpSpecializedINS1_10collective30FmhaMainloopTmaWarpSpecializedINS_6half_tEffN4cute5tupleIJNS7_1CILi128EEENS9_ILi64EEENS9_ILi512EEEEEENS8_IJiNS9_ILi1EEENS8_IJiiEEEEEESG_SG_NS4_14ResidualFusionEJNS2_6OptionILNS2_3TagE0ENS9_ILb1EEEEENSI_ILSJ_2ESK_EEEEENS4_15FmhaFwdEpilogueIS6_fNS8_IJSB_SC_SB_EEEEENS2_23PersistentTileSchedulerEJSL_SM_EEEEEvNT_6ParamsE,(.L_x_173 - _ZN7cutlass13device_kernelINS_4fmha6kernel28FmhaKernelTmaWarpSpecializedINS1_10collective30FmhaMainloopTmaWarpSpecializedINS_6half_tEffN4cute5tupleIJNS7_1CILi128EEENS9_ILi64EEENS9_ILi512EEEEEENS8_IJiNS9_ILi1EEENS8_IJiiEEEEEESG_SG_NS4_14ResidualFusionEJNS2_6OptionILNS2_3TagE0ENS9_ILb1EEEEENSI_ILSJ_2ESK_EEEEENS4_15FmhaFwdEpilogueIS6_fNS8_IJSB_SC_SB_EEEEENS2_23PersistentTileSchedulerEJSL_SM_EEEEEvNT_6ParamsE)
        .other          _ZN7cutlass13device_kernelINS_4fmha6kernel28FmhaKernelTmaWarpSpecializedINS1_10collective30FmhaMainloopTmaWarpSpecializedINS_6half_tEffN4cute5tupleIJNS7_1CILi128EEENS9_ILi64EEENS9_ILi512EEEEEENS8_IJiNS9_ILi1EEENS8_IJiiEEEEEESG_SG_NS4_14ResidualFusionEJNS2_6OptionILNS2_3TagE0ENS9_ILb1EEEEENSI_ILSJ_2ESK_EEEEENS4_15FmhaFwdEpilogueIS6_fNS8_IJSB_SC_SB_EEEEENS2_23PersistentTileSchedulerEJSL_SM_EEEEEvNT_6ParamsE,@"STO_CUDA_ENTRY STV_DEFAULT"
_ZN7cutlass13device_kernelINS_4fmha6kernel28FmhaKernelTmaWarpSpecializedINS1_10collective30FmhaMainloopTmaWarpSpecializedINS_6half_tEffN4cute5tupleIJNS7_1CILi128EEENS9_ILi64EEENS9_ILi512EEEEEENS8_IJiNS9_ILi1EEENS8_IJiiEEEEEESG_SG_NS4_14ResidualFusionEJNS2_6OptionILNS2_3TagE0ENS9_ILb1EEEEENSI_ILSJ_2ESK_EEEEENS4_15FmhaFwdEpilogueIS6_fNS8_IJSB_SC_SB_EEEEENS2_23PersistentTileSchedulerEJSL_SM_EEEEEvNT_6ParamsE:
[----:B------:R-:W1:Y:S02]  /*0000*/  LDC R1, c[0x0][0x28] ;  /* 0x00000a00ff017b82 */ /* 0x000e640000000800 */
[----:B-1----:R-:W-:Y:S01]  /*0010*/  IADD3 R1, R1, -0xb60, RZ ;  /* 0xfffff4a001017810 */ /* 0x002fe20007ffe0ff */
[----:B------:R-:W1:Y:S05]  /*0020*/  S2R R3, SR_TID.X ;  /* 0x0000000000037919 */ /* 0x000e6a0000002100 */
[----:B------:R-:W2:Y:S01]  /*0030*/  S2UR UR6, SR_CTAID.X ;  /* 0x00000000000679c3 */ /* 0x000ea20000002500 */
[----:B------:R-:W-:Y:S01]  /*0040*/  ELECT P1, URZ, PT ;  /* 0x00000000003f782f */ /* 0x000fe20003820000 */
[----:B------:R-:W-:Y:S01]  /*0050*/  BSSY B0, `(.L_x_0) ;  /* 0x0000019000007945 */ /* 0x000fe20003800000 */
[----:B-1----:R-:W-:-:S05]  /*0060*/  SHF.R.U32.HI R0, RZ, 0x5, R3 ;  /* 0x00000005ff007819 */ /* 0x002fca0000011603 */
[----:B------:R-:W1:Y:S02]  /*0070*/  SHFL.IDX PT, R2, R0, RZ, 0x1f ;  /* 0x00001fff00027589 */ /* 0x000e6400000e0000 */
[----:B-1----:R-:W-:Y:S02]  /*0080*/  R2UR UR4, R2 ;  /* 0x00000000020472ca */ /* 0x002fe400000e0000 */
[----:B------:R-:W-:Y:S02]  /*0090*/  SHF.R.U32.HI R2, RZ, 0x7, R3 ;  /* 0x00000007ff027819 */ /* 0x000fe40000011603 */
[----:B--2---:R-:W-:-:S04]  /*00a0*/  MOV R3, UR6 ;  /* 0x0000000600037c02 */ /* 0x004fc80008000f00 */
[----:B------:R-:W1:Y:S04]  /*00b0*/  SHFL.IDX PT, R2, R2, RZ, 0x1f ;  /* 0x00001fff02027589 */ /* 0x000e6800000e0000 */
[----:B------:R2:W-:Y:S01]  /*00c0*/  STL [R1+0x200], R3 ;  /* 0x0002000301007387 */ /* 0x0005e20000100800 */
[----:B------:R-:W-:Y:S02]  /*00d0*/  USHF.R.S32.HI UR5, URZ, 0x1f, UR4 ;  /* 0x0000001f3f057899 */ /* 0x000fe40008011404 */
[----:B------:R-:W-:Y:S02]  /*00e0*/  ISETP.EQ.AND P2, PT, RZ, UR4, P1 ;  /* 0x00000004ff007c0c */ /* 0x000fe40008f42270 */
[----:B------:R-:W-:-:S04]  /*00f0*/  ULEA.HI UR5, UR5, UR4, URZ, 0x2 ;  /* 0x0000000405057291 */ /* 0x000fc8000f8f103f */
[----:B------:R-:W-:-:S04]  /*0100*/  ULOP3.LUT UR5, UR5, 0xfffffffc, URZ, 0xc0, !UPT ;  /* 0xfffffffc05057892 */ /* 0x000fc8000f8ec03f */
[----:B------:R-:W-:-:S03]  /*0110*/  UIADD3 UR5, UR4, -UR5, URZ ;  /* 0x8000000504057290 */ /* 0x000fc6000fffe03f */
[----:B--2---:R-:W-:Y:S09]  /*0120*/  @!P2 BRA `(.L_x_1) ;  /* 0x00000000002ca947 */ /* 0x004ff20003800000 */
[----:B------:R-:W-:Y:S02]  /*0130*/  ULDC.64 UR6, c[0x0][0x198] ;  /* 0x0000660000067ab9 */ /* 0x000fe40000000a00 */
[----:B------:R-:W-:Y:S02]  /*0140*/  UIADD3 UR8, UP0, UR6, 0xf0, URZ ;  /* 0x000000f006087890 */ /* 0x000fe4000ff1e03f */
[----:B------:R-:W-:Y:S02]  /*0150*/  UIADD3 UR10, UP1, UR6, 0x1f0, URZ ;  /* 0x000001f0060a7890 */ /* 0x000fe4000ff3e03f */
[----:B------:R-:W-:Y:S02]  /*0160*/  UIADD3 UR6, UP2, UR6, 0x2f0, URZ ;  /* 0x000002f006067890 */ /* 0x000fe4000ff5e03f */
[----:B------:R-:W-:Y:S02]  /*0170*/  UIADD3.X UR9, URZ, UR7, URZ, UP0, !UPT ;  /* 0x000000073f097290 */ /* 0x000fe400087fe43f */
[----:B------:R-:W-:-:S02]  /*0180*/  UIADD3.X UR11, URZ, UR7, URZ, UP1, !UPT ;  /* 0x000000073f0b7290 */ /* 0x000fc40008ffe43f */
[----:B------:R-:W-:-:S05]  /*0190*/  UIADD3.X UR7, URZ, UR7, URZ, UP2, !UPT ;  /* 0x000000073f077290 */ /* 0x000fca00097fe43f */
[----:B------:R2:W-:Y:S02]  /*01a0*/  UTMACCTL.PF [UR8] ;  /* 0x00000000080079b9 */ /* 0x0005e40008040000 */
[----:B------:R2:W-:Y:S02]  /*01b0*/  UTMACCTL.PF [UR10] ;  /* 0x000000000a0079b9 */ /* 0x0005e40008040000 */
[----:B------:R2:W-:Y:S02]  /*01c0*/  UTMACCTL.PF [UR6] ;  /* 0x00000000060079b9 */ /* 0x0005e40008040000 */
[----:B--2---:R-:W-:Y:S01]  /*01d0*/  NOP ;  /* 0x0000000000007918 */ /* 0x004fe20000000000 */
.L_x_1:
[----:B------:R-:W-:Y:S05]  /*01e0*/  BSYNC B0 ;  /* 0x0000000000007941 */ /* 0x000fea0003800000 */
.L_x_0:
[----:B-1----:R-:W-:Y:S01]  /*01f0*/  R2UR UR47, R2 ;  /* 0x00000000022f72ca */ /* 0x002fe200000e0000 */
[----:B------:R-:W-:Y:S01]  /*0200*/  UISETP.NE.AND UP0, UPT, UR5, 0x1, UPT ;  /* 0x000000010500788c */ /* 0x000fe2000bf05270 */
[----:B------:R-:W1:Y:S01]  /*0210*/  SHFL.IDX PT, R3, R0, RZ, 0x1f ;  /* 0x00001fff00037589 */ /* 0x000e6200000e0000 */
[----:B------:R-:W-:-:S10]  /*0220*/  UISETP.NE.AND UP1, UPT, UR5, 0x2, UPT ;  /* 0x000000020500788c */ /* 0x000fd4000bf25270 */
[----:B------:R-:W-:Y:S02]  /*0230*/  UIADD3 UR10, UR47, -0x1, URZ ;  /* 0xffffffff2f0a7890 */ /* 0x000fe4000fffe03f */
[----:B------:R-:W-:Y:S02]  /*0240*/  UISETP.EQ.AND UP2, UPT, UR47, URZ, !UP0 ;  /* 0x0000003f2f00728c */ /* 0x000fe4000c742270 */
[----:B------:R-:W-:Y:S02]  /*0250*/  UISETP.EQ.AND UP3, UPT, UR47, URZ, !UP1 ;  /* 0x0000003f2f00728c */ /* 0x000fe4000cf62270 */
[----:B------:R-:W-:Y:S02]  /*0260*/  UISETP.GE.U32.AND UP4, UPT, UR10, 0x4, UPT ;  /* 0x000000040a00788c */ /* 0x000fe4000bf86070 */
[----:B------:R-:W-:Y:S02]  /*0270*/  USEL UR4, URZ, 0x1, !UP2 ;  /* 0x000000013f047887 */ /* 0x000fe4000d000000 */
[----:B------:R-:W-:-:S02]  /*0280*/  USEL UR6, URZ, 0x1, !UP3 ;  /* 0x000000013f067887 */ /* 0x000fc4000d800000 */
[----:B------:R-:W-:Y:S01]  /*0290*/  USEL UR7, UR4, 0x2, UP4 ;  /* 0x0000000204077887 */ /* 0x000fe2000a000000 */
[----:B-1----:R-:W-:Y:S01]  /*02a0*/  ISETP.NE.AND P0, PT, R3, RZ, PT ;  /* 0x000000ff0300720c */ /* 0x002fe20003f05270 */
[----:B------:R-:W-:Y:S01]  /*02b0*/  USEL UR4, UR6, 0x2, UP4 ;  /* 0x0000000206047887 */ /* 0x000fe2000a000000 */
[----:B------:R-:W-:-:S03]  /*02c0*/  IMAD.U32 R3, RZ, RZ, UR5 ;  /* 0x00000005ff037e24 */ /* 0x000fc6000f8e00ff */
[----:B------:R-:W-:Y:S02]  /*02d0*/  MOV R4, UR7 ;  /* 0x0000000700047c02 */ /* 0x000fe40008000f00 */
[----:B------:R-:W-:-:S05]  /*02e0*/  MOV R2, UR4 ;  /* 0x0000000400027c02 */ /* 0x000fca0008000f00 */
[----:B------:R1:W-:Y:S04]  /*02f0*/  STL [R1+0x270], R2 ;  /* 0x0002700201007387 */ /* 0x0003e80000100800 */
[----:B------:R1:W-:Y:S01]  /*0300*/  STL [R1+0x27c], R4 ;  /* 0x00027c0401007387 */ /* 0x0003e20000100800 */
[----:B------:R-:W-:Y:S05]  /*0310*/  @P0 BRA `(.L_x_2) ;  /* 0x0000000000480947 */ /* 0x000fea0003800000 */
[----:B------:R-:W2:Y:S01]  /*0320*/  S2UR UR8, SR_CgaCtaId ;  /* 0x00000000000879c3 */ /* 0x000ea20000008800 */
[----:B------:R-:W-:Y:S01]  /*0330*/  UMOV UR4, 0x400 ;  /* 0x0000040000047882 */ /* 0x000fe20000000000 */
[----:B------:R-:W-:Y:S01]  /*0340*/  UMOV UR5, 0x1 ;  /* 0x0000000100057882 */ /* 0x000fe20000000000 */
[----:B------:R-:W-:Y:S01]  /*0350*/  UMOV UR6, 0x80 ;  /* 0x0000008000067882 */ /* 0x000fe20000000000 */
[----:B------:R-:W-:Y:S01]  /*0360*/  ELECT P0, URZ, PT ;  /* 0x00000000003f782f */ /* 0x000fe20003800000 */
[----:B------:R-:W-:-:S04]  /*0370*/  UIADD3 UR6, -UR6, 0x100000, URZ ;  /* 0x0010000006067890 */ /* 0x000fc8000fffe13f */
[----:B------:R-:W-:Y:S02]  /*0380*/  USHF.L.U32 UR7, UR6, 0xb, URZ ;  /* 0x0000000b06077899 */ /* 0x000fe4000800063f */
[----:B------:R-:W-:Y:S02]  /*0390*/  USHF.L.U32 UR6, UR6, 0x1, URZ ;  /* 0x0000000106067899 */ /* 0x000fe4000800063f */
[----:B--2---:R-:W-:Y:S02]  /*03a0*/  ULEA UR8, UR8, UR4, 0x18 ;  /* 0x0000000408087291 */ /* 0x004fe4000f8ec03f */
[----:B------:R-:W-:-:S04]  /*03b0*/  UIADD3 UR4, -UR5, 0x100000, URZ ;  /* 0x0010000005047890 */ /* 0x000fc8000fffe13f */
[----:B------:R-:W-:Y:S02]  /*03c0*/  USHF.L.U32 UR5, UR4, 0xb, URZ ;  /* 0x0000000b04057899 */ /* 0x000fe4000800063f */
[----:B------:R-:W-:Y:S01]  /*03d0*/  USHF.L.U32 UR4, UR4, 0x1, URZ ;  /* 0x0000000104047899 */ /* 0x000fe2000800063f */
[----:B------:R-:W2:Y:S11]  /*03e0*/  FENCE.VIEW.ASYNC.S ;  /* 0x00000000000073c6 */ /* 0x000eb60000000000 */
[----:B--2---:R2:W3:Y:S01]  /*03f0*/  SYNCS.EXCH.64 URZ, [UR8+0x74450], UR4 ;  /* 0x07445004083f75b2 */ /* 0x0044e20008000100 */
[----:B------:R2:W4:Y:S01]  /*0400*/  SYNCS.EXCH.64 URZ, [UR8+0x74460], UR6 ;  /* 0x07446006083f75b2 */ /* 0x0005220008000100 */
[----:B------:R2:W1:Y:S01]  /*0410*/  SYNCS.EXCH.64 URZ, [UR8+0x74458], UR4 ;  /* 0x07445804083f75b2 */ /* 0x0004620008000100 */
[----:B------:R2:W1:Y:S01]  /*0420*/  SYNCS.EXCH.64 URZ, [UR8+0x74468], UR6 ;  /* 0x07446806083f75b2 */ /* 0x0004620008000100 */
[----:B------:R-:W-:Y:S01]  /*0430*/  NOP ;  /* 0x0000000000007918 */ /* 0x000fe20000000000 */
.L_x_2:
[----:B-1----:R-:W1:Y:S01]  /*0440*/  SHFL.IDX PT, R2, R0, RZ, 0x1f ;  /* 0x00001fff00027589 */ /* 0x002e6200000e0000 */
[----:B------:R-:W-:Y:S01]  /*0450*/  NOP ;  /* 0x0000000000007918 */ /* 0x000fe20000000000 */
[----:B-1----:R-:W-:-:S13]  /*0460*/  ISETP.NE.AND P0, PT, R2, RZ, PT ;  /* 0x000000ff0200720c */ /* 0x002fda0003f05270 */
[----:B------:R-:W-:Y:S05]  /*0470*/  @P0 BRA `(.L_x_3) ;  /* 0x0000000000600947 */ /* 0x000fea0003800000 */
[----:B--2---:R-:W1:Y:S01]  /*0480*/  S2UR UR5, SR_CgaCtaId ;  /* 0x00000000000579c3 */ /* 0x004e620000008800 */
[----:B------:R-:W-:Y:S01]  /*0490*/  UMOV UR4, 0x400 ;  /* 0x0000040000047882 */ /* 0x000fe20000000000 */
[----:B------:R-:W-:Y:S01]  /*04a0*/  UMOV UR6, 0x1 ;  /* 0x0000000100067882 */ /* 0x000fe20000000000 */
[----:B------:R-:W-:Y:S01]  /*04b0*/  UMOV UR9, 0x100 ;  /* 0x0000010000097882 */ /* 0x000fe20000000000 */
[----:B------:R-:W-:-:S04]  /*04c0*/  UIADD3 UR6, -UR6, 0x100000, URZ ;  /* 0x0010000006067890 */ /* 0x000fc8000fffe13f */
[----:B------:R-:W-:Y:S02]  /*04d0*/  USHF.L.U32 UR7, UR6, 0xb, URZ ;  /* 0x0000000b06077899 */ /* 0x000fe4000800063f */
[----:B------:R-:W-:Y:S01]  /*04e0*/  USHF.L.U32 UR6, UR6, 0x1, URZ ;  /* 0x0000000106067899 */ /* 0x000fe2000800063f */
[----:B------:R-:W-:Y:S01]  /*04f0*/  ELECT P0, URZ, PT ;  /* 0x00000000003f782f */ /* 0x000fe20003800000 */
[----:B-1----:R-:W-:Y:S02]  /*0500*/  ULEA UR8, UR5, UR4, 0x18 ;  /* 0x0000000405087291 */ /* 0x002fe4000f8ec03f */
[----:B------:R-:W-:-:S04]  /*0510*/  UIADD3 UR4, -UR9, 0x100000, URZ ;  /* 0x0010000009047890 */ /* 0x000fc8000fffe13f */
[----:B------:R-:W-:Y:S02]  /*0520*/  USHF.L.U32 UR5, UR4, 0xb, URZ ;  /* 0x0000000b04057899 */ /* 0x000fe4000800063f */
[----:B------:R-:W-:Y:S01]  /*0530*/  USHF.L.U32 UR4, UR4, 0x1, URZ ;  /* 0x0000000104047899 */ /* 0x000fe2000800063f */
[----:B------:R-:W1:Y:S03]  /*0540*/  FENCE.VIEW.ASYNC.S ;  /* 0x00000000000073c6 */ /* 0x000e660000000000 */
[----:B-1----:R1:W2:Y:S08]  /*0550*/  SYNCS.EXCH.64 URZ, [UR8+0x74400], UR6 ;  /* 0x07440006083f75b2 */ /* 0x0022b00008000100 */
[----:B------:R1:W1:Y:S01]  /*0560*/  SYNCS.EXCH.64 URZ, [UR8+0x74428], UR4 ;  /* 0x07442804083f75b2 */ /* 0x0002620008000100 */
        /* <DEDUP_REMOVED lines=8> */
[----:B------:R-:W-:Y:S01]  /*05f0*/  NOP ;  /* 0x0000000000007918 */ /* 0x000fe20000000000 */
.L_x_3:
[----:B------:R-:W5:Y:S01]  /*0600*/  SHFL.IDX PT, R2, R0, RZ, 0x1f ;  /* 0x00001fff00027589 */ /* 0x000f6200000e0000 */
[----:B------:R-:W-:Y:S01]  /*0610*/  NOP ;  /* 0x0000000000007918 */ /* 0x000fe20000000000 */
[----:B-----5:R-:W-:-:S13]  /*0620*/  ISETP.NE.AND P0, PT, R2, RZ, PT ;  /* 0x000000ff0200720c */ /* 0x020fda0003f05270 */
[----:B------:R-:W-:Y:S05]  /*0630*/  @P0 BRA `(.L_x_4) ;  /* 0x0000000000480947 */ /* 0x000fea0003800000 */
[----:B-12---:R-:W1:Y:S01]  /*0640*/  S2UR UR5, SR_CgaCtaId ;  /* 0x00000000000579c3 */ /* 0x006e620000008800 */
        /* <DEDUP_REMOVED lines=16> */
[----:B------:R-:W-:Y:S01]  /*0750*/  NOP ;  /* 0x0000000000007918 */ /* 0x000fe20000000000 */
.L_x_4:
[----:B------:R-:W5:Y:S01]  /*0760*/  SHFL.IDX PT, R2, R0, RZ, 0x1f ;  /* 0x00001fff00027589 */ /* 0x000f6200000e0000 */
[----:B------:R-:W-:Y:S01]  /*0770*/  ELECT P0, URZ, PT ;  /* 0x00000000003f782f */ /* 0x000fe20003800000 */
[----:B------:R-:W-:Y:S01]  /*0780*/  NOP ;  /* 0x0000000000007918 */ /* 0x000fe20000000000 */
[----:B-12---:R-:W-:Y:S02]  /*0790*/  UMOV UR4, 0x80 ;  /* 0x0000008000047882 */ /* 0x006fe40000000000 */
[C---:B-----5:R-:W-:Y:S02]  /*07a0*/  ISETP.NE.OR P0, PT, R2.reuse, RZ, !P0 ;  /* 0x000000ff0200720c */ /* 0x060fe40004705670 */
[----:B------:R-:W-:-:S11]  /*07b0*/  ISETP.NE.AND P3, PT, R2, RZ, PT ;  /* 0x000000ff0200720c */ /* 0x000fd60003f65270 */
[----:B------:R-:W-:Y:S01]  /*07c0*/  VOTEU.ALL UP2, P0 ;  /* 0x00000000003f7886 */ /* 0x000fe20000040000 */
[----:B------:R-:W-:Y:S01]  /*07d0*/  VOTEU.ALL UP3, P0 ;  /* 0x00000000003f7886 */ /* 0x000fe20000060000 */
[----:B------:R-:W-:Y:S01]  /*07e0*/  VOTEU.ALL UP4, P0 ;  /* 0x00000000003f7886 */ /* 0x000fe20000080000 */
[----:B------:R-:W-:Y:S02]  /*07f0*/  VOTEU.ALL UP5, P0 ;  /* 0x00000000003f7886 */ /* 0x000fe400000a0000 */
[----:B------:R-:W1:Y:S01]  /*0800*/  @!UP2 S2UR UR7, SR_CgaCtaId ;  /* 0x000000000007a9c3 */ /* 0x000e620000008800 */
[----:B------:R-:W-:Y:S01]  /*0810*/  @!UP2 UMOV UR6, 0x400 ;  /* 0x000004000006a882 */ /* 0x000fe20000000000 */
[----:B------:R-:W-:-:S04]  /*0820*/  @!UP2 UIADD3 UR4, -UR4, 0x100000, URZ ;  /* 0x001000000404a890 */ /* 0x000fc8000fffe13f */
[----:B------:R-:W-:Y:S02]  /*0830*/  @!UP2 USHF.L.U32 UR5, UR4, 0xb, URZ ;  /* 0x0000000b0405a899 */ /* 0x000fe4000800063f */
[----:B------:R-:W-:Y:S02]  /*0840*/  @!UP2 USHF.L.U32 UR4, UR4, 0x1, URZ ;  /* 0x000000010404a899 */ /* 0x000fe4000800063f */
[----:B-1----:R-:W-:Y:S01]  /*0850*/  @!UP2 ULEA UR6, UR7, UR6, 0x18 ;  /* 0x000000060706a291 */ /* 0x002fe2000f8ec03f */
[----:B------:R-:W-:Y:S01]  /*0860*/  VOTEU.ALL UP2, P0 ;  /* 0x00000000003f7886 */ /* 0x000fe20000040000 */
[----:B------:R-:W1:Y:S10]  /*0870*/  FENCE.VIEW.ASYNC.S ;  /* 0x00000000000073c6 */ /* 0x000e740000000000 */
[----:B-1----:R1:W2:Y:S01]  /*0880*/  @!UP2 SYNCS.EXCH.64 URZ, [UR6+0x74490], UR4 ;  /* 0x07449004063fa5b2 */ /* 0x0022a20008000100 */
[----:B------:R1:W1:Y:S01]  /*0890*/  @!UP3 SYNCS.EXCH.64 URZ, [UR6+0x74498], UR4 ;  /* 0x07449804063fb5b2 */ /* 0x0002620008000100 */
[----:B------:R1:W1:Y:S01]  /*08a0*/  @!UP4 SYNCS.EXCH.64 URZ, [UR6+0x744a0], UR4 ;  /* 0x0744a004063fc5b2 */ /* 0x0002620008000100 */
[----:B------:R1:W1:Y:S01]  /*08b0*/  @!UP5 SYNCS.EXCH.64 URZ, [UR6+0x744a8], UR4 ;  /* 0x0744a804063fd5b2 */ /* 0x0002620008000100 */
[----:B------:R-:W-:Y:S01]  /*08c0*/  NOP ;  /* 0x0000000000007918 */ /* 0x000fe20000000000 */
[----:B------:R-:W-:Y:S05]  /*08d0*/  @P3 BRA `(.L_x_5) ;  /* 0x0000000000583947 */ /* 0x000fea0003800000 */
[----:B-1----:R-:W1:Y:S01]  /*08e0*/  S2UR UR5, SR_CgaCtaId ;  /* 0x00000000000579c3 */ /* 0x002e620000008800 */
[----:B------:R-:W-:Y:S01]  /*08f0*/  UMOV UR4, 0x400 ;  /* 0x0000040000047882 */ /* 0x000fe20000000000 */
[----:B------:R-:W-:Y:S01]  /*0900*/  UMOV UR6, 0x20 ;  /* 0x0000002000067882 */ /* 0x000fe20000000000 */
[----:B------:R-:W-:Y:S01]  /*0910*/  UMOV UR7, 0x80 ;  /* 0x0000008000077882 */ /* 0x000fe20000000000 */
[----:B------:R-:W-:Y:S01]  /*0920*/  ELECT P0, URZ, PT ;  /* 0x00000000003f782f */ /* 0x000fe20003800000 */
[----:B-1----:R-:W-:Y:S02]  /*0930*/  ULEA UR8, UR5, UR4, 0x18 ;  /* 0x0000000405087291 */ /* 0x002fe4000f8ec03f */
[----:B------:R-:W-:-:S04]  /*0940*/  UIADD3 UR4, -UR6, 0x100000, URZ ;  /* 0x0010000006047890 */ /* 0x000fc8000fffe13f */
[----:B------:R-:W-:Y:S02]  /*0950*/  USHF.L.U32 UR5, UR4, 0xb, URZ ;  /* 0x0000000b04057899 */ /* 0x000fe4000800063f */
[----:B------:R-:W-:Y:S02]  /*0960*/  USHF.L.U32 UR4, UR4, 0x1, URZ ;  /* 0x0000000104047899 */ /* 0x000fe4000800063f */
[----:B------:R-:W-:-:S04]  /*0970*/  UIADD3 UR6, -UR7, 0x100000, URZ ;  /* 0x0010000007067890 */ /* 0x000fc8000fffe13f */
[----:B------:R-:W-:Y:S02]  /*0980*/  USHF.L.U32 UR7, UR6, 0xb, URZ ;  /* 0x0000000b06077899 */ /* 0x000fe4000800063f */
[----:B------:R-:W-:Y:S01]  /*0990*/  USHF.L.U32 UR6, UR6, 0x1, URZ ;  /* 0x0000000106067899 */ /* 0x000fe2000800063f */
[----:B------:R-:W1:Y:S03]  /*09a0*/  FENCE.VIEW.ASYNC.S ;  /* 0x00000000000073c6 */ /* 0x000e660000000000 */
[----:B-1----:R1:W1:Y:S08]  /*09b0*/  SYNCS.EXCH.64 URZ, [UR8+0x744c0], UR4 ;  /* 0x0744c004083f75b2 */ /* 0x0022700008000100 */
        /* <DEDUP_REMOVED lines=8> */
.L_x_5:
[----:B------:R-:W-:Y:S01]  /*0a40*/  VOTEU.ANY UP2, P2 ;  /* 0x00000000003f7886 */ /* 0x000fe20001040100 */
[----:B-1----:R-:W-:Y:S01]  /*0a50*/  UMOV UR4, 0x40 ;  /* 0x0000004000047882 */ /* 0x002fe20000000000 */
[----:B------:R-:W-:Y:S01]  /*0a60*/  ISETP.NE.AND P3, PT, RZ, UR47, PT ;  /* 0x0000002fff007c0c */ /* 0x000fe2000bf65270 */
[----:B------:R-:W-:Y:S01]  /*0a70*/  NOP ;  /* 0x0000000000007918 */ /* 0x000fe20000000000 */
[----:B------:R-:W-:Y:S01]  /*0a80*/  ISETP.EQ.AND P0, PT, R3, 0x2, P1 ;  /* 0x000000020300780c */ /* 0x000fe20000f02270 */
[----:B------:R-:W1:Y:S01]  /*0a90*/  @UP2 S2UR UR7, SR_CgaCtaId ;  /* 0x00000000000729c3 */ /* 0x000e620000008800 */
[----:B------:R-:W-:Y:S01]  /*0aa0*/  @UP2 UMOV UR6, 0x400 ;  /* 0x0000040000062882 */ /* 0x000fe20000000000 */
[----:B------:R-:W-:-:S04]  /*0ab0*/  @UP2 UIADD3 UR4, -UR4, 0x100000, URZ ;  /* 0x0010000004042890 */ /* 0x000fc8000fffe13f */
[----:B------:R-:W-:Y:S02]  /*0ac0*/  @UP2 USHF.L.U32 UR5, UR4, 0xb, URZ ;  /* 0x0000000b04052899 */ /* 0x000fe4000800063f */
[----:B------:R-:W-:Y:S02]  /*0ad0*/  @UP2 USHF.L.U32 UR4, UR4, 0x1, URZ ;  /* 0x0000000104042899 */ /* 0x000fe4000800063f */
[----:B-1----:R-:W-:Y:S01]  /*0ae0*/  @UP2 ULEA UR6, UR7, UR6, 0x18 ;  /* 0x0000000607062291 */ /* 0x002fe2000f8ec03f */
[----:B------:R-:W-:Y:S01]  /*0af0*/  VOTEU.ANY UP2, P2 ;  /* 0x00000000003f7886 */ /* 0x000fe20001040100 */
[----:B------:R-:W-:Y:S01]  /*0b00*/  ISETP.EQ.AND P2, PT, R3, 0x1, P1 ;  /* 0x000000010300780c */ /* 0x000fe20000f42270 */
[----:B------:R-:W1:Y:S09]  /*0b10*/  FENCE.VIEW.ASYNC.S ;  /* 0x00000000000073c6 */ /* 0x000e720000000000 */
[----:B-1----:R1:W2:Y:S01]  /*0b20*/  @UP2 SYNCS.EXCH.64 URZ, [UR6+0x744b0], UR4 ;  /* 0x0744b004063f25b2 */ /* 0x0022a20008000100 */
[----:B------:R-:W-:Y:S01]  /*0b30*/  NOP ;  /* 0x0000000000007918 */ /* 0x000fe20000000000 */
[----:B--234-:R-:W-:Y:S06]  /*0b40*/  BAR.SYNC.DEFER_BLOCKING 0x0 ;  /* 0x0000000000007b1d */ /* 0x01cfec0000010000 */
[----:B------:R-:W-:Y:S05]  /*0b50*/  @!P3 BRA `(.L_x_6) ;  /* 0x0000023000ecb947 */ /* 0x000fea0003800000 */
[----:B------:R-:W-:-:S06]  /*0b60*/  UISETP.GT.U32.AND UP0, UPT, UR10, 0x3, UPT ;  /* 0x000000030a00788c */ /* 0x000fcc000bf04070 */
[----:B------:R-:W-:-:S13]  /*0b70*/  PLOP3.LUT P0, PT, PT, PT, UP0, 0x80, 0x0 ;  /* 0x000000000000781c */ /* 0x000fda0003f0f008 */
[----:B-1----:R-:W-:Y:S05]  /*0b80*/  @P0 EXIT ;  /* 0x000000000000094d */ /* 0x002fea0003800000 */
.L_x_7:
[----:B------:R-:W-:-:S08]  /*0b90*/  NOP ;  /* 0x0000000000007918 */ /* 0x000fd00000000000 */
[----:B------:R-:W1:Y:S02]  /*0ba0*/  USETMAXREG.TRY_ALLOC.CTAPOOL UP0, 0xf0 ;  /* 0x000000f0000079c8 */ /* 0x000e640008000600 */
[----:B-1----:R-:W-:-:S13]  /*0bb0*/  PLOP3.LUT P0, PT, PT, PT, UP0, 0x80, 0x0 ;  /* 0x000000000000781c */ /* 0x002fda0003f0f008 */
[----:B------:R-:W-:Y:S05]  /*0bc0*/  @!P0 BRA `(.L_x_7) ;  /* 0xfffffffc00f08947 */ /* 0x000fea000383ffff */
[----:B------:R-:W2:Y:S01]  /*0bd0*/  LDL R0, [R1+0x200] ;  /* 0x0002000001007983 */ /* 0x000ea20000100800 */
[----:B------:R-:W-:Y:S02]  /*0be0*/  ULDC UR4, c[0x0][0xa00] ;  /* 0x0002800000047ab9 */ /* 0x000fe40000000800 */
[----:B--2---:R-:W-:-:S13]  /*0bf0*/  ISETP.GE.AND P0, PT, R0, UR4, PT ;  /* 0x0000000400007c0c */ /* 0x004fda000bf06270 */
[----:B------:R-:W-:Y:S05]  /*0c00*/  @P0 EXIT ;  /* 0x000000000000094d */ /* 0x000fea0003800000 */
[----:B------:R-:W2:Y:S01]  /*0c10*/  LDL R0, [R1+0x27c] ;  /* 0x00027c0001007983 */ /* 0x000ea20000100800 */
[----:B------:R-:W-:Y:S01]  /*0c20*/  UISETP.NE.AND UP0, UPT, UR47, 0x1, UPT ;  /* 0x000000012f00788c */ /* 0x000fe2000bf05270 */
[----:B------:R-:W-:Y:S01]  /*0c30*/  IMAD.MOV.U32 R16, RZ, RZ, RZ ;  /* 0x000000ffff107224 */ /* 0x000fe200078e00ff */
[----:B------:R-:W-:Y:S01]  /*0c40*/  ULDC.64 UR60, c[0x0][0x198] ;  /* 0x00006600003c7ab9 */ /* 0x000fe20000000a00 */
[----:B------:R-:W1:Y:S01]  /*0c50*/  S2R R2, SR_TID.X ;  /* 0x0000000000027919 */ /* 0x000e620000002100 */
[----:B------:R-:W-:Y:S01]  /*0c60*/  UMOV UR45, URZ ;  /* 0x0000003f002d7c82 */ /* 0x000fe20008000000 */
[----:B------:R-:W-:Y:S01]  /*0c70*/  UMOV UR46, URZ ;  /* 0x0000003f002e7c82 */ /* 0x000fe20008000000 */
[----:B------:R-:W-:Y:S01]  /*0c80*/  UMOV UR36, URZ ;  /* 0x0000003f00247c82 */ /* 0x000fe20008000000 */
[----:B--2---:R-:W-:Y:S02]  /*0c90*/  R2UR UR4, R0 ;  /* 0x00000000000472ca */ /* 0x004fe400000e0000 */
[----:B-1----:R-:W-:-:S04]  /*0ca0*/  SHF.R.S32.HI R0, RZ, 0x1f, R2 ;  /* 0x0000001fff007819 */ /* 0x002fc80000011402 */
[----:B------:R-:W-:-:S04]  /*0cb0*/  LEA.HI R0, R0, R2, RZ, 0x7 ;  /* 0x0000000200007211 */ /* 0x000fc800078f38ff */
[----:B------:R-:W-:-:S03]  /*0cc0*/  LOP3.LUT R0, R0, 0xffffff80, RZ, 0xc0, !PT ;  /* 0xffffff8000007812 */ /* 0x000fc600078ec0ff */
[----:B------:R-:W-:Y:S02]  /*0cd0*/  ULOP3.LUT UR4, UR4, 0x1, URZ, 0xfc, !UPT ;  /* 0x0000000104047892 */ /* 0x000fe4000f8efc3f */
[----:B------:R-:W-:-:S05]  /*0ce0*/  IMAD.IADD R0, R2, 0x1, -R0 ;  /* 0x0000000102007824 */ /* 0x000fca00078e0a00 */
[----:B------:R-:W-:-:S04]  /*0cf0*/  SHF.R.S32.HI R3, RZ, 0x1f, R0 ;  /* 0x0000001fff037819 */ /* 0x000fc80000011400 */
[----:B------:R-:W-:-:S04]  /*0d00*/  LEA.HI R3, R3, R0, RZ, 0x2 ;  /* 0x0000000003037211 */ /* 0x000fc800078f10ff */
[----:B------:R-:W-:-:S04]  /*0d10*/  LOP3.LUT R3, R3, 0x7ffffffc, RZ, 0xc0, !PT ;  /* 0x7ffffffc03037812 */ /* 0x000fc800078ec0ff */
[----:B------:R-:W-:Y:S02]  /*0d20*/  IADD3 R3, R0, -R3, RZ ;  /* 0x8000000300037210 */ /* 0x000fe40007ffe0ff */
[----:B------:R-:W-:Y:S01]  /*0d30*/  MOV R0, UR4 ;  /* 0x0000000400007c02 */ /* 0x000fe20008000f00 */
[----:B------:R-:W-:Y:S01]  /*0d40*/  USEL UR4, URZ, 0x1, UP0 ;  /* 0x000000013f047887 */ /* 0x000fe20008000000 */
[----:B------:R-:W-:-:S03]  /*0d50*/  SHF.L.U32 R236, R3, 0x1, RZ ;  /* 0x0000000103ec7819 */ /* 0x000fc600000006ff */
[----:B------:R1:W-:Y:S02]  /*0d60*/  STL [R1+0x280], R0 ;  /* 0x0002800001007387 */ /* 0x0003e40000100800 */
[----:B-1----:R-:W-:-:S05]  /*0d70*/  MOV R0, UR4 ;  /* 0x0000000400007c02 */ /* 0x002fca0008000f00 */
[----:B------:R1:W-:Y:S02]  /*0d80*/  STL [R1+0x268], R0 ;  /* 0x0002680001007387 */ /* 0x0003e40000100800 */
.L_x_103:
[----:B------:R-:W2:Y:S01]  /*0d90*/  LDL R12, [R1+0x200] ;  /* 0x00020000010c7983 */ /* 0x000ea20000100800 */
[----:B------:R-:W3:Y:S01]  /*0da0*/  LDC R5, c[0x0][0xa04] ;  /* 0x00028100ff057b82 */ /* 0x000ee20000000800 */
[----:B------:R-:W-:-:S07]  /*0db0*/  UISETP.NE.AND UP0, UPT, UR47, 0x1, UPT ;  /* 0x000000012f00788c */ /* 0x000fce000bf05270 */
[----:B----4-:R-:W4:Y:S08]  /*0dc0*/  LDC R6, c[0x0][0xa10] ;  /* 0x00028400ff067b82 */ /* 0x010f300000000800 */
[----:B------:R-:W5:Y:S01]  /*0dd0*/  LDC R8, c[0x0][0xa1c] ;  /* 0x00028700ff087b82 */ /* 0x000f620000000800 */
[----:B---3--:R-:W-:Y:S02]  /*0de0*/  ISETP.NE.AND P0, PT, R5, 0x1, PT ;  /* 0x000000010500780c */ /* 0x008fe40003f05270 */
[----:B----4-:R-:W-:-:S02]  /*0df0*/  ISETP.NE.AND P1, PT, R6, 0x1, PT ;  /* 0x000000010600780c */ /* 0x010fc40003f25270 */
[----:B------:R-:W-:-:S09]  /*0e00*/  R2UR UR43, R6 ;  /* 0x00000000062b72ca */ /* 0x000fd200000e0000 */
[----:B------:R-:W2:Y:S01]  /*0e10*/  @P0 LDC.64 R2, c[0x0][0xa08] ;  /* 0x00028200ff020b82 */ /* 0x000ea20000000a00 */
[C---:B-----5:R-:W-:Y:S02]  /*0e20*/  ISETP.NE.AND P2, PT, R8.reuse, 0x1, PT ;  /* 0x000000010800780c */ /* 0x060fe40003f45270 */
[----:B------:R-:W-:-:S05]  /*0e30*/  R2UR UR44, R8 ;  /* 0x00000000082c72ca */ /* 0x000fca00000e0000 */
[----:B------:R-:W3:Y:S08]  /*0e40*/  @P1 LDC R7, c[0x0][0xa14] ;  /* 0x00028500ff071b82 */ /* 0x000ef00000000800 */
[----:B------:R-:W4:Y:S08]  /*0e50*/  @P1 LDC R9, c[0x0][0xa18] ;  /* 0x00028600ff091b82 */ /* 0x000f300000000800 */
[----:B------:R-:W5:Y:S01]  /*0e60*/  @P2 LDC.64 R10, c[0x0][0xa20] ;  /* 0x00028800ff0a2b82 */ /* 0x000f620000000a00 */
[----:B--2---:R-:W-:-:S04]  /*0e70*/  @P0 IMAD.HI.U32 R2, R12, R2, RZ ;  /* 0x000000020c020227 */ /* 0x004fc800078e00ff */
[----:B-1----:R-:W-:Y:S01]  /*0e80*/  IMAD.MOV.U32 R0, RZ, RZ, R12 ;  /* 0x000000ffff007224 */ /* 0x002fe200078e000c */
[----:B------:R-:W-:Y:S02]  /*0e90*/  @P0 SHF.R.U32.HI R0, RZ, R3, R2 ;  /* 0x00000003ff000219 */ /* 0x000fe40000011602 */
[----:B------:R-:W-:Y:S02]  /*0ea0*/  PLOP3.LUT P0, PT, PT, PT, UP0, 0x80, 0x0 ;  /* 0x000000000000781c */ /* 0x000fe40003f0f008 */
[----:B------:R-:W-:Y:S01]  /*0eb0*/  MOV R3, R0 ;  /* 0x0000000000037202 */ /* 0x000fe20000000f00 */
[C---:B---3--:R-:W-:Y:S01]  /*0ec0*/  @P1 IMAD.HI.U32 R2, R0.reuse, R7, RZ ;  /* 0x0000000700021227 */ /* 0x048fe200078e00ff */
[C---:B------:R-:W-:Y:S02]  /*0ed0*/  R2UR UR5, R0.reuse ;  /* 0x00000000000572ca */ /* 0x040fe400000e0000 */
[----:B------:R-:W-:Y:S02]  /*0ee0*/  IADD3 R0, -R0, RZ, RZ ;  /* 0x000000ff00007210 */ /* 0x000fe40007ffe1ff */
[----:B----4-:R-:W-:-:S03]  /*0ef0*/  @P1 SHF.R.U32.HI R3, RZ, R9, R2 ;  /* 0x00000009ff031219 */ /* 0x010fc60000011602 */
[----:B------:R-:W-:Y:S01]  /*0f00*/  IMAD R0, R5, R0, R12 ;  /* 0x0000000005007224 */ /* 0x000fe200078e020c */
[----:B------:R-:W-:Y:S01]  /*0f10*/  MOV R2, R3 ;  /* 0x0000000300027202 */ /* 0x000fe20000000f00 */
[C---:B-----5:R-:W-:Y:S01]  /*0f20*/  @P2 IMAD.HI.U32 R4, R3.reuse, R10, RZ ;  /* 0x0000000a03042227 */ /* 0x060fe200078e00ff */
[----:B------:R-:W-:Y:S02]  /*0f30*/  R2UR UR7, R3 ;  /* 0x00000000030772ca */ /* 0x000fe400000e0000 */
[----:B------:R-:W-:Y:S02]  /*0f40*/  R2UR UR42, R0 ;  /* 0x00000000002a72ca */ /* 0x000fe400000e0000 */
[----:B------:R-:W-:Y:S01]  /*0f50*/  @P2 SHF.R.U32.HI R2, RZ, R11, R4 ;  /* 0x0000000bff022219 */ /* 0x000fe20000011604 */
[----:B------:R-:W-:-:S03]  /*0f60*/  IMAD.MOV R4, RZ, RZ, -R3 ;  /* 0x000000ffff047224 */ /* 0x000fc600078e0a03 */
[----:B------:R-:W-:Y:S02]  /*0f70*/  IADD3 R2, -R2, RZ, RZ ;  /* 0x000000ff02027210 */ /* 0x000fe40007ffe1ff */
[----:B------:R-:W-:Y:S02]  /*0f80*/  R2UR UR4, R4 ;  /* 0x00000000040472ca */ /* 0x000fe400000e0000 */
[----:B------:R-:W-:-:S11]  /*0f90*/  R2UR UR6, R2 ;  /* 0x00000000020672ca */ /* 0x000fd600000e0000 */
[----:B------:R-:W-:Y:S02]  /*0fa0*/  UIMAD UR43, UR43, UR4, UR5 ;  /* 0x000000042b2b72a4 */ /* 0x000fe4000f8e0205 */
[----:B------:R-:W-:Y:S01]  /*0fb0*/  UIMAD UR44, UR44, UR6, UR7 ;  /* 0x000000062c2c72a4 */ /* 0x000fe2000f8e0207 */
[----:B------:R-:W-:Y:S11]  /*0fc0*/  @!P0 BRA `(.L_x_8) ;  /* 0x0000000000688947 */ /* 0x000ff60003800000 */
[----:B------:R-:W-:-:S06]  /*0fd0*/  UISETP.NE.AND UP0, UPT, UR47, 0x2, UPT ;  /* 0x000000022f00788c */ /* 0x000fcc000bf05270 */
[----:B------:R-:W-:-:S13]  /*0fe0*/  PLOP3.LUT P1, PT, PT, PT, UP0, 0x80, 0x0 ;  /* 0x000000000000781c */ /* 0x000fda0003f2f008 */
[----:B------:R-:W-:Y:S05]  /*0ff0*/  @!P1 BRA `(.L_x_9) ;  /* 0x0000000000449947 */ /* 0x000fea0003800000 */
[----:B------:R-:W-:-:S06]  /*1000*/  UISETP.NE.AND UP0, UPT, UR47, 0x3, UPT ;  /* 0x000000032f00788c */ /* 0x000fcc000bf05270 */
[----:B------:R-:W-:-:S13]  /*1010*/  PLOP3.LUT P1, PT, PT, PT, UP0, 0x80, 0x0 ;  /* 0x000000000000781c */ /* 0x000fda0003f2f008 */
[----:B------:R-:W-:Y:S05]  /*1020*/  @!P1 BRA `(.L_x_10) ;  /* 0x0000000000249947 */ /* 0x000fea0003800000 */
[----:B------:R-:W-:-:S06]  /*1030*/  UISETP.NE.AND UP0, UPT, UR47, 0x4, UPT ;  /* 0x000000042f00788c */ /* 0x000fcc000bf05270 */
[----:B------:R-:W-:-:S13]  /*1040*/  PLOP3.LUT P1, PT, PT, PT, UP0, 0x80, 0x0 ;  /* 0x000000000000781c */ /* 0x000fda0003f2f008 */
[----:B------:R-:W-:Y:S05]  /*1050*/  @P1 BRA `(.L_x_11) ;  /* 0x0000000000541947 */ /* 0x000fea0003800000 */
[----:B------:R-:W-:Y:S02]  /*1060*/  UIADD3 UR4, UR45, -0x1, URZ ;  /* 0xffffffff2d047890 */ /* 0x000fe4000fffe03f */
[----:B------:R-:W-:Y:S02]  /*1070*/  ULOP3.LUT UR45, UR45, 0x1, URZ, 0xc, !UPT ;  /* 0x000000012d2d7892 */ /* 0x000fe4000f8e0c3f */
[----:B------:R-:W-:-:S04]  /*1080*/  ULOP3.LUT UR4, UR4, 0x2, URZ, 0xc0, !UPT ;  /* 0x0000000204047892 */ /* 0x000fc8000f8ec03f */
[----:B------:R-:W-:-:S04]  /*1090*/  USHF.R.U32.HI UR4, URZ, 0x1, UR4 ;  /* 0x000000013f047899 */ /* 0x000fc80008011604 */
[----:B------:R-:W-:Y:S01]  /*10a0*/  ULOP3.LUT UR46, UR46, UR4, URZ, 0x3c, !UPT ;  /* 0x000000042e2e7292 */ /* 0x000fe2000f8e3c3f */
[----:B------:R-:W-:Y:S11]  /*10b0*/  BRA `(.L_x_11) ;  /* 0x00000000003c7947 */ /* 0x000ff60003800000 */
.L_x_10:
[----:B------:R-:W-:Y:S02]  /*10c0*/  ULOP3.LUT UP0, URZ, UR45, 0x2, URZ, 0xc0, !UPT ;  /* 0x000000022d3f7892 */ /* 0x000fe4000f80c03f */
[----:B------:R-:W-:Y:S02]  /*10d0*/  ULOP3.LUT UR45, UR45, 0x1, URZ, 0xc0, !UPT ;  /* 0x000000012d2d7892 */ /* 0x000fe4000f8ec03f */
[----:B------:R-:W-:-:S04]  /*10e0*/  USEL UR4, URZ, 0x1, UP0 ;  /* 0x000000013f047887 */ /* 0x000fc80008000000 */
[----:B------:R-:W-:Y:S01]  /*10f0*/  ULOP3.LUT UR46, UR46, UR4, URZ, 0x3c, !UPT ;  /* 0x000000042e2e7292 */ /* 0x000fe2000f8e3c3f */
[----:B------:R-:W-:Y:S11]  /*1100*/  BRA `(.L_x_11) ;  /* 0x0000000000287947 */ /* 0x000ff60003800000 */
.L_x_9:
[----:B------:R-:W-:Y:S02]  /*1110*/  UIADD3 UR4, UR45, 0x1, URZ ;  /* 0x000000012d047890 */ /* 0x000fe4000fffe03f */
[----:B------:R-:W-:Y:S02]  /*1120*/  ULOP3.LUT UR45, UR45, 0x1, URZ, 0xc, !UPT ;  /* 0x000000012d2d7892 */ /* 0x000fe4000f8e0c3f */
[----:B------:R-:W-:-:S04]  /*1130*/  UISETP.GT.U32.AND UP0, UPT, UR4, 0x1, UPT ;  /* 0x000000010400788c */ /* 0x000fc8000bf04070 */
[----:B------:R-:W-:-:S04]  /*1140*/  USEL UR4, URZ, 0x1, !UP0 ;  /* 0x000000013f047887 */ /* 0x000fc8000c000000 */
[----:B------:R-:W-:Y:S01]  /*1150*/  ULOP3.LUT UR46, UR46, UR4, URZ, 0x3c, !UPT ;  /* 0x000000042e2e7292 */ /* 0x000fe2000f8e3c3f */
[----:B------:R-:W-:Y:S11]  /*1160*/  BRA `(.L_x_11) ;  /* 0x0000000000107947 */ /* 0x000ff60003800000 */
.L_x_8:
[----:B------:R-:W-:Y:S02]  /*1170*/  UISETP.GT.U32.AND UP0, UPT, UR45, 0x1, UPT ;  /* 0x000000012d00788c */ /* 0x000fe4000bf04070 */
[----:B------:R-:W-:Y:S02]  /*1180*/  ULOP3.LUT UR45, UR45, 0x1, URZ, 0xc0, !UPT ;  /* 0x000000012d2d7892 */ /* 0x000fe4000f8ec03f */
[----:B------:R-:W-:-:S04]  /*1190*/  USEL UR4, URZ, 0x1, !UP0 ;  /* 0x000000013f047887 */ /* 0x000fc8000c000000 */
[----:B------:R-:W-:-:S12]  /*11a0*/  ULOP3.LUT UR46, UR46, UR4, URZ, 0x3c, !UPT ;  /* 0x000000042e2e7292 */ /* 0x000fd8000f8e3c3f */
.L_x_11:
[----:B------:R-:W-:Y:S05]  /*11b0*/  @!P0 BRA `(.L_x_12) ;  /* 0x00000000003c8947 */ /* 0x000fea0003800000 */
        /* <DEDUP_REMOVED lines=9> */
[----:B------:R-:W-:Y:S01]  /*1250*/  ULEA UR42, UR42, 0x3, 0x1 ;  /* 0x000000032a2a7891 */ /* 0x000fe2000f8e083f */
[----:B------:R-:W-:Y:S11]  /*1260*/  BRA `(.L_x_15) ;  /* 0x0000000000147947 */ /* 0x000ff60003800000 */
.L_x_14:
[----:B------:R-:W-:Y:S01]  /*1270*/  ULEA UR42, UR42, 0x2, 0x1 ;  /* 0x000000022a2a7891 */ /* 0x000fe2000f8e083f */
[----:B------:R-:W-:Y:S11]  /*1280*/  BRA `(.L_x_15) ;  /* 0x00000000000c7947 */ /* 0x000ff60003800000 */
.L_x_13:
[----:B------:R-:W-:Y:S01]  /*1290*/  ULEA UR42, UR42, 0x1, 0x1 ;  /* 0x000000012a2a7891 */ /* 0x000fe2000f8e083f */
[----:B------:R-:W-:Y:S11]  /*12a0*/  BRA `(.L_x_15) ;  /* 0x0000000000047947 */ /* 0x000ff60003800000 */
.L_x_12:
[----:B------:R-:W-:-:S12]  /*12b0*/  USHF.L.U32 UR42, UR42, 0x1, URZ ;  /* 0x000000012a2a7899 */ /* 0x000fd8000800063f */
.L_x_15:
[----:B------:R-:W2:Y:S02]  /*12c0*/  LDL R0, [R1+0x270] ;  /* 0x0002700001007983 */ /* 0x000ea40000100800 */
[----:B--2---:R-:W-:-:S13]  /*12d0*/  R2UR UR4, R0 ;  /* 0x00000000000472ca */ /* 0x004fda00000e0000 */
[----:B------:R-:W-:-:S04]  /*12e0*/  ULOP3.LUT UR4, UR4, 0x1, URZ, 0xfc, !UPT ;  /* 0x0000000104047892 */ /* 0x000fc8000f8efc3f */
[----:B------:R-:W-:-:S06]  /*12f0*/  UISETP.NE.AND UP0, UPT, UR4, 0x3, UPT ;  /* 0x000000030400788c */ /* 0x000fcc000bf05270 */
[----:B------:R-:W-:-:S13]  /*1300*/  PLOP3.LUT P0, PT, PT, PT, UP0, 0x80, 0x0 ;  /* 0x000000000000781c */ /* 0x000fda0003f0f008 */
[----:B------:R-:W-:Y:S05]  /*1310*/  @!P0 BRA `(.L_x_16) ;  /* 0x0000000000048947 */ /* 0x000fea0003800000 */
[----:B------:R-:W-:Y:S01]  /*1320*/  BPT.TRAP 0x1 ;  /* 0x000000040000795c */ /* 0x000fe20000300000 */
.L_x_16:
[----:B------:R-:W2:Y:S01]  /*1330*/  LDL R0, [R1+0x280] ;  /* 0x0002800001007983 */ /* 0x000ea20000100800 */
[----:B------:R-:W1:Y:S01]  /*1340*/  S2UR UR4, SR_CgaCtaId ;  /* 0x00000000000479c3 */ /* 0x000e620000008800 */
[----:B------:R-:W-:Y:S02]  /*1350*/  UMOV UR37, 0x400 ;  /* 0x0000040000257882 */ /* 0x000fe40000000000 */
[----:B-1----:R-:W-:-:S04]  /*1360*/  ULEA UR37, UR4, UR37, 0x18 ;  /* 0x0000002504257291 */ /* 0x002fc8000f8ec03f */
[----:B------:R-:W-:Y:S01]  /*1370*/  ULEA UR4, UR45, UR37, 0x3 ;  /* 0x000000252d047291 */ /* 0x000fe2000f8e183f */
[----:B--2---:R-:W-:Y:S01]  /*1380*/  R2UR UR5, R0 ;  /* 0x00000000000572ca */ /* 0x004fe200000e0000 */
[----:B------:R-:W-:-:S05]  /*1390*/  IMAD.U32 R0, RZ, RZ, UR46 ;  /* 0x0000002eff007e24 */ /* 0x000fca000f8e00ff */
[----:B------:R-:W-:-:S04]  /*13a0*/  SHF.L.U32 R0, R0, 0x1f, RZ ;  /* 0x0000001f00007819 */ /* 0x000fc800000006ff */
[----:B------:R-:W1:Y:S03]  /*13b0*/  SYNCS.PHASECHK.TRANS64.TRYWAIT P1, [UR4+0x74450], R0 ;  /* 0x07445000ff0075a7 */ /* 0x000e660008020144 */
[----:B------:R-:W-:-:S06]  /*13c0*/  UISETP.NE.AND UP0, UPT, UR5, 0x3, UPT ;  /* 0x000000030500788c */ /* 0x000fcc000bf05270 */
[----:B------:R-:W-:Y:S01]  /*13d0*/  PLOP3.LUT P0, PT, PT, PT, UP0, 0x80, 0x0 ;  /* 0x000000000000781c */ /* 0x000fe20003f0f008 */
[----:B-1----:R-:W-:-:S12]  /*13e0*/  @!P1 BRA `(.L_x_17) ;  /* 0x00000250003c9947 */ /* 0x002fd80003800000 */
.L_x_149:
[----:B------:R-:W-:Y:S05]  /*13f0*/  @!P0 BRA `(.L_x_18) ;  /* 0x0000000000048947 */ /* 0x000fea0003800000 */
[----:B------:R-:W-:Y:S01]  /*1400*/  BPT.TRAP 0x1 ;  /* 0x000000040000795c */ /* 0x000fe20000300000 */
.L_x_18:
[----:B------:R-:W2:Y:S01]  /*1410*/  LDL R2, [R1+0x268] ;  /* 0x0002680001027983 */ /* 0x000ea20000100800 */
[----:B------:R-:W-:Y:S01]  /*1420*/  ULEA UR38, UR36, UR37, 0x3 ;  /* 0x0000002524267291 */ /* 0x000fe2000f8e183f */
[----:B-1----:R-:W-:Y:S01]  /*1430*/  SHF.L.U32 R0, R16, 0x1f, RZ ;  /* 0x0000001f10007819 */ /* 0x002fe200000006ff */
[----:B------:R-:W-:Y:S02]  /*1440*/  UIADD3 UR6, UR37, 0x74490, URZ ;  /* 0x0007449025067890 */ /* 0x000fe4000fffe03f */
[----:B------:R-:W-:Y:S02]  /*1450*/  ULEA UR41, UR47, 0xfffffff8, 0x3 ;  /* 0xfffffff82f297891 */ /* 0x000fe4000f8e183f */
[----:B------:R-:W-:Y:S02]  /*1460*/  ULEA UR4, UR47, UR6, 0x3 ;  /* 0x000000062f047291 */ /* 0x000fe4000f8e183f */
[----:B------:R-:W-:Y:S01]  /*1470*/  ULOP3.LUT UR41, UR41, 0x8, URZ, 0xc, !UPT ;  /* 0x0000000829297892 */ /* 0x000fe2000f8e0c3f */
[----:B------:R-:W1:Y:S03]  /*1480*/  SYNCS.PHASECHK.TRANS64.TRYWAIT P1, [UR38+0x74400], R0 ;  /* 0x07440000ff0075a7 */ /* 0x000e660008020166 */
[----:B------:R-:W-:-:S05]  /*1490*/  MOV R3, UR4 ;  /* 0x0000000400037c02 */ /* 0x000fca0008000f00 */
[----:B------:R3:W-:Y:S01]  /*14a0*/  STL [R1+0x274], R3 ;  /* 0x0002740301007387 */ /* 0x0007e20000100800 */
[----:B--2---:R-:W-:Y:S01]  /*14b0*/  SHF.L.U32 R2, R2, 0x1f, RZ ;  /* 0x0000001f02027819 */ /* 0x004fe200000006ff */
[----:B-1-3--:R-:W-:Y:S06]  /*14c0*/  @!P1 BRA `(.L_x_19) ;  /* 0x00000250001c9947 */ /* 0x00afec0003800000 */
.L_x_150:
[----:B------:R-:W-:-:S09]  /*14d0*/  ULEA UR4, UR47, UR6, 0x3 ;  /* 0x000000062f047291 */ /* 0x000fd2000f8e183f */
[----:B------:R-:W2:Y:S02]  /*14e0*/  SYNCS.PHASECHK.TRANS64.TRYWAIT P1, [UR4+-0x8], R2 ;  /* 0xfffff802ff0075a7 */ /* 0x000ea40008020144 */
[----:B--2---:R-:W-:Y:S05]  /*14f0*/  @!P1 BRA `(.L_x_20) ;  /* 0x0000025000289947 */ /* 0x004fea0003800000 */
.L_x_151:
[----:B------:R-:W-:Y:S01]  /*1500*/  UIADD3 UR5, UR37, 0x20000, URZ ;  /* 0x0002000025057890 */ /* 0x000fe2000fffe03f */
[----:B------:R-:W-:Y:S01]  /*1510*/  WARPGROUP.ARRIVE ;  /* 0x00000000000079c5 */ /* 0x000fe20000000000 */
[----:B------:R-:W-:Y:S01]  /*1520*/  USHF.R.U32.HI UR4, URZ, 0x4, UR37 ;  /* 0x000000043f047899 */ /* 0x000fe20008011625 */
[----:B-1----:R-:W1:Y:S01]  /*1530*/  LDC R2, c[0x0][0x28c] ;  /* 0x0000a300ff027b82 */ /* 0x002e620000000800 */
[----:B------:R-:W-:Y:S01]  /*1540*/  USHF.R.U32.HI UR5, URZ, 0x4, UR5 ;  /* 0x000000043f057899 */ /* 0x000fe20008011605 */
[C---:B------:R-:W-:Y:S01]  /*1550*/  IADD3 R5, R236.reuse, 0x8, RZ ;  /* 0x00000008ec057810 */ /* 0x040fe20007ffe0ff */
[----:B------:R-:W-:Y:S01]  /*1560*/  ULOP3.LUT UR4, UR4, 0x3fff, URZ, 0xc0, !UPT ;  /* 0x00003fff04047892 */ /* 0x000fe2000f8ec03f */
[C---:B------:R-:W-:Y:S01]  /*1570*/  IADD3 R3, R236.reuse, 0x1, RZ ;  /* 0x00000001ec037810 */ /* 0x040fe20007ffe0ff */
[----:B------:R-:W-:Y:S01]  /*1580*/  ULOP3.LUT UR39, UR5, 0x3fff, URZ, 0xc0, !UPT ;  /* 0x00003fff05277892 */ /* 0x000fe2000f8ec03f */
[----:B------:R-:W-:Y:S01]  /*1590*/  IMAD.U32 R0, RZ, RZ, UR41 ;  /* 0x00000029ff007e24 */ /* 0x000fe2000f8e00ff */
[----:B------:R-:W-:Y:S01]  /*15a0*/  ULOP3.LUT UR4, UR4, 0x10000, URZ, 0xfc, !UPT ;  /* 0x0001000004047892 */ /* 0x000fe2000f8efc3f */
[----:B------:R-:W-:Y:S01]  /*15b0*/  IADD3 R7, R236, 0x10, RZ ;  /* 0x00000010ec077810 */ /* 0x000fe20007ffe0ff */
[----:B------:R-:W-:-:S02]  /*15c0*/  ULOP3.LUT UR40, UR39, 0x10000, URZ, 0xfc, !UPT ;  /* 0x0001000027287892 */ /* 0x000fc4000f8efc3f */
[----:B------:R-:W-:Y:S02]  /*15d0*/  ULEA UR5, UR45, UR4, 0xc ;  /* 0x000000042d057291 */ /* 0x000fe4000f8e603f */
[----:B------:R-:W-:Y:S01]  /*15e0*/  ULEA UR4, UR36, UR40, 0xc ;  /* 0x0000002824047291 */ /* 0x000fe2000f8e603f */
[----:B------:R-:W-:Y:S01]  /*15f0*/  UMOV UR9, 0x40000040 ;  /* 0x4000004000097882 */ /* 0x000fe20000000000 */
[----:B------:R-:W-:Y:S01]  /*1600*/  UMOV UR11, 0x40000040 ;  /* 0x40000040000b7882 */ /* 0x000fe20000000000 */
[----:B------:R-:W-:Y:S01]  /*1610*/  UIADD3 UR7, UR5, 0x2, URZ ;  /* 0x0000000205077890 */ /* 0x000fe2000fffe03f */
[----:B------:R-:W-:Y:S01]  /*1620*/  IMAD.U32 R235, RZ, RZ, UR9 ;  /* 0x00000009ffeb7e24 */ /* 0x000fe2000f8e00ff */
[----:B------:R-:W-:Y:S02]  /*1630*/  UMOV UR8, UR5 ;  /* 0x0000000500087c82 */ /* 0x000fe40008000000 */
[----:B------:R-:W-:Y:S01]  /*1640*/  UMOV UR10, UR4 ;  /* 0x00000004000a7c82 */ /* 0x000fe20008000000 */
[----:B------:R-:W-:Y:S01]  /*1650*/  MOV R234, UR8 ;  /* 0x0000000800ea7c02 */ /* 0x000fe20008000f00 */
[----:B------:R-:W-:Y:S01]  /*1660*/  HGMMA.64x64x16.F32 R24, gdesc[UR8], RZ, !UPT, gsb0 ;  /* 0x00e00000081879f0 */ /* 0x000fe2000c0008ff */
[----:B------:R-:W-:Y:S01]  /*1670*/  UIADD3 UR8, UR4, 0x2, URZ ;  /* 0x0000000204087890 */ /* 0x000fe2000fffe03f */
[-C--:B-1----:R-:W-:Y:S01]  /*1680*/  ISETP.GE.AND P4, PT, R5, R2.reuse, PT ;  /* 0x000000020500720c */ /* 0x082fe20003f86270 */
[----:B------:R-:W-:Y:S01]  /*1690*/  UMOV UR12, UR7 ;  /* 0x00000007000c7c82 */ /* 0x000fe20008000000 */
[----:B------:R-:W-:Y:S01]  /*16a0*/  UMOV UR13, 0x40000040 ;  /* 0x40000040000d7882 */ /* 0x000fe20000000000 */
[----:B------:R-:W-:Y:S01]  /*16b0*/  UMOV UR15, 0x40000040 ;  /* 0x40000040000f7882 */ /* 0x000fe20000000000 */
[----:B------:R-:W-:Y:S01]  /*16c0*/  UIADD3 UR7, UR5, 0x4, URZ ;  /* 0x0000000405077890 */ /* 0x000fe2000fffe03f */
[----:B------:R-:W-:Y:S01]  /*16d0*/  MOV R232, UR12 ;  /* 0x0000000c00e87c02 */ /* 0x000fe20008000f00 */
[----:B------:R-:W-:Y:S01]  /*16e0*/  UMOV UR14, UR8 ;  /* 0x00000008000e7c82 */ /* 0x000fe20008000000 */
[----:B------:R-:W-:Y:S01]  /*16f0*/  UIADD3 UR8, UR4, 0x4, URZ ;  /* 0x0000000404087890 */ /* 0x000fe2000fffe03f */
[----:B------:R-:W-:Y:S01]  /*1700*/  MOV R233, UR13 ;  /* 0x0000000d00e97c02 */ /* 0x000fe20008000f00 */
[----:B------:R-:W-:Y:S01]  /*1710*/  UIADD3 UR56, UR5, 0xa04, URZ ;  /* 0x00000a0405387890 */ /* 0x000fe2000fffe03f */
[C---:B------:R-:W-:Y:S01]  /*1720*/  IADD3 R5, R236.reuse, 0x11, RZ ;  /* 0x00000011ec057810 */ /* 0x040fe20007ffe0ff */
[----:B------:R-:W-:Y:S01]  /*1730*/  UIADD3 UR58, UR4, 0xa04, URZ ;  /* 0x00000a04043a7890 */ /* 0x000fe2000fffe03f */
[-C--:B------:R-:W-:Y:S01]  /*1740*/  ISETP.GE.AND P3, PT, R3, R2.reuse, PT ;  /* 0x000000020300720c */ /* 0x080fe20003f66270 */
[----:B------:R-:W-:Y:S01]  /*1750*/  UMOV UR57, 0x40000040 ;  /* 0x4000004000397882 */ /* 0x000fe20000000000 */
[----:B------:R-:W-:Y:S01]  /*1760*/  UMOV UR59, 0x40000040 ;  /* 0x40000040003b7882 */ /* 0x000fe20000000000 */
[----:B------:R-:W-:Y:S01]  /*1770*/  UIADD3 UR10, UR4, 0xa06, URZ ;  /* 0x00000a06040a7890 */ /* 0x000fe2000fffe03f */
[-C--:B------:R-:W-:Y:S01]  /*1780*/  ISETP.GE.AND P1, PT, R5, R2.reuse, PT ;  /* 0x000000020500720c */ /* 0x080fe20003f26270 */
[----:B------:R-:W-:Y:S01]  /*1790*/  UMOV UR9, 0x40000040 ;  /* 0x4000004000097882 */ /* 0x000fe20000000000 */
[----:B------:R-:W-:Y:S01]  /*17a0*/  UMOV UR11, 0x40000040 ;  /* 0x40000040000b7882 */ /* 0x000fe20000000000 */
[----:B------:R-:W-:Y:S01]  /*17b0*/  UIADD3 UR16, UR5, 0xc02, URZ ;  /* 0x00000c0205107890 */ /* 0x000fe2000fffe03f */
[C---:B------:R-:W-:Y:S01]  /*17c0*/  VIADD R3, R236.reuse, 0x9 ;  /* 0x00000009ec037836 */ /* 0x040fe20000000000 */
[----:B------:R-:W-:Y:S01]  /*17d0*/  UIADD3 UR18, UR4, 0xc02, URZ ;  /* 0x00000c0204127890 */ /* 0x000fe2000fffe03f */
[C---:B------:R-:W-:Y:S01]  /*17e0*/  IADD3 R5, R236.reuse, 0x19, RZ ;  /* 0x00000019ec057810 */ /* 0x040fe20007ffe0ff */
[----:B------:R-:W-:Y:S01]  /*17f0*/  UMOV UR17, 0x40000040 ;  /* 0x4000004000117882 */ /* 0x000fe20000000000 */
[----:B------:R-:W-:Y:S01]  /*1800*/  UMOV UR19, 0x40000040 ;  /* 0x4000004000137882 */ /* 0x000fe20000000000 */
[----:B------:R-:W-:Y:S01]  /*1810*/  UIADD3 UR20, UR5, 0xc04, URZ ;  /* 0x00000c0405147890 */ /* 0x000fe2000fffe03f */
[-C--:B------:R-:W-:Y:S01]  /*1820*/  ISETP.GE.AND P5, PT, R3, R2.reuse, PT ;  /* 0x000000020300720c */ /* 0x080fe20003fa6270 */
[----:B------:R-:W-:Y:S01]  /*1830*/  UIADD3 UR22, UR4, 0xc04, URZ ;  /* 0x00000c0404167890 */ /* 0x000fe2000fffe03f */
[CC--:B------:R-:W-:Y:S01]  /*1840*/  ISETP.GE.AND P2, PT, R236.reuse, R2.reuse, PT ;  /* 0x00000002ec00720c */ /* 0x0c0fe20003f46270 */
[----:B------:R-:W-:Y:S01]  /*1850*/  UMOV UR21, 0x40000040 ;  /* 0x4000004000157882 */ /* 0x000fe20000000000 */
[----:B------:R-:W-:Y:S01]  /*1860*/  UMOV UR23, 0x40000040 ;  /* 0x4000004000177882 */ /* 0x000fe20000000000 */
[----:B------:R-:W-:Y:S01]  /*1870*/  UIADD3 UR24, UR5, 0xc06, URZ ;  /* 0x00000c0605187890 */ /* 0x000fe2000fffe03f */
[----:B------:R-:W-:Y:S01]  /*1880*/  VIADD R3, R236, 0x18 ;  /* 0x00000018ec037836 */ /* 0x000fe20000000000 */
[----:B------:R-:W-:Y:S01]  /*1890*/  UIADD3 UR26, UR4, 0xc06, URZ ;  /* 0x00000c06041a7890 */ /* 0x000fe2000fffe03f */
[----:B------:R-:W-:Y:S01]  /*18a0*/  ISETP.GE.AND P6, PT, R7, R2, PT ;  /* 0x000000020700720c */ /* 0x000fe20003fc6270 */
[----:B------:R-:W-:Y:S01]  /*18b0*/  UMOV UR25, 0x40000040 ;  /* 0x4000004000197882 */ /* 0x000fe20000000000 */
[----:B------:R-:W-:Y:S01]  /*18c0*/  UMOV UR27, 0x40000040 ;  /* 0x40000040001b7882 */ /* 0x000fe20000000000 */
[----:B------:R-:W-:-:S02]  /*18d0*/  UIADD3 UR28, UR5, 0xe00, URZ ;  /* 0x00000e00051c7890 */ /* 0x000fc4000fffe03f */
[----:B------:R-:W-:Y:S01]  /*18e0*/  UIADD3 UR30, UR4, 0xe00, URZ ;  /* 0x00000e00041e7890 */ /* 0x000fe2000fffe03f */
[----:B------:R-:W-:Y:S01]  /*18f0*/  UMOV UR29, 0x40000040 ;  /* 0x40000040001d7882 */ /* 0x000fe20000000000 */
[----:B------:R-:W-:Y:S01]  /*1900*/  UMOV UR31, 0x40000040 ;  /* 0x40000040001f7882 */ /* 0x000fe20000000000 */
[----:B------:R-:W-:Y:S02]  /*1910*/  UIADD3 UR32, UR5, 0xe02, URZ ;  /* 0x00000e0205207890 */ /* 0x000fe4000fffe03f */
[----:B------:R-:W-:Y:S01]  /*1920*/  UIADD3 UR34, UR4, 0xe02, URZ ;  /* 0x00000e0204227890 */ /* 0x000fe2000fffe03f */
[----:B------:R-:W-:Y:S01]  /*1930*/  UMOV UR33, 0x40000040 ;  /* 0x4000004000217882 */ /* 0x000fe20000000000 */
[----:B------:R-:W-:Y:S01]  /*1940*/  UMOV UR35, 0x40000040 ;  /* 0x4000004000237882 */ /* 0x000fe20000000000 */
[----:B------:R-:W-:Y:S02]  /*1950*/  UIADD3 UR48, UR5, 0xe04, URZ ;  /* 0x00000e0405307890 */ /* 0x000fe4000fffe03f */
[----:B------:R-:W-:Y:S01]  /*1960*/  UIADD3 UR50, UR4, 0xe04, URZ ;  /* 0x00000e0404327890 */ /* 0x000fe2000fffe03f */
[----:B------:R-:W-:Y:S01]  /*1970*/  UMOV UR49, 0x40000040 ;  /* 0x4000004000317882 */ /* 0x000fe20000000000 */
[----:B------:R-:W-:Y:S01]  /*1980*/  UMOV UR51, 0x40000040 ;  /* 0x4000004000337882 */ /* 0x000fe20000000000 */
[----:B------:R-:W-:Y:S01]  /*1990*/  UMOV UR53, 0x40000040 ;  /* 0x4000004000357882 */ /* 0x000fe20000000000 */
[----:B------:R-:W-:Y:S01]  /*19a0*/  UMOV UR55, 0x40000040 ;  /* 0x4000004000377882 */ /* 0x000fe20000000000 */
[----:B------:R-:W-:Y:S01]  /*19b0*/  MOV R191, UR53 ;  /* 0x0000003500bf7c02 */ /* 0x000fe20008000f00 */
[----:B------:R-:W-:-:S02]  /*19c0*/  WARPGROUP.DEPBAR.LE gsb0, 0x0 ;  /* 0x00008000000079c5 */ /* 0x000fc40000010000 */
[----:B------:R-:W-:-:S06]  /*19d0*/  WARPGROUP.ARRIVE ;  /* 0x00000000000079c5 */ /* 0x000fcc0000000000 */
[----:B------:R-:W-:Y:S01]  /*19e0*/  HGMMA.64x64x16.F32 R24, gdesc[UR12], R24, gsb0 ;  /* 0x00e000000c1879f0 */ /* 0x000fe20008000818 */
[----:B------:R-:W-:Y:S01]  /*19f0*/  UMOV UR12, UR7 ;  /* 0x00000007000c7c82 */ /* 0x000fe20008000000 */
[----:B------:R-:W-:Y:S01]  /*1a00*/  UMOV UR13, 0x40000040 ;  /* 0x40000040000d7882 */ /* 0x000fe20000000000 */
[----:B------:R-:W-:Y:S01]  /*1a10*/  UMOV UR14, UR8 ;  /* 0x00000008000e7c82 */ /* 0x000fe20008000000 */
[----:B------:R-:W-:Y:S01]  /*1a20*/  UMOV UR15, 0x40000040 ;  /* 0x40000040000f7882 */ /* 0x000fe20000000000 */
[----:B------:R-:W-:Y:S01]  /*1a30*/  UIADD3 UR7, UR5, 0x6, URZ ;  /* 0x0000000605077890 */ /* 0x000fe2000fffe03f */
[----:B------:R-:W-:Y:S01]  /*1a40*/  IMAD.U32 R230, RZ, RZ, UR12 ;  /* 0x0000000cffe67e24 */ /* 0x000fe2000f8e00ff */
[----:B------:R-:W-:Y:S01]  /*1a50*/  UIADD3 UR8, UR4, 0x6, URZ ;  /* 0x0000000604087890 */ /* 0x000fe2000fffe03f */
[----:B------:R-:W-:Y:S01]  /*1a60*/  MOV R231, UR13 ;  /* 0x0000000d00e77c02 */ /* 0x000fe20008000f00 */
[----:B------:R-:W-:Y:S02]  /*1a70*/  WARPGROUP.DEPBAR.LE gsb0, 0x0 ;  /* 0x00008000000079c5 */ /* 0x000fe40000010000 */
[----:B------:R-:W-:-:S06]  /*1a80*/  WARPGROUP.ARRIVE ;  /* 0x00000000000079c5 */ /* 0x000fcc0000000000 */
[----:B------:R-:W-:Y:S01]  /*1a90*/  HGMMA.64x64x16.F32 R24, gdesc[UR12], R24, gsb0 ;  /* 0x00e000000c1879f0 */ /* 0x000fe20008000818 */
[----:B------:R-:W-:Y:S01]  /*1aa0*/  UMOV UR12, UR7 ;  /* 0x00000007000c7c82 */ /* 0x000fe20008000000 */
[----:B------:R-:W-:Y:S01]  /*1ab0*/  UMOV UR13, 0x40000040 ;  /* 0x40000040000d7882 */ /* 0x000fe20000000000 */
[----:B------:R-:W-:Y:S01]  /*1ac0*/  UMOV UR14, UR8 ;  /* 0x00000008000e7c82 */ /* 0x000fe20008000000 */
[----:B------:R-:W-:Y:S01]  /*1ad0*/  UMOV UR15, 0x40000040 ;  /* 0x40000040000f7882 */ /* 0x000fe20000000000 */
[----:B------:R-:W-:Y:S01]  /*1ae0*/  UIADD3 UR7, UR5, 0x200, URZ ;  /* 0x0000020005077890 */ /* 0x000fe2000fffe03f */
[----:B------:R-:W-:Y:S01]  /*1af0*/  MOV R228, UR12 ;  /* 0x0000000c00e47c02 */ /* 0x000fe20008000f00 */
[----:B------:R-:W-:Y:S01]  /*1b00*/  UIADD3 UR8, UR4, 0x200, URZ ;  /* 0x0000020004087890 */ /* 0x000fe2000fffe03f */
[----:B------:R-:W-:Y:S01]  /*1b10*/  IMAD.U32 R229, RZ, RZ, UR13 ;  /* 0x0000000dffe57e24 */ /* 0x000fe2000f8e00ff */
        /* <DEDUP_REMOVED lines=196> */
[----:B------:R-:W-:Y:S01]  /*2760*/  IMAD.U32 R193, RZ, RZ, UR13 ;  /* 0x0000000dffc17e24 */ /* 0x000fe2000f8e00ff */
[----:B------:R-:W-:Y:S02]  /*2770*/  WARPGROUP.DEPBAR.LE gsb0, 0x0 ;  /* 0x00008000000079c5 */ /* 0x000fe40000010000 */
[----:B------:R-:W-:-:S06]  /*2780*/  WARPGROUP.ARRIVE ;  /* 0x00000000000079c5 */ /* 0x000fcc0000000000 */
[----:B------:R-:W-:Y:S01]  /*2790*/  HGMMA.64x64x16.F32 R24, gdesc[UR12], R24, gsb0 ;  /* 0x00e000000c1879f0 */ /* 0x000fe20008000818 */
[----:B------:R-:W-:Y:S02]  /*27a0*/  UIADD3 UR12, UR5, 0xc00, URZ ;  /* 0x00000c00050c7890 */ /* 0x000fe4000fffe03f */
[----:B------:R-:W-:Y:S01]  /*27b0*/  UIADD3 UR14, UR4, 0xc00, URZ ;  /* 0x00000c00040e7890 */ /* 0x000fe2000fffe03f */
[----:B------:R-:W-:Y:S01]  /*27c0*/  UMOV UR13, 0x40000040 ;  /* 0x40000040000d7882 */ /* 0x000fe20000000000 */
[----:B------:R-:W-:Y:S01]  /*27d0*/  UMOV UR15, 0x40000040 ;  /* 0x40000040000f7882 */ /* 0x000fe20000000000 */
[----:B------:R-:W-:Y:S02]  /*27e0*/  UIADD3 UR5, UR5, 0xe06, URZ ;  /* 0x00000e0605057890 */ /* 0x000fe4000fffe03f */
[----:B------:R-:W-:-:S05]  /*27f0*/  UIADD3 UR4, UR4, 0xe06, URZ ;  /* 0x00000e0604047890 */ /* 0x000fca000fffe03f */
[----:B------:R-:W-:Y:S02]  /*2800*/  UMOV UR52, UR5 ;  /* 0x0000000500347c82 */ /* 0x000fe40008000000 */
[----:B------:R-:W-:Y:S01]  /*2810*/  UMOV UR54, UR4 ;  /* 0x0000000400367c82 */ /* 0x000fe20008000000 */
[----:B------:R-:W-:Y:S01]  /*2820*/  ULDC UR4, c[0x0][0x604] ;  /* 0x0001810000047ab9 */ /* 0x000fe20000000800 */
[----:B------:R-:W-:Y:S01]  /*2830*/  MOV R190, UR52 ;  /* 0x0000003400be7c02 */ /* 0x000fe20008000f00 */
[----:B------:R-:W-:Y:S02]  /*2840*/  WARPGROUP.DEPBAR.LE gsb0, 0x0 ;  /* 0x00008000000079c5 */ /* 0x000fe40000010000 */
[----:B------:R-:W-:-:S06]  /*2850*/  WARPGROUP.ARRIVE ;  /* 0x00000000000079c5 */ /* 0x000fcc0000000000 */
[----:B------:R-:W-:Y:S03]  /*2860*/  HGMMA.64x64x16.F32 R24, gdesc[UR56], R24, gsb0 ;  /* 0x00e00000381879f0 */ /* 0x000fe60008000818 */
        /* <DEDUP_REMOVED lines=28> */
[----:B------:R-:W-:Y:S01]  /*2a30*/  FSEL R25, R25, -INF , !P3 ;  /* 0xff80000019197808 */ /* 0x000fe20005800000 */
[----:B------:R1:W-:Y:S01]  /*2a40*/  SYNCS.ARRIVE.TRANS64.A1T0 RZ, [R0+UR6], RZ ;  /* 0x000000ff00ff79a7 */ /* 0x0003e20008100006 */
[----:B------:R-:W-:Y:S01]  /*2a50*/  FSEL R27, R27, -INF , !P3 ;  /* 0xff8000001b1b7808 */ /* 0x000fe20005800000 */
[----:B------:R-:W-:Y:S01]  /*2a60*/  UIADD3 UR6, UR36, 0x1, URZ ;  /* 0x0000000124067890 */ /* 0x000fe2000fffe03f */
[----:B------:R-:W-:Y:S01]  /*2a70*/  ISETP.GE.AND P3, PT, R5, R2, PT ;  /* 0x000000020500720c */ /* 0x000fe20003f66270 */
[----:B------:R-:W-:Y:S01]  /*2a80*/  VIADD R5, R236, 0x21 ;  /* 0x00000021ec057836 */ /* 0x000fe20000000000 */
[----:B------:R-:W-:Y:S01]  /*2a90*/  FSEL R29, R29, -INF , !P5 ;  /* 0xff8000001d1d7808 */ /* 0x000fe20006800000 */
[----:B------:R-:W-:Y:S01]  /*2aa0*/  UISETP.NE.AND UP0, UPT, UR6, 0x5, UPT ;  /* 0x000000050600788c */ /* 0x000fe2000bf05270 */
[----:B------:R-:W-:-:S02]  /*2ab0*/  FSEL R31, R31, -INF , !P5 ;  /* 0xff8000001f1f7808 */ /* 0x000fc40006800000 */
[----:B------:R-:W-:Y:S01]  /*2ac0*/  ISETP.GE.AND P5, PT, R5, R2, PT ;  /* 0x000000020500720c */ /* 0x000fe20003fa6270 */
[----:B------:R-:W-:Y:S01]  /*2ad0*/  USEL UR6, UR6, URZ, UP0 ;  /* 0x0000003f06067287 */ /* 0x000fe20008000000 */
[----:B------:R-:W-:Y:S02]  /*2ae0*/  IADD3 R5, R236, 0x29, RZ ;  /* 0x00000029ec057810 */ /* 0x000fe40007ffe0ff */
[----:B------:R-:W-:Y:S02]  /*2af0*/  FSEL R24, R24, -INF , !P2 ;  /* 0xff80000018187808 */ /* 0x000fe40005000000 */
[----:B------:R-:W-:Y:S02]  /*2b00*/  FSEL R26, R26, -INF , !P2 ;  /* 0xff8000001a1a7808 */ /* 0x000fe40005000000 */
[----:B------:R-:W-:Y:S02]  /*2b10*/  FSEL R33, R33, -INF , !P1 ;  /* 0xff80000021217808 */ /* 0x000fe40004800000 */
[----:B------:R-:W-:-:S02]  /*2b20*/  FSEL R35, R35, -INF , !P1 ;  /* 0xff80000023237808 */ /* 0x000fc40004800000 */
[-C--:B------:R-:W-:Y:S02]  /*2b30*/  ISETP.GE.AND P2, PT, R3, R2.reuse, PT ;  /* 0x000000020300720c */ /* 0x080fe40003f46270 */
[----:B------:R-:W-:Y:S02]  /*2b40*/  ISETP.GE.AND P1, PT, R5, R2, PT ;  /* 0x000000020500720c */ /* 0x000fe40003f26270 */
[----:B------:R-:W-:Y:S02]  /*2b50*/  IADD3 R3, R236, 0x20, RZ ;  /* 0x00000020ec037810 */ /* 0x000fe40007ffe0ff */
[----:B------:R-:W-:Y:S02]  /*2b60*/  FSEL R28, R28, -INF , !P4 ;  /* 0xff8000001c1c7808 */ /* 0x000fe40006000000 */
[----:B------:R-:W-:Y:S02]  /*2b70*/  FMNMX R5, R24, R25, !PT ;  /* 0x0000001918057209 */ /* 0x000fe40007800000 */
[----:B------:R-:W-:-:S02]  /*2b80*/  FSEL R30, R30, -INF , !P4 ;  /* 0xff8000001e1e7808 */ /* 0x000fc40006000000 */
[----:B------:R-:W-:Y:S02]  /*2b90*/  ISETP.GE.AND P4, PT, R3, R2, PT ;  /* 0x000000020300720c */ /* 0x000fe40003f86270 */
[----:B-1----:R-:W-:Y:S02]  /*2ba0*/  FMNMX R0, R28, R5, !PT ;  /* 0x000000051c007209 */ /* 0x002fe40007800000 */
[----:B------:R-:W-:Y:S02]  /*2bb0*/  IADD3 R3, R236, 0x28, RZ ;  /* 0x00000028ec037810 */ /* 0x000fe40007ffe0ff */
[----:B------:R-:W-:Y:S02]  /*2bc0*/  FMNMX R7, R26, R27, !PT ;  /* 0x0000001b1a077209 */ /* 0x000fe40007800000 */
[----:B------:R-:W-:Y:S02]  /*2bd0*/  FSEL R32, R32, -INF , !P6 ;  /* 0xff80000020207808 */ /* 0x000fe40007000000 */
[----:B------:R-:W-:-:S02]  /*2be0*/  FSEL R34, R34, -INF , !P6 ;  /* 0xff80000022227808 */ /* 0x000fc40007000000 */
[----:B------:R-:W-:Y:S02]  /*2bf0*/  FMNMX R5, R29, R0, !PT ;  /* 0x000000001d057209 */ /* 0x000fe40007800000 */
[----:B------:R-:W-:Y:S01]  /*2c00*/  ISETP.GE.AND P6, PT, R3, R2, PT ;  /* 0x000000020300720c */ /* 0x000fe20003fc6270 */
[----:B------:R-:W-:Y:S01]  /*2c10*/  VIADD R3, R236, 0x30 ;  /* 0x00000030ec037836 */ /* 0x000fe20000000000 */
[----:B------:R-:W-:Y:S02]  /*2c20*/  FMNMX R4, R30, R7, !PT ;  /* 0x000000071e047209 */ /* 0x000fe40007800000 */
[----:B------:R-:W-:Y:S02]  /*2c30*/  FMNMX R0, R32, R5, !PT ;  /* 0x0000000520007209 */ /* 0x000fe40007800000 */
[----:B------:R-:W-:Y:S02]  /*2c40*/  FSEL R36, R36, -INF , !P2 ;  /* 0xff80000024247808 */ /* 0x000fe40005000000 */
[----:B------:R-:W-:-:S02]  /*2c50*/  FSEL R38, R38, -INF , !P2 ;  /* 0xff80000026267808 */ /* 0x000fc40005000000 */
[----:B------:R-:W-:Y:S02]  /*2c60*/  ISETP.GE.AND P2, PT, R3, R2, PT ;  /* 0x000000020300720c */ /* 0x000fe40003f46270 */
[----:B------:R-:W-:Y:S02]  /*2c70*/  FMNMX R7, R31, R4, !PT ;  /* 0x000000041f077209 */ /* 0x000fe40007800000 */
[----:B------:R-:W-:Y:S02]  /*2c80*/  IADD3 R3, R236, 0x31, RZ ;  /* 0x00000031ec037810 */ /* 0x000fe40007ffe0ff */
[----:B------:R-:W-:Y:S02]  /*2c90*/  FMNMX R5, R33, R0, !PT ;  /* 0x0000000021057209 */ /* 0x000fe40007800000 */
[----:B------:R-:W-:Y:S02]  /*2ca0*/  FSEL R37, R37, -INF , !P3 ;  /* 0xff80000025257808 */ /* 0x000fe40005800000 */
[----:B------:R-:W-:-:S02]  /*2cb0*/  FSEL R39, R39, -INF , !P3 ;  /* 0xff80000027277808 */ /* 0x000fc40005800000 */
[----:B------:R-:W-:Y:S02]  /*2cc0*/  FMNMX R4, R34, R7, !PT ;  /* 0x0000000722047209 */ /* 0x000fe40007800000 */
[----:B------:R-:W-:Y:S02]  /*2cd0*/  ISETP.GE.AND P3, PT, R3, R2, PT ;  /* 0x000000020300720c */ /* 0x000fe40003f66270 */
[----:B------:R-:W-:Y:S02]  /*2ce0*/  FMNMX R0, R36, R5, !PT ;  /* 0x0000000524007209 */ /* 0x000fe40007800000 */
[----:B------:R-:W-:Y:S02]  /*2cf0*/  IADD3 R3, R236, 0x38, RZ ;  /* 0x00000038ec037810 */ /* 0x000fe40007ffe0ff */
[----:B------:R-:W-:Y:S02]  /*2d00*/  FMNMX R7, R35, R4, !PT ;  /* 0x0000000423077209 */ /* 0x000fe40007800000 */
[----:B------:R-:W-:-:S02]  /*2d10*/  FSEL R40, R40, -INF , !P4 ;  /* 0xff80000028287808 */ /* 0x000fc40006000000 */
[----:B------:R-:W-:Y:S02]  /*2d20*/  FSEL R42, R42, -INF , !P4 ;  /* 0xff8000002a2a7808 */ /* 0x000fe40006000000 */
[----:B------:R-:W-:Y:S02]  /*2d30*/  FMNMX R5, R37, R0, !PT ;  /* 0x0000000025057209 */ /* 0x000fe40007800000 */
[----:B------:R-:W-:Y:S01]  /*2d40*/  ISETP.GE.AND P4, PT, R3, R2, PT ;  /* 0x000000020300720c */ /* 0x000fe20003f86270 */
[----:B------:R-:W-:Y:S01]  /*2d50*/  VIADD R3, R236, 0x39 ;  /* 0x00000039ec037836 */ /* 0x000fe20000000000 */
[----:B------:R-:W-:Y:S02]  /*2d60*/  FMNMX R4, R38, R7, !PT ;  /* 0x0000000726047209 */ /* 0x000fe40007800000 */
[----:B------:R-:W-:Y:S02]  /*2d70*/  FSEL R41, R41, -INF , !P5 ;  /* 0xff80000029297808 */ /* 0x000fe40006800000 */
[----:B------:R-:W-:-:S02]  /*2d80*/  FMNMX R0, R40, R5, !PT ;  /* 0x0000000528007209 */ /* 0x000fc40007800000 */
[----:B------:R-:W-:Y:S02]  /*2d90*/  FSEL R43, R43, -INF , !P5 ;  /* 0xff8000002b2b7808 */ /* 0x000fe40006800000 */
[----:B------:R-:W-:Y:S02]  /*2da0*/  FMNMX R7, R39, R4, !PT ;  /* 0x0000000427077209 */ /* 0x000fe40007800000 */
[----:B------:R-:W-:Y:S02]  /*2db0*/  ISETP.GE.AND P5, PT, R3, R2, PT ;  /* 0x000000020300720c */ /* 0x000fe40003fa6270 */
[----:B------:R-:W-:Y:S02]  /*2dc0*/  FSEL R44, R44, -INF , !P6 ;  /* 0xff8000002c2c7808 */ /* 0x000fe40007000000 */
[----:B------:R-:W-:Y:S02]  /*2dd0*/  FMNMX R3, R41, R0, !PT ;  /* 0x0000000029037209 */ /* 0x000fe40007800000 */
[----:B------:R-:W-:-:S02]  /*2de0*/  FMNMX R4, R42, R7, !PT ;  /* 0x000000072a047209 */ /* 0x000fc40007800000 */
[----:B------:R-:W-:Y:S02]  /*2df0*/  FSEL R45, R45, -INF , !P1 ;  /* 0xff8000002d2d7808 */ /* 0x000fe40004800000 */
[----:B------:R-:W-:Y:S02]  /*2e00*/  FMNMX R0, R44, R3, !PT ;  /* 0x000000032c007209 */ /* 0x000fe40007800000 */
[----:B------:R-:W-:Y:S02]  /*2e10*/  FSEL R46, R46, -INF , !P6 ;  /* 0xff8000002e2e7808 */ /* 0x000fe40007000000 */
[----:B------:R-:W-:Y:S02]  /*2e20*/  FMNMX R5, R43, R4, !PT ;  /* 0x000000042b057209 */ /* 0x000fe40007800000 */
[----:B------:R-:W-:Y:S02]  /*2e30*/  FSEL R48, R48, -INF , !P2 ;  /* 0xff80000030307808 */ /* 0x000fe40005000000 */
        /* <DEDUP_REMOVED lines=13> */
[----:B------:R-:W-:Y:S02]  /*2f10*/  FMNMX R5, R51, R4, !PT ;  /* 0x0000000433057209 */ /* 0x000fe40007800000 */
[----:B------:R-:W-:Y:S02]  /*2f20*/  FSEL R54, R54, -INF , !P4 ;  /* 0xff80000036367808 */ /* 0x000fe40006000000 */
[----:B------:R-:W-:Y:S02]  /*2f30*/  FMNMX R0, R53, R0, !PT ;  /* 0x0000000035007209 */ /* 0x000fe40007800000 */
[----:B------:R-:W-:Y:S02]  /*2f40*/  FMNMX R4, R54, R5, !PT ;  /* 0x0000000536047209 */ /* 0x000fe40007800000 */
[----:B------:R-:W-:Y:S01]  /*2f50*/  FSEL R55, R55, -INF , !P5 ;  /* 0xff80000037377808 */ /* 0x000fe20006800000 */
[----:B------:R-:W1:Y:S03]  /*2f60*/  SHFL.BFLY PT, R5, R0, 0x1, 0x1f ;  /* 0x0c201f0000057f89 */ /* 0x000e6600000e0000 */
[----:B------:R-:W-:-:S05]  /*2f70*/  FMNMX R3, R55, R4, !PT ;  /* 0x0000000437037209 */ /* 0x000fca0007800000 */
[----:B------:R-:W2:Y:S01]  /*2f80*/  SHFL.BFLY PT, R4, R3, 0x1, 0x1f ;  /* 0x0c201f0003047f89 */ /* 0x000ea200000e0000 */
[----:B-1----:R-:W-:-:S05]  /*2f90*/  FMNMX R6, R0, R5, !PT ;  /* 0x0000000500067209 */ /* 0x002fca0007800000 */
[----:B------:R-:W1:Y:S01]  /*2fa0*/  SHFL.BFLY PT, R5, R6, 0x2, 0x1f ;  /* 0x0c401f0006057f89 */ /* 0x000e6200000e0000 */
[----:B--2---:R-:W-:-:S05]  /*2fb0*/  FMNMX R7, R3, R4, !PT ;  /* 0x0000000403077209 */ /* 0x004fca0007800000 */
[----:B------:R-:W2:Y:S01]  /*2fc0*/  SHFL.BFLY PT, R4, R7, 0x2, 0x1f ;  /* 0x0c401f0007047f89 */ /* 0x000ea200000e0000 */
[----:B-1----:R-:W-:-:S04]  /*2fd0*/  FMNMX R5, R6, R5, !PT ;  /* 0x0000000506057209 */ /* 0x002fc80007800000 */
[----:B------:R-:W-:-:S04]  /*2fe0*/  FSETP.NEU.AND P1, PT, R5, -INF , PT ;  /* 0xff8000000500780b */ /* 0x000fc80003f2d000 */
[----:B------:R-:W-:Y:S02]  /*2ff0*/  FSEL R8, R5, RZ, P1 ;  /* 0x000000ff05087208 */ /* 0x000fe40000800000 */
[----:B--2---:R-:W-:-:S03]  /*3000*/  FMNMX R4, R7, R4, !PT ;  /* 0x0000000407047209 */ /* 0x004fc60007800000 */
[----:B------:R-:W-:Y:S01]  /*3010*/  FMUL R8, R8, UR4 ;  /* 0x0000000408087c20 */ /* 0x000fe20008400000 */
[----:B------:R-:W-:-:S03]  /*3020*/  FSETP.NEU.AND P2, PT, R4, -INF , PT ;  /* 0xff8000000400780b */ /* 0x000fc60003f4d000 */
[--C-:B------:R-:W-:Y:S01]  /*3030*/  FFMA R25, R25, UR4, -R8.reuse ;  /* 0x0000000419197c23 */ /* 0x100fe20008000808 */
[--C-:B------:R-:W-:Y:S01]  /*3040*/  FFMA R24, R24, UR4, -R8.reuse ;  /* 0x0000000418187c23 */ /* 0x100fe20008000808 */
[--C-:B------:R-:W-:Y:S01]  /*3050*/  FFMA R29, R29, UR4, -R8.reuse ;  /* 0x000000041d1d7c23 */ /* 0x100fe20008000808 */
[--C-:B------:R-:W-:Y:S01]  /*3060*/  FFMA R28, R28, UR4, -R8.reuse ;  /* 0x000000041c1c7c23 */ /* 0x100fe20008000808 */
[--C-:B------:R-:W-:Y:S01]  /*3070*/  FFMA R32, R32, UR4, -R8.reuse ;  /* 0x0000000420207c23 */ /* 0x100fe20008000808 */
[----:B------:R-:W-:Y:S01]  /*3080*/  FSETP.GEU.AND P1, PT, R25, -126, PT ;  /* 0xc2fc00001900780b */ /* 0x000fe20003f2e000 */
[--C-:B------:R-:W-:Y:S01]  /*3090*/  FFMA R33, R33, UR4, -R8.reuse ;  /* 0x0000000421217c23 */ /* 0x100fe20008000808 */
[----:B------:R-:W-:Y:S01]  /*30a0*/  FSETP.GEU.AND P6, PT, R24, -126, PT ;  /* 0xc2fc00001800780b */ /* 0x000fe20003fce000 */
[--C-:B------:R-:W-:Y:S01]  /*30b0*/  FFMA R36, R36, UR4, -R8.reuse ;  /* 0x0000000424247c23 */ /* 0x100fe20008000808 */
[--C-:B------:R-:W-:Y:S01]  /*30c0*/  FFMA R37, R37, UR4, -R8.reuse ;  /* 0x0000000425257c23 */ /* 0x100fe20008000808 */
[----:B------:R-:W-:Y:S01]  /*30d0*/  FSETP.GEU.AND P3, PT, R29, -126, PT ;  /* 0xc2fc00001d00780b */ /* 0x000fe20003f6e000 */
[--C-:B------:R-:W-:Y:S01]  /*30e0*/  FFMA R40, R40, UR4, -R8.reuse ;  /* 0x0000000428287c23 */ /* 0x100fe20008000808 */
[----:B------:R-:W-:Y:S01]  /*30f0*/  FSEL R0, R4, RZ, P2 ;  /* 0x000000ff04007208 */ /* 0x000fe20001000000 */
[--C-:B------:R-:W-:Y:S01]  /*3100*/  FFMA R41, R41, UR4, -R8.reuse ;  /* 0x0000000429297c23 */ /* 0x100fe20008000808 */
[----:B------:R-:W-:Y:S01]  /*3110*/  FSETP.GEU.AND P2, PT, R28, -126, PT ;  /* 0xc2fc00001c00780b */ /* 0x000fe20003f4e000 */
[--C-:B------:R-:W-:Y:S01]  /*3120*/  FFMA R44, R44, UR4, -R8.reuse ;  /* 0x000000042c2c7c23 */ /* 0x100fe20008000808 */
[----:B------:R-:W-:Y:S01]  /*3130*/  FSETP.GEU.AND P4, PT, R32, -126, PT ;  /* 0xc2fc00002000780b */ /* 0x000fe20003f8e000 */
[--C-:B------:R-:W-:Y:S01]  /*3140*/  FFMA R48, R48, UR4, -R8.reuse ;  /* 0x0000000430307c23 */ /* 0x100fe20008000808 */
[----:B------:R-:W-:Y:S01]  /*3150*/  @!P1 FMUL R25, R25, 0.5 ;  /* 0x3f00000019199820 */ /* 0x000fe20000400000 */
[----:B------:R-:W-:Y:S01]  /*3160*/  FSETP.GEU.AND P5, PT, R33, -126, PT ;  /* 0xc2fc00002100780b */ /* 0x000fe20003fae000 */
[----:B------:R-:W-:Y:S01]  /*3170*/  @!P6 FMUL R24, R24, 0.5 ;  /* 0x3f0000001818e820 */ /* 0x000fe20000400000 */
[--C-:B------:R-:W-:Y:S01]  /*3180*/  FFMA R45, R45, UR4, -R8.reuse ;  /* 0x000000042d2d7c23 */ /* 0x100fe20008000808 */
[--C-:B------:R-:W-:Y:S01]  /*3190*/  FFMA R49, R49, UR4, -R8.reuse ;  /* 0x0000000431317c23 */ /* 0x100fe20008000808 */
[----:B------:R-:W-:Y:S01]  /*31a0*/  @!P3 FMUL R29, R29, 0.5 ;  /* 0x3f0000001d1db820 */ /* 0x000fe20000400000 */
[----:B------:R-:W1:Y:S01]  /*31b0*/  MUFU.EX2 R164, R24 ;  /* 0x0000001800a47308 */ /* 0x000e620000000800 */
[----:B------:R-:W-:Y:S01]  /*31c0*/  FMUL R0, R0, UR4 ;  /* 0x0000000400007c20 */ /* 0x000fe20008400000 */
[--C-:B------:R-:W-:Y:S01]  /*31d0*/  FFMA R52, R52, UR4, -R8.reuse ;  /* 0x0000000434347c23 */ /* 0x100fe20008000808 */
[----:B------:R-:W-:Y:S01]  /*31e0*/  @!P2 FMUL R28, R28, 0.5 ;  /* 0x3f0000001c1ca820 */ /* 0x000fe20000400000 */
[----:B------:R-:W-:Y:S01]  /*31f0*/  FFMA R8, R53, UR4, -R8 ;  /* 0x0000000435087c23 */ /* 0x000fe20008000808 */
[----:B------:R-:W-:Y:S01]  /*3200*/  @!P4 FMUL R32, R32, 0.5 ;  /* 0x3f0000002020c820 */ /* 0x000fe20000400000 */
[--C-:B------:R-:W-:Y:S01]  /*3210*/  FFMA R26, R26, UR4, -R0.reuse ;  /* 0x000000041a1a7c23 */ /* 0x100fe20008000800 */
[--C-:B------:R-:W-:Y:S01]  /*3220*/  FFMA R30, R30, UR4, -R0.reuse ;  /* 0x000000041e1e7c23 */ /* 0x100fe20008000800 */
[----:B------:R-:W2:Y:S01]  /*3230*/  MUFU.EX2 R25, R25 ;  /* 0x0000001900197308 */ /* 0x000ea20000000800 */
[----:B------:R-:W-:Y:S01]  /*3240*/  @!P5 FMUL R33, R33, 0.5 ;  /* 0x3f0000002121d820 */ /* 0x000fe20000400000 */
[--C-:B------:R-:W-:Y:S01]  /*3250*/  FFMA R27, R27, UR4, -R0.reuse ;  /* 0x000000041b1b7c23 */ /* 0x100fe20008000800 */
[--C-:B------:R-:W-:Y:S01]  /*3260*/  FFMA R31, R31, UR4, -R0.reuse ;  /* 0x000000041f1f7c23 */ /* 0x100fe20008000800 */
[--C-:B------:R-:W-:Y:S01]  /*3270*/  FFMA R34, R34, UR4, -R0.reuse ;  /* 0x0000000422227c23 */ /* 0x100fe20008000800 */
[--C-:B------:R-:W-:Y:S01]  /*3280*/  FFMA R38, R38, UR4, -R0.reuse ;  /* 0x0000000426267c23 */ /* 0x100fe20008000800 */
[--C-:B------:R-:W-:Y:S01]  /*3290*/  FFMA R42, R42, UR4, -R0.reuse ;  /* 0x000000042a2a7c23 */ /* 0x100fe20008000800 */
[--C-:B------:R-:W-:Y:S01]  /*32a0*/  FFMA R35, R35, UR4, -R0.reuse ;  /* 0x0000000423237c23 */ /* 0x100fe20008000800 */
[----:B------:R-:W3:Y:S01]  /*32b0*/  MUFU.EX2 R166, R28 ;  /* 0x0000001c00a67308 */ /* 0x000ee20000000800 */
[----:B-1----:R-:W-:Y:S01]  /*32c0*/  @!P6 FMUL R164, R164, R164 ;  /* 0x000000a4a4a4e220 */ /* 0x002fe20000400000 */
[----:B------:R-:W-:Y:S01]  /*32d0*/  FSETP.GEU.AND P6, PT, R36, -126, PT ;  /* 0xc2fc00002400780b */ /* 0x000fe20003fce000 */
[--C-:B------:R-:W-:Y:S01]  /*32e0*/  FFMA R39, R39, UR4, -R0.reuse ;  /* 0x0000000427277c23 */ /* 0x100fe20008000800 */
[--C-:B------:R-:W-:Y:S01]  /*32f0*/  FFMA R43, R43, UR4, -R0.reuse ;  /* 0x000000042b2b7c23 */ /* 0x100fe20008000800 */
[--C-:B------:R-:W-:Y:S01]  /*3300*/  FFMA R46, R46, UR4, -R0.reuse ;  /* 0x000000042e2e7c23 */ /* 0x100fe20008000800 */
[--C-:B------:R-:W-:Y:S01]  /*3310*/  FFMA R50, R50, UR4, -R0.reuse ;  /* 0x0000000432327c23 */ /* 0x100fe20008000800 */
[--C-:B------:R-:W-:Y:S01]  /*3320*/  FFMA R47, R47, UR4, -R0.reuse ;  /* 0x000000042f2f7c23 */ /* 0x100fe20008000800 */
[----:B------:R-:W1:Y:S01]  /*3330*/  MUFU.EX2 R29, R29 ;  /* 0x0000001d001d7308 */ /* 0x000e620000000800 */
[----:B--2---:R-:W-:Y:S01]  /*3340*/  @!P1 FMUL R25, R25, R25 ;  /* 0x0000001919199220 */ /* 0x004fe20000400000 */
[----:B------:R-:W-:Y:S01]  /*3350*/  FSETP.GEU.AND P1, PT, R37, -126, PT ;  /* 0xc2fc00002500780b */ /* 0x000fe20003f2e000 */
[--C-:B------:R-:W-:Y:S01]  /*3360*/  FFMA R51, R51, UR4, -R0.reuse ;  /* 0x0000000433337c23 */ /* 0x100fe20008000800 */
[--C-:B------:R-:W-:Y:S01]  /*3370*/  FFMA R54, R54, UR4, -R0.reuse ;  /* 0x0000000436367c23 */ /* 0x100fe20008000800 */
[----:B------:R-:W-:Y:S01]  /*3380*/  FFMA R55, R55, UR4, -R0 ;  /* 0x0000000437377c23 */ /* 0x000fe20008000800 */
[----:B------:R-:W-:Y:S01]  /*3390*/  USEL UR4, URZ, 0x1, UP0 ;  /* 0x000000013f047887 */ /* 0x000fe20008000000 */
[----:B------:R-:W-:Y:S01]  /*33a0*/  @!P6 FMUL R36, R36, 0.5 ;  /* 0x3f0000002424e820 */ /* 0x000fe20000400000 */
[----:B------:R-:W2:Y:S01]  /*33b0*/  MUFU.EX2 R160, R32 ;  /* 0x0000002000a07308 */ /* 0x000ea20000000800 */
[----:B---3--:R-:W-:Y:S01]  /*33c0*/  @!P2 FMUL R166, R166, R166 ;  /* 0x000000a6a6a6a220 */ /* 0x008fe20000400000 */
[----:B------:R-:W-:-:S02]  /*33d0*/  FSETP.GEU.AND P2, PT, R40, -126, PT ;  /* 0xc2fc00002800780b */ /* 0x000fc40003f4e000 */
[----:B------:R-:W-:-:S03]  /*33e0*/  LOP3.LUT R16, R16, UR4, RZ, 0x3c, !PT ;  /* 0x0000000410107c12 */ /* 0x000fc6000f8e3cff */
[----:B------:R-:W-:Y:S01]  /*33f0*/  @!P1 FMUL R37, R37, 0.5 ;  /* 0x3f00000025259820 */ /* 0x000fe20000400000 */
[----:B------:R-:W3:Y:S01]  /*3400*/  MUFU.EX2 R162, R36 ;  /* 0x0000002400a27308 */ /* 0x000ee20000000800 */
[----:B-1----:R-:W-:Y:S01]  /*3410*/  @!P3 FMUL R29, R29, R29 ;  /* 0x0000001d1d1db220 */ /* 0x002fe20000400000 */
[----:B------:R-:W-:-:S05]  /*3420*/  FSETP.GEU.AND P3, PT, R41, -126, PT ;  /* 0xc2fc00002900780b */ /* 0x000fca0003f6e000 */
[----:B------:R-:W-:Y:S01]  /*3430*/  @!P2 FMUL R40, R40, 0.5 ;  /* 0x3f0000002828a820 */ /* 0x000fe20000400000 */
[----:B------:R-:W1:Y:S01]  /*3440*/  MUFU.EX2 R33, R33 ;  /* 0x0000002100217308 */ /* 0x000e620000000800 */
[----:B--2---:R-:W-:Y:S01]  /*3450*/  @!P4 FMUL R160, R160, R160 ;  /* 0x000000a0a0a0c220 */ /* 0x004fe20000400000 */
[----:B------:R-:W-:-:S05]  /*3460*/  FSETP.GEU.AND P4, PT, R44, -126, PT ;  /* 0xc2fc00002c00780b */ /* 0x000fca0003f8e000 */
[----:B------:R-:W-:Y:S01]  /*3470*/  @!P3 FMUL R41, R41, 0.5 ;  /* 0x3f0000002929b820 */ /* 0x000fe20000400000 */
[----:B------:R-:W2:Y:S01]  /*3480*/  MUFU.EX2 R37, R37 ;  /* 0x0000002500257308 */ /* 0x000ea20000000800 */
[----:B---3--:R-:W-:Y:S01]  /*3490*/  @!P6 FMUL R162, R162, R162 ;  /* 0x000000a2a2a2e220 */ /* 0x008fe20000400000 */
[----:B------:R-:W-:-:S05]  /*34a0*/  FSETP.GEU.AND P6, PT, R48, -126, PT ;  /* 0xc2fc00003000780b */ /* 0x000fca0003fce000 */
        /* <DEDUP_REMOVED lines=11> */
[----:B------:R-:W-:-:S03]  /*3560*/  FSETP.GEU.AND P2, PT, R52, -126, PT ;  /* 0xc2fc00003400780b */ /* 0x000fc60003f4e000 */
[----:B------:R-:W-:Y:S01]  /*3570*/  FADD R13, R164, R3 ;  /* 0x00000003a40d7221 */ /* 0x000fe20000000000 */
[----:B------:R-:W-:Y:S01]  /*3580*/  F2FP.F16.F32.PACK_AB R164, R25, R164 ;  /* 0x000000a419a4723e */ /* 0x000fe200000000ff */
[----:B------:R-:W-:Y:S01]  /*3590*/  @!P1 FMUL R49, R49, 0.5 ;  /* 0x3f00000031319820 */ /* 0x000fe20000400000 */
[----:B------:R-:W3:Y:S01]  /*35a0*/  MUFU.EX2 R9, R48 ;  /* 0x0000003000097308 */ /* 0x000ee20000000800 */
[----:B-1----:R-:W-:Y:S01]  /*35b0*/  @!P3 FMUL R156, R156, R156 ;  /* 0x0000009c9c9cb220 */ /* 0x002fe20000400000 */
[----:B------:R-:W-:-:S03]  /*35c0*/  FSETP.GEU.AND P3, PT, R8, -126, PT ;  /* 0xc2fc00000800780b */ /* 0x000fc60003f6e000 */
[----:B------:R-:W-:Y:S01]  /*35d0*/  FADD R14, R25, R156 ;  /* 0x0000009c190e7221 */ /* 0x000fe20000000000 */
[----:B------:R-:W-:Y:S01]  /*35e0*/  F2FP.F16.F32.PACK_AB R156, R156, R3 ;  /* 0x000000039c9c723e */ /* 0x000fe200000000ff */
[----:B------:R-:W-:Y:S01]  /*35f0*/  @!P2 FMUL R52, R52, 0.5 ;  /* 0x3f0000003434a820 */ /* 0x000fe20000400000 */
[----:B------:R-:W1:Y:S01]  /*3600*/  MUFU.EX2 R158, R45 ;  /* 0x0000002d009e7308 */ /* 0x000e620000000800 */
[----:B--2---:R-:W-:Y:S01]  /*3610*/  @!P4 FMUL R7, R7, R7 ;  /* 0x000000070707c220 */ /* 0x004fe20000400000 */
[----:B------:R-:W-:-:S03]  /*3620*/  FSETP.GEU.AND P4, PT, R26, -126, PT ;  /* 0xc2fc00001a00780b */ /* 0x000fc60003f8e000 */
[----:B------:R-:W-:Y:S01]  /*3630*/  FADD R15, R166, R7 ;  /* 0x00000007a60f7221 */ /* 0x000fe20000000000 */
[----:B------:R-:W-:Y:S01]  /*3640*/  F2FP.F16.F32.PACK_AB R166, R29, R166 ;  /* 0x000000a61da6723e */ /* 0x000fe200000000ff */
        /* <DEDUP_REMOVED lines=9> */
[----:B------:R-:W-:Y:S01]  /*36e0*/  FSETP.GEU.AND P5, PT, R27, -126, PT ;  /* 0xc2fc00001b00780b */ /* 0x000fe20003fae000 */
[----:B------:R-:W-:Y:S02]  /*36f0*/  FADD R13, R13, R18 ;  /* 0x000000120d0d7221 */ /* 0x000fe40000000000 */
        /* <DEDUP_REMOVED lines=11> */
[----:B------:R-:W-:Y:S01]  /*37b0*/  FSETP.GEU.AND P2, PT, R34, -126, PT ;  /* 0xc2fc00002200780b */ /* 0x000fe20003f4e000 */
[----:B------:R-:W-:Y:S02]  /*37c0*/  FADD R14, R14, R19 ;  /* 0x000000130e0e7221 */ /* 0x000fe40000000000 */
[----:B------:R-:W-:Y:S01]  /*37d0*/  FADD R20, R162, R11 ;  /* 0x0000000ba2147221 */ /* 0x000fe20000000000 */
[----:B------:R-:W-:Y:S01]  /*37e0*/  F2FP.F16.F32.PACK_AB R162, R37, R162 ;  /* 0x000000a225a2723e */ /* 0x000fe200000000ff */
[----:B------:R-:W-:Y:S01]  /*37f0*/  @!P1 FMUL R31, R31, 0.5 ;  /* 0x3f0000001f1f9820 */ /* 0x000fe20000400000 */
[----:B------:R-:W3:Y:S01]  /*3800*/  MUFU.EX2 R154, R8 ;  /* 0x00000008009a7308 */ /* 0x000ee20000000800 */
[----:B-1----:R-:W-:Y:S01]  /*3810*/  @!P4 FMUL R165, R165, R165 ;  /* 0x000000a5a5a5c220 */ /* 0x002fe20000400000 */
[----:B------:R-:W-:Y:S01]  /*3820*/  FSETP.GEU.AND P4, PT, R38, -126, PT ;  /* 0xc2fc00002600780b */ /* 0x000fe20003f8e000 */
[----:B------:R-:W-:-:S04]  /*3830*/  FADD R20, R15, R20 ;  /* 0x000000140f147221 */ /* 0x000fc80000000000 */
[----:B------:R-:W-:Y:S01]  /*3840*/  @!P2 FMUL R34, R34, 0.5 ;  /* 0x3f0000002222a820 */ /* 0x000fe20000400000 */
[----:B------:R-:W1:Y:S01]  /*3850*/  MUFU.EX2 R6, R27 ;  /* 0x0000001b00067308 */ /* 0x000e620000000800 */
[----:B--2---:R-:W-:Y:S01]  /*3860*/  @!P6 FMUL R167, R167, R167 ;  /* 0x000000a7a7a7e220 */ /* 0x004fe20000400000 */
[----:B------:R-:W-:Y:S01]  /*3870*/  FSETP.GEU.AND P6, PT, R42, -126, PT ;  /* 0xc2fc00002a00780b */ /* 0x000fe20003fce000 */
[----:B------:R-:W-:-:S04]  /*3880*/  FADD R13, R13, R20 ;  /* 0x000000140d0d7221 */ /* 0x000fc80000000000 */
        /* <DEDUP_REMOVED lines=19> */
[----:B------:R-:W-:Y:S01]  /*39c0*/  FSETP.GEU.AND P2, PT, R46, -126, PT ;  /* 0xc2fc00002e00780b */ /* 0x000fe20003f4e000 */
[----:B------:R-:W-:-:S04]  /*39d0*/  FADD R189, R13, R14 ;  /* 0x0000000e0dbd7221 */ /* 0x000fc80000000000 */
        /* <DEDUP_REMOVED lines=26> */
[----:B---3--:R-:W-:-:S04]  /*3b80*/  @!P2 FMUL R46, R46, R46 ;  /* 0x0000002e2e2ea220 */ /* 0x008fc80000400000 */
[----:B------:R-:W-:Y:S01]  /*3b90*/  FADD R19, R167, R46 ;  /* 0x0000002ea7137221 */ /* 0x000fe20000000000 */
[----:B------:R-:W-:Y:S01]  /*3ba0*/  F2FP.F16.F32.PACK_AB R167, R8, R167 ;  /* 0x000000a708a7723e */ /* 0x000fe200000000ff */
[----:B------:R-:W-:Y:S01]  /*3bb0*/  @!P1 FMUL R55, R55, 0.5 ;  /* 0x3f00000037379820 */ /* 0x000fe20000400000 */
[----:B------:R-:W3:Y:S01]  /*3bc0*/  MUFU.EX2 R153, R51 ;  /* 0x0000003300997308 */ /* 0x000ee20000000800 */
[----:B-1----:R-:W-:-:S04]  /*3bd0*/  @!P3 FMUL R159, R159, R159 ;  /* 0x0000009f9f9fb220 */ /* 0x002fc80000400000 */
[----:B------:R-:W-:Y:S01]  /*3be0*/  FADD R21, R8, R159 ;  /* 0x0000009f08157221 */ /* 0x000fe20000000000 */
[----:B------:R-:W-:Y:S02]  /*3bf0*/  F2FP.F16.F32.PACK_AB R159, R159, R46 ;  /* 0x0000002e9f9f723e */ /* 0x000fe400000000ff */
[----:B------:R-:W1:Y:S01]  /*3c00*/  MUFU.EX2 R0, R54 ;  /* 0x0000003600007308 */ /* 0x000e620000000800 */
[----:B--2---:R-:W-:-:S04]  /*3c10*/  @!P4 FMUL R50, R50, R50 ;  /* 0x000000323232c220 */ /* 0x004fc80000400000 */
[----:B------:R-:W-:Y:S01]  /*3c20*/  FADD R22, R161, R50 ;  /* 0x00000032a1167221 */ /* 0x000fe20000000000 */
[----:B------:R-:W-:Y:S02]  /*3c30*/  F2FP.F16.F32.PACK_AB R161, R10, R161 ;  /* 0x000000a10aa1723e */ /* 0x000fe400000000ff */
[----:B------:R-:W2:Y:S01]  /*3c40*/  MUFU.EX2 R155, R55 ;  /* 0x00000037009b7308 */ /* 0x000ea20000000800 */
[----:B---3--:R-:W-:Y:S01]  /*3c50*/  @!P5 FMUL R153, R153, R153 ;  /* 0x000000999999d220 */ /* 0x008fe20000400000 */
[----:B------:R-:W-:-:S03]  /*3c60*/  FADD R15, R15, R22 ;  /* 0x000000160f0f7221 */ /* 0x000fc60000000000 */
[----:B------:R-:W-:Y:S01]  /*3c70*/  FADD R23, R10, R153 ;  /* 0x000000990a177221 */ /* 0x000fe20000000000 */
[----:B------:R-:W-:Y:S01]  /*3c80*/  F2FP.F16.F32.PACK_AB R153, R153, R50 ;  /* 0x000000329999723e */ /* 0x000fe200000000ff */
[----:B-1----:R-:W-:Y:S02]  /*3c90*/  @!P6 FMUL R0, R0, R0 ;  /* 0x000000000000e220 */ /* 0x002fe40000400000 */
[----:B------:R-:W-:Y:S02]  /*3ca0*/  FADD R18, R18, R23 ;  /* 0x0000001712127221 */ /* 0x000fe40000000000 */
[----:B------:R-:W-:Y:S01]  /*3cb0*/  FADD R24, R163, R0 ;  /* 0x00000000a3187221 */ /* 0x000fe20000000000 */
[----:B------:R-:W-:Y:S01]  /*3cc0*/  F2FP.F16.F32.PACK_AB R163, R12, R163 ;  /* 0x000000a30ca3723e */ /* 0x000fe200000000ff */
[----:B--2---:R-:W-:Y:S02]  /*3cd0*/  @!P1 FMUL R155, R155, R155 ;  /* 0x0000009b9b9b9220 */ /* 0x004fe40000400000 */
[----:B------:R-:W-:-:S02]  /*3ce0*/  FADD R24, R19, R24 ;  /* 0x0000001813187221 */ /* 0x000fc40000000000 */
[----:B------:R-:W-:Y:S02]  /*3cf0*/  FADD R26, R12, R155 ;  /* 0x0000009b0c1a7221 */ /* 0x000fe40000000000 */
[----:B------:R-:W-:Y:S02]  /*3d00*/  FADD R15, R15, R24 ;  /* 0x000000180f0f7221 */ /* 0x000fe40000000000 */
[----:B------:R-:W-:-:S04]  /*3d10*/  FADD R21, R21, R26 ;  /* 0x0000001a15157221 */ /* 0x000fc80000000000 */
[----:B------:R-:W-:-:S04]  /*3d20*/  FADD R18, R18, R21 ;  /* 0x0000001512127221 */ /* 0x000fc80000000000 */
[----:B------:R-:W-:Y:S01]  /*3d30*/  FADD R188, R15, R18 ;  /* 0x000000120fbc7221 */ /* 0x000fe20000000000 */
[----:B------:R-:W-:Y:S06]  /*3d40*/  @!P0 BRA `(.L_x_21) ;  /* 0x0000000000048947 */ /* 0x000fec0003800000 */
[----:B------:R-:W-:Y:S01]  /*3d50*/  BPT.TRAP 0x1 ;  /* 0x000000040000795c */ /* 0x000fe20000300000 */
.L_x_21:
[----:B------:R-:W-:Y:S01]  /*3d60*/  ULEA UR4, UR6, UR37, 0x3 ;  /* 0x0000002506047291 */ /* 0x000fe2000f8e183f */
[----:B------:R-:W-:-:S08]  /*3d70*/  SHF.L.U32 R3, R16, 0x1f, RZ ;  /* 0x0000001f10037819 */ /* 0x000fd000000006ff */
[----:B------:R-:W1:Y:S02]  /*3d80*/  SYNCS.PHASECHK.TRANS64.TRYWAIT P1, [UR4+0x74400], R3 ;  /* 0x07440003ff0075a7 */ /* 0x000e640008020144 */
[----:B-1----:R-:W-:Y:S05]  /*3d90*/  @!P1 BRA `(.L_x_22) ;  /* 0x00000228001c9947 */ /* 0x002fea0003800000 */
.L_x_152:
[----:B------:R-:W-:Y:S01]  /*3da0*/  ULOP3.LUT UR39, UR39, 0x2000000, URZ, 0xfc, !UPT ;  /* 0x0200000027277892 */ /* 0x000fe2000f8efc3f */
[----:B------:R-:W-:Y:S01]  /*3db0*/  WARPGROUP.ARRIVE ;  /* 0x00000000000079c5 */ /* 0x000fe20000000000 */
[----:B------:R-:W-:Y:S01]  /*3dc0*/  UMOV UR11, 0x40000040 ;  /* 0x40000040000b7882 */ /* 0x000fe20000000000 */
[----:B------:R-:W-:Y:S01]  /*3dd0*/  STL [R1+0x564], R155 ;  /* 0x0005649b01007387 */ /* 0x000fe20000100800 */
[----:B------:R-:W-:-:S03]  /*3de0*/  ULEA UR4, UR6, UR39, 0xc ;  /* 0x0000002706047291 */ /* 0x000fc6000f8e603f */
[----:B------:R-:W-:Y:S01]  /*3df0*/  STL [R1+0x560], R0 ;  /* 0x0005600001007387 */ /* 0x000fe20000100800 */
[----:B------:R-:W-:-:S03]  /*3e00*/  UIADD3 UR5, UR4, 0x800, URZ ;  /* 0x0000080004057890 */ /* 0x000fc6000fffe03f */
[----:B------:R-:W-:Y:S01]  /*3e10*/  UMOV UR10, UR4 ;  /* 0x00000004000a7c82 */ /* 0x000fe20008000000 */
[----:B------:R-:W-:Y:S01]  /*3e20*/  STL [R1+0x55c], R152 ;  /* 0x00055c9801007387 */ /* 0x000fe20000100800 */
[----:B------:R-:W-:Y:S01]  /*3e30*/  HGMMA.64x256x16.F32 R24, R164, gdesc[UR8].tnspB, RZ, !UPT, gsb0 ;  /* 0x43e00008a4187df0 */ /* 0x000fe2000c0008ff */
[----:B------:R-:W-:Y:S01]  /*3e40*/  UMOV UR11, 0x40000040 ;  /* 0x40000040000b7882 */ /* 0x000fe20000000000 */
[----:B------:R-:W-:Y:S01]  /*3e50*/  UMOV UR10, UR5 ;  /* 0x00000005000a7c82 */ /* 0x000fe20008000000 */
[----:B------:R-:W-:Y:S04]  /*3e60*/  STL [R1+0x558], R153 ;  /* 0x0005589901007387 */ /* 0x000fe80000100800 */
[----:B------:R-:W-:Y:S04]  /*3e70*/  STL [R1+0x554], R154 ;  /* 0x0005549a01007387 */ /* 0x000fe80000100800 */
[----:B------:R2:W-:Y:S04]  /*3e80*/  STL [R1+0x550], R235 ;  /* 0x000550eb01007387 */ /* 0x0005e80000100800 */
[----:B------:R-:W-:Y:S04]  /*3e90*/  STL [R1+0x54c], R234 ;  /* 0x00054cea01007387 */ /* 0x000fe80000100800 */
[----:B------:R3:W-:Y:S04]  /*3ea0*/  STL [R1+0x548], R233 ;  /* 0x000548e901007387 */ /* 0x0007e80000100800 */
        /* <DEDUP_REMOVED lines=46> */
[----:B------:R1:W-:Y:S04]  /*4190*/  STL [R1+0x48c], R5 ;  /* 0x00048c0501007387 */ /* 0x0003e80000100800 */
[----:B------:R1:W-:Y:S01]  /*41a0*/  STL [R1+0x488], R4 ;  /* 0x0004880401007387 */ /* 0x0003e20000100800 */
[----:B------:R-:W-:-:S03]  /*41b0*/  WARPGROUP.DEPBAR.LE gsb0, 0x0 ;  /* 0x00008000000079c5 */ /* 0x000fc60000010000 */
[----:B------:R-:W-:Y:S01]  /*41c0*/  STL.64 [R1], R24 ;  /* 0x0000001801007387 */ /* 0x000fe20000100a00 */
[----:B--2---:R-:W-:Y:S01]  /*41d0*/  MOV R235, R57 ;  /* 0x0000003900eb7202 */ /* 0x004fe20000000f00 */
[----:B---3--:R-:W-:Y:S01]  /*41e0*/  IMAD.MOV.U32 R233, RZ, RZ, R59 ;  /* 0x000000ffffe97224 */ /* 0x008fe200078e003b */
[----:B------:R-:W-:Y:S01]  /*41f0*/  MOV R234, R58 ;  /* 0x0000003a00ea7202 */ /* 0x000fe20000000f00 */
[----:B------:R-:W-:Y:S01]  /*4200*/  STL.64 [R1+0x8], R26 ;  /* 0x0000081a01007387 */ /* 0x000fe20000100a00 */
[----:B----4-:R-:W-:Y:S01]  /*4210*/  MOV R232, R60 ;  /* 0x0000003c00e87202 */ /* 0x010fe20000000f00 */
[----:B-1----:R-:W-:Y:S01]  /*4220*/  IMAD.MOV.U32 R230, RZ, RZ, R62 ;  /* 0x000000ffffe67224 */ /* 0x002fe200078e003e */
[----:B------:R-:W-:Y:S01]  /*4230*/  MOV R231, R61 ;  /* 0x0000003d00e77202 */ /* 0x000fe20000000f00 */
[----:B------:R-:W-:Y:S01]  /*4240*/  STL.64 [R1+0x10], R28 ;  /* 0x0000101c01007387 */ /* 0x000fe20000100a00 */
[----:B------:R-:W-:Y:S01]  /*4250*/  MOV R229, R63 ;  /* 0x0000003f00e57202 */ /* 0x000fe20000000f00 */
[----:B------:R-:W-:Y:S01]  /*4260*/  IMAD.MOV.U32 R227, RZ, RZ, R65 ;  /* 0x000000ffffe37224 */ /* 0x000fe200078e0041 */
        /* <DEDUP_REMOVED lines=83> */
[----:B------:R1:W-:Y:S01]  /*47a0*/  STL [R1+0x80], R56 ;  /* 0x0000803801007387 */ /* 0x0003e20000100800 */
[----:B------:R-:W-:-:S02]  /*47b0*/  MOV R153, R127 ;  /* 0x0000007f00997202 */ /* 0x000fc40000000f00 */
[----:B------:R-:W-:Y:S01]  /*47c0*/  MOV R23, R129 ;  /* 0x0000008100177202 */ /* 0x000fe20000000f00 */
[----:B------:R-:W-:Y:S01]  /*47d0*/  STL.64 [R1+0x950], R158 ;  /* 0x0009509e01007387 */ /* 0x000fe20000100a00 */
[----:B------:R-:W-:Y:S02]  /*47e0*/  MOV R22, R130 ;  /* 0x0000008200167202 */ /* 0x000fe40000000f00 */
[----:B------:R-:W-:Y:S01]  /*47f0*/  MOV R20, R132 ;  /* 0x0000008400147202 */ /* 0x000fe20000000f00 */
[----:B------:R-:W-:Y:S01]  /*4800*/  STL.64 [R1+0x948], R156 ;  /* 0x0009489c01007387 */ /* 0x000fe20000100a00 */
[----:B------:R-:W-:Y:S02]  /*4810*/  MOV R19, R133 ;  /* 0x0000008500137202 */ /* 0x000fe40000000f00 */
[----:B------:R-:W-:Y:S02]  /*4820*/  MOV R17, R135 ;  /* 0x0000008700117202 */ /* 0x000fe40000000f00 */
[----:B------:R-:W-:-:S02]  /*4830*/  MOV R16, R136 ;  /* 0x0000008800107202 */ /* 0x000fc40000000f00 */
[----:B------:R-:W-:Y:S02]  /*4840*/  MOV R14, R138 ;  /* 0x0000008a000e7202 */ /* 0x000fe40000000f00 */
[----:B------:R-:W-:Y:S02]  /*4850*/  MOV R13, R139 ;  /* 0x0000008b000d7202 */ /* 0x000fe40000000f00 */
[----:B------:R-:W-:Y:S02]  /*4860*/  MOV R11, R141 ;  /* 0x0000008d000b7202 */ /* 0x000fe40000000f00 */
[----:B------:R-:W-:Y:S02]  /*4870*/  MOV R10, R142 ;  /* 0x0000008e000a7202 */ /* 0x000fe40000000f00 */
[----:B------:R-:W-:Y:S02]  /*4880*/  MOV R8, R144 ;  /* 0x0000009000087202 */ /* 0x000fe40000000f00 */
[----:B------:R-:W-:-:S02]  /*4890*/  MOV R7, R145 ;  /* 0x0000009100077202 */ /* 0x000fc40000000f00 */
[----:B------:R-:W-:Y:S02]  /*48a0*/  MOV R5, R147 ;  /* 0x0000009300057202 */ /* 0x000fe40000000f00 */
[----:B------:R-:W-:Y:S02]  /*48b0*/  MOV R4, R148 ;  /* 0x0000009400047202 */ /* 0x000fe40000000f00 */
[----:B------:R-:W-:Y:S02]  /*48c0*/  MOV R2, R150 ;  /* 0x0000009600027202 */ /* 0x000fe40000000f00 */
[----:B------:R-:W-:Y:S02]  /*48d0*/  MOV R0, R151 ;  /* 0x0000009700007202 */ /* 0x000fe40000000f00 */
[----:B-1----:R-:W-:-:S06]  /*48e0*/  WARPGROUP.ARRIVE ;  /* 0x00000000000079c5 */ /* 0x002fcc0000000000 */
[----:B------:R-:W-:Y:S03]  /*48f0*/  HGMMA.64x256x16.F32 R24, R164, gdesc[UR8].tnspB, RZ, !UPT, gsb0 ;  /* 0x43e00008a4187df0 */ /* 0x000fe6000c0008ff */
[----:B------:R-:W-:Y:S02]  /*4900*/  WARPGROUP.DEPBAR.LE gsb0, 0x0 ;  /* 0x00008000000079c5 */ /* 0x000fe40000010000 */
[----:B------:R-:W-:Y:S04]  /*4910*/  STL.64 [R1+0x940], R150 ;  /* 0x0009409601007387 */ /* 0x000fe80000100a00 */
        /* <DEDUP_REMOVED lines=58> */
[----:B------:R1:W-:Y:S04]  /*4cc0*/  STL.64 [R1+0x768], R32 ;  /* 0x0007682001007387 */ /* 0x0003e80000100a00 */
[----:B-1----:R-:W2:Y:S04]  /*4cd0*/  LDL.LU R32, [R1] ;  /* 0x0000000001207983 */ /* 0x002ea80000300800 */
[----:B------:R-:W2:Y:S04]  /*4ce0*/  LDL.LU R33, [R1+0x4] ;  /* 0x0000040001217983 */ /* 0x000ea80000300800 */
        /* <DEDUP_REMOVED lines=30> */
[----:B------:R-:W2:Y:S01]  /*4ed0*/  LDL.LU R64, [R1+0x80] ;  /* 0x0000800001407983 */ /* 0x000ea20000300800 */
        /* <DEDUP_REMOVED lines=65> */
[----:B------:R-:W-:Y:S01]  /*52f0*/  UIADD3 UR5, UR4, 0x80, URZ ;  /* 0x0000008004057890 */ /* 0x000fe2000fffe03f */
[----:B------:R-:W-:Y:S01]  /*5300*/  MOV R111, R189 ;  /* 0x000000bd006f7202 */ /* 0x000fe20000000f00 */
[----:B------:R-:W-:Y:S01]  /*5310*/  UMOV UR11, 0x40000040 ;  /* 0x40000040000b7882 */ /* 0x000fe20000000000 */
[----:B------:R-:W-:-:S02]  /*5320*/  MOV R112, R188 ;  /* 0x000000bc00707202 */ /* 0x000fc40000000f00 */
[----:B------:R-:W-:Y:S02]  /*5330*/  MOV R114, R186 ;  /* 0x000000ba00727202 */ /* 0x000fe40000000f00 */
[----:B------:R-:W-:Y:S01]  /*5340*/  MOV R115, R185 ;  /* 0x000000b900737202 */ /* 0x000fe20000000f00 */
[----:B------:R-:W-:Y:S01]  /*5350*/  UMOV UR10, UR5 ;  /* 0x00000005000a7c82 */ /* 0x000fe20008000000 */
        /* <DEDUP_REMOVED lines=25> */
[----:B------:R-:W-:-:S06]  /*54f0*/  MOV R159, R0 ;  /* 0x00000000009f7202 */ /* 0x000fcc0000000f00 */
[----:B--2---:R-:W-:-:S06]  /*5500*/  WARPGROUP.ARRIVE ;  /* 0x00000000000079c5 */ /* 0x004fcc0000000000 */
[----:B------:R-:W-:Y:S03]  /*5510*/  HGMMA.64x256x16.F32 R32, R160, gdesc[UR8].tnspB, R32, gsb0 ;  /* 0x43e00008a0207df0 */ /* 0x000fe60008000820 */
[----:B------:R-:W-:Y:S02]  /*5520*/  WARPGROUP.DEPBAR.LE gsb0, 0x0 ;  /* 0x00008000000079c5 */ /* 0x000fe40000010000 */
[----:B------:R-:W-:Y:S04]  /*5530*/  STL.64 [R1], R32 ;  /* 0x0000002001007387 */ /* 0x000fe80000100a00 */
        /* <DEDUP_REMOVED lines=63> */
[----:B-1----:R-:W2:Y:S04]  /*5930*/  LDL.LU.64 R158, [R1+0x950] ;  /* 0x00095000019e7983 */ /* 0x002ea80000300a00 */
[----:B------:R-:W2:Y:S04]  /*5940*/  LDL.LU.64 R156, [R1+0x948] ;  /* 0x00094800019c7983 */ /* 0x000ea80000300a00 */
[----:B------:R-:W3:Y:S04]  /*5950*/  LDL.LU.64 R150, [R1+0x940] ;  /* 0x0009400001967983 */ /* 0x000ee80000300a00 */
        /* <DEDUP_REMOVED lines=58> */
[----:B------:R-:W3:Y:S01]  /*5d00*/  LDL.LU.64 R32, [R1+0x768] ;  /* 0x0007680001207983 */ /* 0x000ee20000300a00 */
[----:B------:R-:W-:Y:S01]  /*5d10*/  UIADD3 UR5, UR4, 0x880, URZ ;  /* 0x0000088004057890 */ /* 0x000fe2000fffe03f */
[----:B------:R-:W-:-:S06]  /*5d20*/  UMOV UR11, 0x40000040 ;  /* 0x40000040000b7882 */ /* 0x000fcc0000000000 */
[----:B------:R-:W-:Y:S01]  /*5d30*/  UMOV UR10, UR5 ;  /* 0x00000005000a7c82 */ /* 0x000fe20008000000 */
[----:B---3--:R-:W-:-:S06]  /*5d40*/  WARPGROUP.ARRIVE ;  /* 0x00000000000079c5 */ /* 0x008fcc0000000000 */
[----:B------:R-:W-:Y:S03]  /*5d50*/  HGMMA.64x256x16.F32 R24, R160, gdesc[UR8].tnspB, R24, gsb0 ;  /* 0x43e00008a0187df0 */ /* 0x000fe60008000818 */
        /* <DEDUP_REMOVED lines=65> */
[----:B-1----:R-:W2:Y:S04]  /*6170*/  LDL.LU.64 R24, [R1] ;  /* 0x0000000001187983 */ /* 0x002ea80000300a00 */
[----:B------:R-:W2:Y:S04]  /*6180*/  LDL.LU.64 R26, [R1+0x8] ;  /* 0x00000800011a7983 */ /* 0x000ea80000300a00 */
        /* <DEDUP_REMOVED lines=61> */
[----:B------:R-:W2:Y:S01]  /*6560*/  LDL.LU.64 R150, [R1+0x1f8] ;  /* 0x0001f80001967983 */ /* 0x000ea20000300a00 */
[----:B------:R-:W-:Y:S01]  /*6570*/  UIADD3 UR5, UR4, 0x100, URZ ;  /* 0x0000010004057890 */ /* 0x000fe2000fffe03f */
[----:B------:R-:W-:-:S06]  /*6580*/  UMOV UR11, 0x40000040 ;  /* 0x40000040000b7882 */ /* 0x000fcc0000000000 */
[----:B------:R-:W-:Y:S01]  /*6590*/  UMOV UR10, UR5 ;  /* 0x00000005000a7c82 */ /* 0x000fe20008000000 */
[----:B--2---:R-:W-:-:S06]  /*65a0*/  WARPGROUP.ARRIVE ;  /* 0x00000000000079c5 */ /* 0x004fcc0000000000 */
[----:B------:R-:W-:Y:S03]  /*65b0*/  HGMMA.64x256x16.F32 R24, R156, gdesc[UR8].tnspB, R24, gsb0 ;  /* 0x43e000089c187df0 */ /* 0x000fe60008000818 */
[----:B------:R-:W-:Y:S02]  /*65c0*/  WARPGROUP.DEPBAR.LE gsb0, 0x0 ;  /* 0x00008000000079c5 */ /* 0x000fe40000010000 */
[----:B------:R-:W-:Y:S01]  /*65d0*/  STL.64 [R1], R24 ;  /* 0x0000001801007387 */ /* 0x000fe20000100a00 */
        /* <DEDUP_REMOVED lines=47> */
[----:B------:R1:W-:Y:S01]  /*68d0*/  STL [R1+0x60], R48 ;  /* 0x0000603001007387 */ /* 0x0003e20000100800 */
[----:B------:R-:W-:Y:S01]  /*68e0*/  MOV R179, R114 ;  /* 0x0000007200b37202 */ /* 0x000fe20000000f00 */
[----:B------:R-:W-:Y:S01]  /*68f0*/  IMAD.MOV.U32 R180, RZ, RZ, R113 ;  /* 0x000000ffffb47224 */ /* 0x000fe200078e0071 */
[----:B------:R-:W-:Y:S01]  /*6900*/  MOV R178, R115 ;  /* 0x0000007300b27202 */ /* 0x000fe20000000f00 */
[----:B------:R-:W2:Y:S01]  /*6910*/  LDL.LU.64 R150, [R1+0x760] ;  /* 0x0007600001967983 */ /* 0x000ea20000300a00 */
        /* <DEDUP_REMOVED lines=84> */
[----:B------:R-:W-:-:S03]  /*6e60*/  MOV R155, R49 ;  /* 0x00000031009b7202 */ /* 0x000fc60000000f00 */
        /* <DEDUP_REMOVED lines=29> */
[----:B-1----:R-:W2:Y:S04]  /*7040*/  LDL.LU.64 R48, [R1+0x5c8] ;  /* 0x0005c80001307983 */ /* 0x002ea80000300a00 */
        /* <DEDUP_REMOVED lines=103> */
[----:B------:R-:W-:-:S03]  /*76c0*/  IMAD.MOV.U32 R49, RZ, RZ, R155 ;  /* 0x000000ffff317224 */ /* 0x000fc600078e009b */
[----:B------:R-:W2:Y:S01]  /*76d0*/  LDL.LU R45, [R1+0x54] ;  /* 0x00005400012d7983 */ /* 0x000ea20000300800 */
[----:B------:R-:W-:-:S03]  /*76e0*/  MOV R50, R0 ;  /* 0x0000000000327202 */ /* 0x000fc60000000f00 */
[----:B------:R-:W2:Y:S04]  /*76f0*/  LDL.LU R46, [R1+0x58] ;  /* 0x00005800012e7983 */ /* 0x000ea80000300800 */
[----:B------:R-:W2:Y:S01]  /*7700*/  LDL.LU R47, [R1+0x5c] ;  /* 0x00005c00012f7983 */ /* 0x000ea20000300800 */
[----:B------:R-:W-:-:S03]  /*7710*/  MOV R51, R152 ;  /* 0x0000009800337202 */ /* 0x000fc60000000f00 */
[----:B------:R-:W2:Y:S01]  /*7720*/  LDL.LU R48, [R1+0x60] ;  /* 0x0000600001307983 */ /* 0x000ea20000300800 */
[----:B------:R-:W-:-:S03]  /*7730*/  IMAD.MOV.U32 R52, RZ, RZ, R153 ;  /* 0x000000ffff347224 */ /* 0x000fc600078e0099 */
[----:B------:R-:W3:Y:S01]  /*7740*/  LDL.LU R155, [R1+0x564] ;  /* 0x00056400019b7983 */ /* 0x000ee20000300800 */
[----:B------:R-:W-:-:S03]  /*7750*/  MOV R53, R154 ;  /* 0x0000009a00357202 */ /* 0x000fc60000000f00 */
[----:B------:R-:W3:Y:S04]  /*7760*/  LDL.LU R0, [R1+0x560] ;  /* 0x0005600001007983 */ /* 0x000ee80000300800 */
        /* <DEDUP_REMOVED lines=73> */
[----:B------:R-:W-:Y:S01]  /*7c00*/  MOV R107, R186 ;  /* 0x000000ba006b7202 */ /* 0x000fe20000000f00 */
[----:B------:R1:W5:Y:S01]  /*7c10*/  LDL.LU R235, [R1+0x550] ;  /* 0x0005500001eb7983 */ /* 0x0003620000300800 */
        /* <DEDUP_REMOVED lines=28> */
[----:B------:R-:W-:Y:S01]  /*7de0*/  MOV R150, R6 ;  /* 0x0000000600967202 */ /* 0x000fe20000000f00 */
[----:B------:R-:W-:Y:S01]  /*7df0*/  UMOV UR10, UR5 ;  /* 0x00000005000a7c82 */ /* 0x000fe20008000000 */
[----:B------:R1:W5:Y:S01]  /*7e00*/  LDL.LU R234, [R1+0x54c] ;  /* 0x00054c0001ea7983 */ /* 0x0003620000300800 */
[----:B---3--:R-:W-:-:S03]  /*7e10*/  F2FP.F16.F32.PACK_AB R155, R155, R0 ;  /* 0x000000009b9b723e */ /* 0x008fc600000000ff */
[----:B------:R1:W5:Y:S01]  /*7e20*/  LDL.LU R233, [R1+0x548] ;  /* 0x0005480001e97983 */ /* 0x0003620000300800 */
[----:B------:R-:W-:Y:S01]  /*7e30*/  UIADD3 UR4, UR4, 0x980, URZ ;  /* 0x0000098004047890 */ /* 0x000fe2000fffe03f */
[----:B------:R-:W3:Y:S02]  /*7e40*/  LDC R2, c[0x0][0x28c] ;  /* 0x0000a300ff027b82 */ /* 0x000ee40000000800 */
[----:B------:R1:W5:Y:S04]  /*7e50*/  LDL.LU R232, [R1+0x544] ;  /* 0x0005440001e87983 */ /* 0x0003680000300800 */
[----:B------:R1:W5:Y:S01]  /*7e60*/  LDL.LU R231, [R1+0x540] ;  /* 0x0005400001e77983 */ /* 0x0003620000300800 */
[----:B--2---:R-:W-:-:S03]  /*7e70*/  WARPGROUP.ARRIVE ;  /* 0x00000000000079c5 */ /* 0x004fc60000000000 */
[----:B------:R1:W5:Y:S04]  /*7e80*/  LDL.LU R230, [R1+0x53c] ;  /* 0x00053c0001e67983 */ /* 0x0003680000300800 */
[----:B------:R1:W5:Y:S01]  /*7e90*/  LDL.LU R229, [R1+0x538] ;  /* 0x0005380001e57983 */ /* 0x0003620000300800 */
[----:B------:R-:W-:Y:S03]  /*7ea0*/  HGMMA.64x256x16.F32 R24, R152, gdesc[UR8].tnspB, R24, gsb0 ;  /* 0x43e0000898187df0 */ /* 0x000fe60008000818 */
[----:B------:R1:W5:Y:S04]  /*7eb0*/  LDL.LU R228, [R1+0x534] ;  /* 0x0005340001e47983 */ /* 0x0003680000300800 */
        /* <DEDUP_REMOVED lines=42> */
[----:B------:R1:W5:Y:S01]  /*8160*/  LDL.LU R4, [R1+0x488] ;  /* 0x0004880001047983 */ /* 0x0003620000300800 */
[----:B------:R-:W-:-:S03]  /*8170*/  WARPGROUP.DEPBAR.LE gsb0, 0x0 ;  /* 0x00008000000079c5 */ /* 0x000fc60000010000 */
        /* <DEDUP_REMOVED lines=64> */
[----:B--2---:R-:W2:Y:S04]  /*8580*/  LDL.LU.64 R150, [R1+0x480] ;  /* 0x0004800001967983 */ /* 0x004ea80000300a00 */
        /* <DEDUP_REMOVED lines=63> */
[----:B------:R-:W-:Y:S01]  /*8980*/  UMOV UR10, UR4 ;  /* 0x00000004000a7c82 */ /* 0x000fe20008000000 */
[----:B------:R-:W-:Y:S01]  /*8990*/  UMOV UR11, 0x40000040 ;  /* 0x40000040000b7882 */ /* 0x000fe20000000000 */
[----:B--2---:R-:W-:-:S06]  /*89a0*/  WARPGROUP.ARRIVE ;  /* 0x00000000000079c5 */ /* 0x004fcc0000000000 */
[----:B------:R-:W-:Y:S03]  /*89b0*/  HGMMA.64x256x16.F32 R24, R152, gdesc[UR8].tnspB, R24, gsb0 ;  /* 0x43e0000898187df0 */ /* 0x000fe60008000818 */
[----:B------:R-:W-:Y:S02]  /*89c0*/  WARPGROUP.DEPBAR.LE gsb0, 0x0 ;  /* 0x00008000000079c5 */ /* 0x000fe40000010000 */
[----:B-1-3--:R-:W-:Y:S05]  /*89d0*/  @!P0 BRA `(.L_x_23) ;  /* 0x0000000000048947 */ /* 0x00afea0003800000 */
[----:B------:R-:W-:Y:S01]  /*89e0*/  BPT.TRAP 0x1 ;  /* 0x000000040000795c */ /* 0x000fe20000300000 */
.L_x_23:
[----:B------:R-:W2:Y:S01]  /*89f0*/  LDL R0, [R1+0x27c] ;  /* 0x00027c0001007983 */ /* 0x000ea20000100800 */
[----:B------:R-:W-:-:S04]  /*8a00*/  UIADD3 UR4, UR38, 0x74428, URZ ;  /* 0x0007442826047890 */ /* 0x000fc8000fffe03f */
[----:B------:R-:W-:-:S09]  /*8a10*/  UPRMT UR4, URZ, 0x654, UR4 ;  /* 0x000006543f047896 */ /* 0x000fd20008000004 */
[----:B------:R-:W-:Y:S01]  /*8a20*/  SYNCS.ARRIVE.TRANS64.RED.A1T0 RZ, [UR4], RZ ;  /* 0x000000ffffff79a7 */ /* 0x000fe20008100404 */
[----:B--2---:R-:W-:-:S13]  /*8a30*/  R2UR UR5, R0 ;  /* 0x00000000000572ca */ /* 0x004fda00000e0000 */
[----:B------:R-:W-:-:S06]  /*8a40*/  UISETP.GT.U32.AND UP0, UPT, UR5, 0x1, UPT ;  /* 0x000000010500788c */ /* 0x000fcc000bf04070 */
[----:B------:R-:W-:-:S13]  /*8a50*/  PLOP3.LUT P1, PT, PT, PT, UP0, 0x80, 0x0 ;  /* 0x000000000000781c */ /* 0x000fda0003f2f008 */
[----:B------:R-:W-:Y:S05]  /*8a60*/  @P1 BRA `(.L_x_24) ;  /* 0x0000000000041947 */ /* 0x000fea0003800000 */
[----:B------:R-:W-:Y:S01]  /*8a70*/  BPT.TRAP 0x1 ;  /* 0x000000040000795c */ /* 0x000fe20000300000 */
.L_x_24:
[----:B------:R-:W-:Y:S01]  /*8a80*/  UIADD3 UR36, UR6, 0x1, URZ ;  /* 0x0000000106247890 */ /* 0x000fe2000fffe03f */
[C---:B------:R-:W-:Y:S02]  /*8a90*/  ISETP.GE.AND P2, PT, R2.reuse, 0x81, PT ;  /* 0x000000810200780c */ /* 0x040fe40003f46270 */
[----:B------:R-:W-:Y:S01]  /*8aa0*/  IADD3 R186, R2, 0x3f, RZ ;  /* 0x0000003f02ba7810 */ /* 0x000fe20007ffe0ff */
[----:B------:R-:W-:Y:S01]  /*8ab0*/  UISETP.NE.AND UP0, UPT, UR36, 0x5, UPT ;  /* 0x000000052400788c */ /* 0x000fe2000bf05270 */
[----:B------:R-:W-:Y:S02]  /*8ac0*/  IADD3 R2, R236, 0x40, RZ ;  /* 0x00000040ec027810 */ /* 0x000fe40007ffe0ff */
[----:B------:R-:W-:Y:S01]  /*8ad0*/  SHF.R.S32.HI R0, RZ, 0x1f, R186 ;  /* 0x0000001fff007819 */ /* 0x000fe200000114ba */
[----:B------:R-:W-:Y:S02]  /*8ae0*/  USEL UR4, URZ, 0x1, UP0 ;  /* 0x000000013f047887 */ /* 0x000fe40008000000 */
[----:B------:R-:W-:Y:S01]  /*8af0*/  USEL UR36, UR36, URZ, UP0 ;  /* 0x0000003f24247287 */ /* 0x000fe20008000000 */
[----:B------:R-:W-:-:S03]  /*8b00*/  LEA.HI R186, R0, R186, RZ, 0x6 ;  /* 0x000000ba00ba7211 */ /* 0x000fc600078f30ff */
[----:B-----5:R-:W-:Y:S02]  /*8b10*/  LOP3.LUT R16, R16, UR4, RZ, 0x3c, !PT ;  /* 0x0000000410107c12 */ /* 0x020fe4000f8e3cff */
[----:B------:R-:W-:Y:S01]  /*8b20*/  LEA.HI.SX32 R186, R186, 0xffffffff, 0x1a ;  /* 0xffffffffbaba7811 */ /* 0x000fe200078fd2ff */
[----:B------:R-:W-:Y:S06]  /*8b30*/  @!P2 BRA `(.L_x_25) ;  /* 0x000000a400cca947 */ /* 0x000fec0003800000 */
[----:B------:R-:W-:Y:S01]  /*8b40*/  IMAD.MOV.U32 R3, RZ, RZ, R5 ;  /* 0x000000ffff037224 */ /* 0x000fe200078e0005 */
[----:B------:R-:W-:Y:S01]  /*8b50*/  MOV R17, R4 ;  /* 0x0000000400117202 */ /* 0x000fe20000000f00 */
[----:B------:R-:W-:Y:S01]  /*8b60*/  ULDC UR4, c[0x0][0x604] ;  /* 0x0001810000047ab9 */ /* 0x000fe20000000800 */
[----:B------:R-:W-:-:S07]  /*8b70*/  MOV R18, R186 ;  /* 0x000000ba00127202 */ /* 0x000fce0000000f00 */
.L_x_36:
[----:B------:R-:W-:Y:S05]  /*8b80*/  @!P0 BRA `(.L_x_26) ;  /* 0x0000000000048947 */ /* 0x000fea0003800000 */
[----:B------:R-:W-:Y:S01]  /*8b90*/  BPT.TRAP 0x1 ;  /* 0x000000040000795c */ /* 0x000fe20000300000 */
.L_x_26:
[----:B------:R-:W-:Y:S01]  /*8ba0*/  ULEA UR5, UR36, UR37, 0x3 ;  /* 0x0000002524057291 */ /* 0x000fe2000f8e183f */
[----:B------:R-:W-:-:S08]  /*8bb0*/  SHF.L.U32 R0, R16, 0x1f, RZ ;  /* 0x0000001f10007819 */ /* 0x000fd000000006ff */
[----:B------:R-:W1:Y:S02]  /*8bc0*/  SYNCS.PHASECHK.TRANS64.TRYWAIT P2, [UR5+0x74400], R0 ;  /* 0x07440000ff0075a7 */ /* 0x000e640008040145 */
[----:B-1----:R-:W-:Y:S05]  /*8bd0*/  @!P2 BRA `(.L_x_27) ;  /* 0x000001d800a4a947 */ /* 0x002fea0003800000 */
.L_x_153:
[----:B------:R-:W-:Y:S01]  /*8be0*/  R2UR UR52, R234 ;  /* 0x00000000ea3472ca */ /* 0x000fe200000e0000 */
[----:B------:R-:W-:Y:S01]  /*8bf0*/  ULEA UR5, UR36, UR40, 0xc ;  /* 0x0000002824057291 */ /* 0x000fe2000f8e603f */
[----:B------:R-:W-:Y:S01]  /*8c00*/  R2UR UR53, R235 ;  /* 0x00000000eb3572ca */ /* 0x000fe200000e0000 */
[----:B------:R-:W-:Y:S01]  /*8c10*/  WARPGROUP.ARRIVE ;  /* 0x00000000000079c5 */ /* 0x000fe20000000000 */
[----:B------:R-:W-:Y:S01]  /*8c20*/  UMOV UR55, 0x40000040 ;  /* 0x4000004000377882 */ /* 0x000fe20000000000 */
[----:B------:R-:W-:Y:S01]  /*8c30*/  UIADD3 UR7, UR5, 0x2, URZ ;  /* 0x0000000205077890 */ /* 0x000fe2000fffe03f */
[----:B------:R-:W-:Y:S02]  /*8c40*/  UMOV UR11, 0x40000040 ;  /* 0x40000040000b7882 */ /* 0x000fe40000000000 */
[----:B------:R-:W-:Y:S01]  /*8c50*/  UMOV UR54, UR5 ;  /* 0x0000000500367c82 */ /* 0x000fe20008000000 */
[----:B------:R-:W-:Y:S01]  /*8c60*/  UMOV UR15, 0x40000040 ;  /* 0x40000040000f7882 */ /* 0x000fe20000000000 */
[----:B------:R-:W-:Y:S01]  /*8c70*/  UMOV UR19, 0x40000040 ;  /* 0x4000004000137882 */ /* 0x000fe20000000000 */
[----:B------:R-:W-:Y:S01]  /*8c80*/  UMOV UR23, 0x40000040 ;  /* 0x4000004000177882 */ /* 0x000fe20000000000 */
[----:B------:R-:W-:Y:S01]  /*8c90*/  UMOV UR27, 0x40000040 ;  /* 0x40000040001b7882 */ /* 0x000fe20000000000 */
[----:B------:R-:W-:Y:S01]  /*8ca0*/  UMOV UR31, 0x40000040 ;  /* 0x40000040001f7882 */ /* 0x000fe20000000000 */
[----:B------:R-:W-:Y:S01]  /*8cb0*/  UMOV UR35, 0x40000040 ;  /* 0x4000004000237882 */ /* 0x000fe20000000000 */
[----:B------:R-:W-:Y:S01]  /*8cc0*/  HGMMA.64x64x16.F32 R152, gdesc[UR52], RZ, !UPT, gsb0 ;  /* 0x00e00000349879f0 */ /* 0x000fe2000c0008ff */
[----:B------:R-:W-:Y:S01]  /*8cd0*/  R2UR UR52, R232 ;  /* 0x00000000e83472ca */ /* 0x000fe200000e0000 */
[----:B------:R-:W-:Y:S01]  /*8ce0*/  UMOV UR54, UR7 ;  /* 0x0000000700367c82 */ /* 0x000fe20008000000 */
[----:B------:R-:W-:Y:S01]  /*8cf0*/  R2UR UR53, R233 ;  /* 0x00000000e93572ca */ /* 0x000fe200000e0000 */
[----:B------:R-:W-:Y:S01]  /*8d00*/  UMOV UR55, 0x40000040 ;  /* 0x4000004000377882 */ /* 0x000fe20000000000 */
[----:B------:R-:W-:Y:S01]  /*8d10*/  UIADD3 UR7, UR5, 0x4, URZ ;  /* 0x0000000405077890 */ /* 0x000fe2000fffe03f */
[----:B------:R-:W-:Y:S01]  /*8d20*/  UMOV UR51, 0x40000040 ;  /* 0x4000004000337882 */ /* 0x000fe20000000000 */
[----:B------:R-:W-:-:S02]  /*8d30*/  WARPGROUP.DEPBAR.LE gsb0, 0x0 ;  /* 0x00008000000079c5 */ /* 0x000fc40000010000 */
[----:B------:R-:W-:-:S07]  /*8d40*/  WARPGROUP.ARRIVE ;  /* 0x00000000000079c5 */ /* 0x000fce0000000000 */
[----:B------:R-:W-:Y:S01]  /*8d50*/  HGMMA.64x64x16.F32 R152, gdesc[UR52], R152, gsb0 ;  /* 0x00e00000349879f0 */ /* 0x000fe20008000898 */
[----:B------:R-:W-:Y:S01]  /*8d60*/  R2UR UR52, R230 ;  /* 0x00000000e63472ca */ /* 0x000fe200000e0000 */
[----:B------:R-:W-:Y:S01]  /*8d70*/  UMOV UR54, UR7 ;  /* 0x0000000700367c82 */ /* 0x000fe20008000000 */
[----:B------:R-:W-:Y:S01]  /*8d80*/  R2UR UR53, R231 ;  /* 0x00000000e73572ca */ /* 0x000fe200000e0000 */
[----:B------:R-:W-:Y:S01]  /*8d90*/  UMOV UR55, 0x40000040 ;  /* 0x4000004000377882 */ /* 0x000fe20000000000 */
[----:B------:R-:W-:Y:S01]  /*8da0*/  UIADD3 UR7, UR5, 0x6, URZ ;  /* 0x0000000605077890 */ /* 0x000fe2000fffe03f */
[----:B------:R-:W-:Y:S02]  /*8db0*/  WARPGROUP.DEPBAR.LE gsb0, 0x0 ;  /* 0x00008000000079c5 */ /* 0x000fe40000010000 */
[----:B------:R-:W-:-:S08]  /*8dc0*/  WARPGROUP.ARRIVE ;  /* 0x00000000000079c5 */ /* 0x000fd00000000000 */
        /* <DEDUP_REMOVED lines=153> */
[----:B------:R-:W-:Y:S01]  /*9760*/  UMOV UR54, UR7 ;  /* 0x0000000700367c82 */ /* 0x000fe20008000000 */
[----:B------:R-:W-:Y:S01]  /*9770*/  UMOV UR55, 0x40000040 ;  /* 0x4000004000377882 */ /* 0x000fe20000000000 */
[----:B------:R-:W-:Y:S01]  /*9780*/  UMOV UR52, UR56 ;  /* 0x0000003800347c82 */ /* 0x000fe20008000000 */
[----:B------:R-:W-:Y:S01]  /*9790*/  UMOV UR53, UR57 ;  /* 0x0000003900357c82 */ /* 0x000fe20008000000 */
[----:B------:R-:W-:-:S07]  /*97a0*/  UIADD3 UR7, UR5, 0xa06, URZ ;  /* 0x00000a0605077890 */ /* 0x000fce000fffe03f */
        /* <DEDUP_REMOVED lines=13> */
[----:B------:R-:W-:Y:S02]  /*9880*/  UIADD3 UR7, UR5, 0xe04, URZ ;  /* 0x00000e0405077890 */ /* 0x000fe4000fffe03f */
[----:B------:R-:W-:-:S05]  /*9890*/  UIADD3 UR5, UR5, 0xe06, URZ ;  /* 0x00000e0605057890 */ /* 0x000fca000fffe03f */
[----:B------:R-:W-:Y:S01]  /*98a0*/  UMOV UR50, UR7 ;  /* 0x0000000700327c82 */ /* 0x000fe20008000000 */
[----:B------:R-:W-:Y:S02]  /*98b0*/  WARPGROUP.DEPBAR.LE gsb0, 0x0 ;  /* 0x00008000000079c5 */ /* 0x000fe40000010000 */
[----:B------:R-:W-:-:S06]  /*98c0*/  WARPGROUP.ARRIVE ;  /* 0x00000000000079c5 */ /* 0x000fcc0000000000 */
[----:B------:R-:W-:Y:S01]  /*98d0*/  HGMMA.64x64x16.F32 R152, gdesc[UR52], R152, gsb0 ;  /* 0x00e00000349879f0 */ /* 0x000fe20008000898 */
[----:B------:R-:W-:Y:S01]  /*98e0*/  R2UR UR52, R190 ;  /* 0x00000000be3472ca */ /* 0x000fe200000e0000 */
[----:B------:R-:W-:Y:S01]  /*98f0*/  UMOV UR54, UR5 ;  /* 0x0000000500367c82 */ /* 0x000fe20008000000 */
[----:B------:R-:W-:Y:S01]  /*9900*/  R2UR UR53, R191 ;  /* 0x00000000bf3572ca */ /* 0x000fe200000e0000 */
[----:B------:R-:W-:Y:S01]  /*9910*/  UMOV UR55, 0x40000040 ;  /* 0x4000004000377882 */ /* 0x000fe20000000000 */
[----:B------:R-:W-:-:S04]  /*9920*/  UIADD3 UR5, UR36, 0x1, URZ ;  /* 0x0000000124057890 */ /* 0x000fc8000fffe03f */
[----:B------:R-:W-:-:S04]  /*9930*/  UISETP.NE.AND UP0, UPT, UR5, 0x5, UPT ;  /* 0x000000050500788c */ /* 0x000fc8000bf05270 */
[----:B------:R-:W-:Y:S02]  /*9940*/  USEL UR7, URZ, 0x1, UP0 ;  /* 0x000000013f077887 */ /* 0x000fe40008000000 */
[----:B------:R-:W-:-:S04]  /*9950*/  USEL UR5, UR5, URZ, UP0 ;  /* 0x0000003f05057287 */ /* 0x000fc80008000000 */
[----:B------:R-:W-:Y:S01]  /*9960*/  LOP3.LUT R19, R16, UR7, RZ, 0x3c, !PT ;  /* 0x0000000710137c12 */ /* 0x000fe2000f8e3cff */
        /* <DEDUP_REMOVED lines=28> */
[----:B------:R-:W-:Y:S05]  /*9b30*/  @!P0 BRA `(.L_x_28) ;  /* 0x0000000000048947 */ /* 0x000fea0003800000 */
[----:B------:R-:W-:Y:S01]  /*9b40*/  BPT.TRAP 0x1 ;  /* 0x000000040000795c */ /* 0x000fe20000300000 */
.L_x_28:
[----:B------:R-:W-:Y:S01]  /*9b50*/  FMNMX R5, R152, R3, !PT ;  /* 0x0000000398057209 */ /* 0x000fe20007800000 */
[----:B------:R2:W-:Y:S03]  /*9b60*/  STL [R1+0x400], R58 ;  /* 0x0004003a01007387 */ /* 0x0005e60000100800 */
[----:B------:R-:W-:-:S04]  /*9b70*/  FMNMX R5, R153, R5, !PT ;  /* 0x0000000599057209 */ /* 0x000fc80007800000 */
[----:B------:R-:W-:Y:S01]  /*9b80*/  FMNMX R5, R156, R5, !PT ;  /* 0x000000059c057209 */ /* 0x000fe20007800000 */
[----:B--2---:R-:W2:Y:S03]  /*9b90*/  LDL.LU R58, [R1] ;  /* 0x00000000013a7983 */ /* 0x004ea60000300800 */
[----:B------:R-:W-:Y:S01]  /*9ba0*/  FMNMX R5, R157, R5, !PT ;  /* 0x000000059d057209 */ /* 0x000fe20007800000 */
[----:B------:R3:W-:Y:S03]  /*9bb0*/  STL [R1+0x3fc], R59 ;  /* 0x0003fc3b01007387 */ /* 0x0007e60000100800 */
[----:B------:R-:W-:-:S04]  /*9bc0*/  FMNMX R5, R160, R5, !PT ;  /* 0x00000005a0057209 */ /* 0x000fc80007800000 */
[----:B------:R-:W-:-:S04]  /*9bd0*/  FMNMX R5, R161, R5, !PT ;  /* 0x00000005a1057209 */ /* 0x000fc80007800000 */
[----:B------:R-:W-:Y:S01]  /*9be0*/  FMNMX R5, R164, R5, !PT ;  /* 0x00000005a4057209 */ /* 0x000fe20007800000 */
[----:B---3--:R-:W3:Y:S03]  /*9bf0*/  LDL.LU R59, [R1+0x4] ;  /* 0x00000400013b7983 */ /* 0x008ee60000300800 */
[----:B------:R-:W-:Y:S01]  /*9c00*/  FMNMX R5, R165, R5, !PT ;  /* 0x00000005a5057209 */ /* 0x000fe20007800000 */
[----:B------:R4:W-:Y:S03]  /*9c10*/  STL [R1+0x3f8], R62 ;  /* 0x0003f83e01007387 */ /* 0x0009e60000100800 */
[----:B------:R-:W-:-:S04]  /*9c20*/  FMNMX R5, R168, R5, !PT ;  /* 0x00000005a8057209 */ /* 0x000fc80007800000 */
[----:B------:R-:W-:Y:S01]  /*9c30*/  FMNMX R5, R169, R5, !PT ;  /* 0x00000005a9057209 */ /* 0x000fe20007800000 */
[----:B----4-:R-:W4:Y:S03]  /*9c40*/  LDL.LU R62, [R1+0x10] ;  /* 0x00001000013e7983 */ /* 0x010f260000300800 */
[----:B------:R-:W-:Y:S01]  /*9c50*/  FMNMX R5, R172, R5, !PT ;  /* 0x00000005ac057209 */ /* 0x000fe20007800000 */
[----:B------:R1:W-:Y:S03]  /*9c60*/  STL [R1+0x3f4], R63 ;  /* 0x0003f43f01007387 */ /* 0x0003e60000100800 */
[----:B------:R-:W-:-:S04]  /*9c70*/  FMNMX R5, R173, R5, !PT ;  /* 0x00000005ad057209 */ /* 0x000fc80007800000 */
[----:B------:R-:W-:-:S04]  /*9c80*/  FMNMX R5, R176, R5, !PT ;  /* 0x00000005b0057209 */ /* 0x000fc80007800000 */
[----:B------:R-:W-:Y:S01]  /*9c90*/  FMNMX R5, R177, R5, !PT ;  /* 0x00000005b1057209 */ /* 0x000fe20007800000 */
[----:B-1----:R-:W4:Y:S03]  /*9ca0*/  LDL.LU R63, [R1+0x14] ;  /* 0x00001400013f7983 */ /* 0x002f260000300800 */
[----:B------:R-:W-:Y:S01]  /*9cb0*/  FMNMX R5, R180, R5, !PT ;  /* 0x00000005b4057209 */ /* 0x000fe20007800000 */
[----:B------:R1:W-:Y:S03]  /*9cc0*/  STL [R1+0x3f0], R66 ;  /* 0x0003f04201007387 */ /* 0x0003e60000100800 */
[----:B------:R-:W-:-:S05]  /*9cd0*/  FMNMX R5, R181, R5, !PT ;  /* 0x00000005b5057209 */ /* 0x000fca0007800000 */
[----:B------:R-:W1:Y:S04]  /*9ce0*/  SHFL.BFLY PT, R0, R5, 0x1, 0x1f ;  /* 0x0c201f0005007f89 */ /* 0x000e6800000e0000 */
[----:B-1----:R-:W4:Y:S04]  /*9cf0*/  LDL.LU R66, [R1+0x20] ;  /* 0x0000200001427983 */ /* 0x002f280000300800 */
[----:B------:R1:W-:Y:S04]  /*9d00*/  STL [R1+0x3ec], R67 ;  /* 0x0003ec4301007387 */ /* 0x0003e80000100800 */
[----:B-1----:R-:W4:Y:S04]  /*9d10*/  LDL.LU R67, [R1+0x24] ;  /* 0x0000240001437983 */ /* 0x002f280000300800 */
[----:B------:R1:W-:Y:S01]  /*9d20*/  STL [R1+0x3e8], R70 ;  /* 0x0003e84601007387 */ /* 0x0003e20000100800 */
[----:B------:R-:W-:-:S05]  /*9d30*/  FMNMX R5, R5, R0, !PT ;  /* 0x0000000005057209 */ /* 0x000fca0007800000 */
[----:B------:R-:W1:Y:S04]  /*9d40*/  SHFL.BFLY PT, R0, R5, 0x2, 0x1f ;  /* 0x0c401f0005007f89 */ /* 0x000e6800000e0000 */
[----:B-1----:R-:W4:Y:S04]  /*9d50*/  LDL.LU R70, [R1+0x30] ;  /* 0x0000300001467983 */ /* 0x002f280000300800 */
[----:B------:R1:W-:Y:S04]  /*9d60*/  STL [R1+0x3e4], R71 ;  /* 0x0003e44701007387 */ /* 0x0003e80000100800 */
[----:B-1----:R-:W4:Y:S04]  /*9d70*/  LDL.LU R71, [R1+0x34] ;  /* 0x0000340001477983 */ /* 0x002f280000300800 */
[----:B------:R1:W-:Y:S01]  /*9d80*/  STL [R1+0x3e0], R74 ;  /* 0x0003e04a01007387 */ /* 0x0003e20000100800 */
[----:B------:R-:W-:-:S04]  /*9d90*/  FMNMX R5, R5, R0, !PT ;  /* 0x0000000005057209 */ /* 0x000fc80007800000 */
[----:B------:R-:W-:-:S04]  /*9da0*/  FSETP.NEU.AND P2, PT, R5, -INF , PT ;  /* 0xff8000000500780b */ /* 0x000fc80003f4d000 */
[----:B------:R-:W-:Y:S01]  /*9db0*/  FSEL R4, R5, RZ, P2 ;  /* 0x000000ff05047208 */ /* 0x000fe20001000000 */
[----:B-1----:R-:W4:Y:S04]  /*9dc0*/  LDL.LU R74, [R1+0x40] ;  /* 0x00004000014a7983 */ /* 0x002f280000300800 */
[----:B------:R-:W-:Y:S01]  /*9dd0*/  FMUL R0, R4, UR4 ;  /* 0x0000000404007c20 */ /* 0x000fe20008400000 */
[----:B------:R1:W-:Y:S03]  /*9de0*/  STL [R1+0x3dc], R75 ;  /* 0x0003dc4b01007387 */ /* 0x0003e60000100800 */
[----:B------:R-:W-:-:S05]  /*9df0*/  FFMA R152, R152, UR4, -R0 ;  /* 0x0000000498987c23 */ /* 0x000fca0008000800 */
[----:B------:R-:W-:Y:S01]  /*9e00*/  FSETP.GEU.AND P6, PT, R152, -126, PT ;  /* 0xc2fc00009800780b */ /* 0x000fe20003fce000 */
[--C-:B------:R-:W-:Y:S01]  /*9e10*/  FFMA R156, R156, UR4, -R0.reuse ;  /* 0x000000049c9c7c23 */ /* 0x100fe20008000800 */
        /* <DEDUP_REMOVED lines=8> */
[----:B------:R-:W-:Y:S01]  /*9ea0*/  FFMA R165, R165, UR4, -R0 ;  /* 0x00000004a5a57c23 */ /* 0x000fe20008000800 */
[----:B-1----:R-:W4:Y:S02]  /*9eb0*/  LDL.LU R75, [R1+0x44] ;  /* 0x00004400014b7983 */ /* 0x002f240000300800 */
[----:B------:R-:W-:Y:S01]  /*9ec0*/  @!P6 FMUL R152, R152, 0.5 ;  /* 0x3f0000009898e820 */ /* 0x000fe20000400000 */
[----:B------:R-:W-:Y:S01]  /*9ed0*/  FSETP.GEU.AND P4, PT, R156, -126, PT ;  /* 0xc2fc00009c00780b */ /* 0x000fe20003f8e000 */
[----:B------:R1:W-:Y:S02]  /*9ee0*/  STL [R1+0x3d8], R78 ;  /* 0x0003d84e01007387 */ /* 0x0003e40000100800 */
[----:B------:R-:W1:Y:S01]  /*9ef0*/  MUFU.EX2 R14, R152 ;  /* 0x00000098000e7308 */ /* 0x000e620000000800 */
[----:B------:R-:W-:-:S02]  /*9f00*/  FSETP.GEU.AND P3, PT, R160, -126, PT ;  /* 0xc2fc0000a000780b */ /* 0x000fc40003f6e000 */
[----:B------:R-:W-:Y:S02]  /*9f10*/  FSETP.GEU.AND P2, PT, R157, -126, PT ;  /* 0xc2fc00009d00780b */ /* 0x000fe40003f4e000 */
[----:B------:R-:W-:Y:S01]  /*9f20*/  FSETP.GEU.AND P5, PT, R153, -126, PT ;  /* 0xc2fc00009900780b */ /* 0x000fe20003fae000 */
[----:B-1----:R-:W4:Y:S04]  /*9f30*/  LDL.LU R78, [R1+0x50] ;  /* 0x00005000014e7983 */ /* 0x002f280000300800 */
[----:B------:R-:W-:Y:S01]  /*9f40*/  @!P4 FMUL R156, R156, 0.5 ;  /* 0x3f0000009c9cc820 */ /* 0x000fe20000400000 */
[----:B------:R1:W-:Y:S01]  /*9f50*/  STL [R1+0x3d4], R79 ;  /* 0x0003d44f01007387 */ /* 0x0003e20000100800 */
[----:B------:R-:W-:Y:S01]  /*9f60*/  @!P6 FMUL R14, R14, R14 ;  /* 0x0000000e0e0ee220 */ /* 0x000fe20000400000 */
[----:B------:R-:W-:Y:S01]  /*9f70*/  FSETP.GEU.AND P6, PT, R161, -126, PT ;  /* 0xc2fc0000a100780b */ /* 0x000fe20003fce000 */
[----:B------:R-:W-:-:S02]  /*9f80*/  @!P3 FMUL R160, R160, 0.5 ;  /* 0x3f000000a0a0b820 */ /* 0x000fc40000400000 */
[----:B------:R-:W-:Y:S01]  /*9f90*/  @!P2 FMUL R157, R157, 0.5 ;  /* 0x3f0000009d9da820 */ /* 0x000fe20000400000 */
[----:B------:R-:W1:Y:S01]  /*9fa0*/  MUFU.EX2 R12, R156 ;  /* 0x0000009c000c7308 */ /* 0x000e620000000800 */
[----:B------:R-:W-:Y:S01]  /*9fb0*/  @!P5 FMUL R153, R153, 0.5 ;  /* 0x3f0000009999d820 */ /* 0x000fe20000400000 */
[----:B-1----:R-:W4:Y:S04]  /*9fc0*/  LDL.LU R79, [R1+0x54] ;  /* 0x00005400014f7983 */ /* 0x002f280000300800 */
[----:B------:R1:W-:Y:S02]  /*9fd0*/  STL [R1+0x3d0], R82 ;  /* 0x0003d05201007387 */ /* 0x0003e40000100800 */
[----:B------:R-:W1:Y:S01]  /*9fe0*/  MUFU.EX2 R11, R160 ;  /* 0x000000a0000b7308 */ /* 0x000e620000000800 */
[----:B------:R-:W-:-:S07]  /*9ff0*/  @!P6 FMUL R161, R161, 0.5 ;  /* 0x3f000000a1a1e820 */ /* 0x000fce0000400000 */
[----:B------:R-:W1:Y:S01]  /*a000*/  MUFU.EX2 R10, R157 ;  /* 0x0000009d000a7308 */ /* 0x000e620000000800 */
[----:B------:R-:W-:Y:S01]  /*a010*/  @!P4 FMUL R12, R12, R12 ;  /* 0x0000000c0c0cc220 */ /* 0x000fe20000400000 */
[----:B-1----:R-:W4:Y:S06]  /*a020*/  LDL.LU R82, [R1+0x60] ;  /* 0x0000600001527983 */ /* 0x002f2c0000300800 */
[----:B------:R-:W1:Y:S08]  /*a030*/  MUFU.EX2 R160, R161 ;  /* 0x000000a100a07308 */ /* 0x000e700000000800 */
[----:B------:R-:W1:Y:S01]  /*a040*/  MUFU.EX2 R13, R153 ;  /* 0x00000099000d7308 */ /* 0x000e620000000800 */
[----:B------:R-:W-:Y:S01]  /*a050*/  @!P3 FMUL R11, R11, R11 ;  /* 0x0000000b0b0bb220 */ /* 0x000fe20000400000 */
[----:B------:R-:W-:Y:S01]  /*a060*/  FSETP.GEU.AND P4, PT, R169, -126, PT ;  /* 0xc2fc0000a900780b */ /* 0x000fe20003f8e000 */
[----:B------:R-:W-:Y:S01]  /*a070*/  @!P2 FMUL R10, R10, R10 ;  /* 0x0000000a0a0aa220 */ /* 0x000fe20000400000 */
[----:B------:R-:W-:Y:S01]  /*a080*/  FSETP.GEU.AND P3, PT, R177, -126, PT ;  /* 0xc2fc0000b100780b */ /* 0x000fe20003f6e000 */
[----:B------:R1:W-:Y:S01]  /*a090*/  STL [R1+0x3cc], R83 ;  /* 0x0003cc5301007387 */ /* 0x0003e20000100800 */
[----:B------:R-:W-:Y:S01]  /*a0a0*/  FSETP.GEU.AND P2, PT, R173, -126, PT ;  /* 0xc2fc0000ad00780b */ /* 0x000fe20003f4e000 */
[----:B-1----:R-:W-:Y:S01]  /*a0b0*/  @!P6 FMUL R160, R160, R160 ;  /* 0x000000a0a0a0e220 */ /* 0x002fe20000400000 */
[----:B------:R-:W-:Y:S01]  /*a0c0*/  FSETP.GEU.AND P6, PT, R181, -126, PT ;  /* 0xc2fc0000b500780b */ /* 0x000fe20003fce000 */
[----:B------:R-:W-:Y:S01]  /*a0d0*/  @!P5 FMUL R13, R13, R13 ;  /* 0x0000000d0d0dd220 */ /* 0x000fe20000400000 */
[----:B------:R-:W-:-:S05]  /*a0e0*/  FSETP.GEU.AND P5, PT, R165, -126, PT ;  /* 0xc2fc0000a500780b */ /* 0x000fca0003fae000 */
[----:B------:R-:W-:Y:S02]  /*a0f0*/  @!P4 FMUL R169, R169, 0.5 ;  /* 0x3f000000a9a9c820 */ /* 0x000fe40000400000 */
[----:B------:R-:W-:Y:S02]  /*a100*/  @!P3 FMUL R177, R177, 0.5 ;  /* 0x3f000000b1b1b820 */ /* 0x000fe40000400000 */
[----:B------:R-:W-:Y:S01]  /*a110*/  @!P2 FMUL R173, R173, 0.5 ;  /* 0x3f000000adada820 */ /* 0x000fe20000400000 */
[----:B------:R-:W4:Y:S01]  /*a120*/  LDL.LU R83, [R1+0x64] ;  /* 0x0000640001537983 */ /* 0x000f220000300800 */
[----:B------:R-:W-:Y:S01]  /*a130*/  @!P6 FMUL R181, R181, 0.5 ;  /* 0x3f000000b5b5e820 */ /* 0x000fe20000400000 */
[----:B------:R-:W1:Y:S02]  /*a140*/  MUFU.EX2 R169, R169 ;  /* 0x000000a900a97308 */ /* 0x000e640000000800 */
[----:B------:R1:W-:Y:S01]  /*a150*/  STL [R1+0x3c8], R86 ;  /* 0x0003c85601007387 */ /* 0x0003e20000100800 */
[----:B------:R-:W-:-:S05]  /*a160*/  @!P5 FMUL R165, R165, 0.5 ;  /* 0x3f000000a5a5d820 */ /* 0x000fca0000400000 */
[----:B------:R-:W2:Y:S01]  /*a170*/  MUFU.EX2 R177, R177 ;  /* 0x000000b100b17308 */ /* 0x000ea20000000800 */
[----:B-1----:R-:W4:Y:S04]  /*a180*/  LDL.LU R86, [R1+0x70] ;  /* 0x0000700001567983 */ /* 0x002f280000300800 */
[----:B------:R1:W-:Y:S03]  /*a190*/  STL [R1+0x3c4], R87 ;  /* 0x0003c45701007387 */ /* 0x0003e60000100800 */
[----:B------:R-:W2:Y:S08]  /*a1a0*/  MUFU.EX2 R173, R173 ;  /* 0x000000ad00ad7308 */ /* 0x000eb00000000800 */
[----:B------:R-:W2:Y:S01]  /*a1b0*/  MUFU.EX2 R9, R165 ;  /* 0x000000a500097308 */ /* 0x000ea20000000800 */
[----:B-1----:R-:W4:Y:S04]  /*a1c0*/  LDL.LU R87, [R1+0x74] ;  /* 0x0000740001577983 */ /* 0x002f280000300800 */
[----:B------:R1:W-:Y:S03]  /*a1d0*/  STL [R1+0x3c0], R90 ;  /* 0x0003c05a01007387 */ /* 0x0003e60000100800 */
[----:B------:R-:W2:Y:S01]  /*a1e0*/  MUFU.EX2 R181, R181 ;  /* 0x000000b500b57308 */ /* 0x000ea20000000800 */
[--C-:B------:R-:W-:Y:S01]  /*a1f0*/  FFMA R168, R168, UR4, -R0.reuse ;  /* 0x00000004a8a87c23 */ /* 0x100fe20008000800 */
[--C-:B------:R-:W-:Y:S01]  /*a200*/  FFMA R176, R176, UR4, -R0.reuse ;  /* 0x00000004b0b07c23 */ /* 0x100fe20008000800 */
[----:B-1----:R-:W4:Y:S04]  /*a210*/  LDL.LU R90, [R1+0x80] ;  /* 0x00008000015a7983 */ /* 0x002f280000300800 */
[----:B------:R1:W-:Y:S01]  /*a220*/  STL [R1+0x3bc], R91 ;  /* 0x0003bc5b01007387 */ /* 0x0003e20000100800 */
[--C-:B------:R-:W-:Y:S01]  /*a230*/  FFMA R172, R172, UR4, -R0.reuse ;  /* 0x00000004acac7c23 */ /* 0x100fe20008000800 */
[--C-:B------:R-:W-:Y:S01]  /*a240*/  FFMA R164, R164, UR4, -R0.reuse ;  /* 0x00000004a4a47c23 */ /* 0x100fe20008000800 */
[----:B------:R-:W-:Y:S01]  /*a250*/  @!P4 FMUL R169, R169, R169 ;  /* 0x000000a9a9a9c220 */ /* 0x000fe20000400000 */
[----:B-1----:R-:W4:Y:S04]  /*a260*/  LDL.LU R91, [R1+0x84] ;  /* 0x00008400015b7983 */ /* 0x002f280000300800 */
[----:B------:R1:W-:Y:S01]  /*a270*/  STL [R1+0x3b8], R94 ;  /* 0x0003b85e01007387 */ /* 0x0003e20000100800 */
[----:B--2---:R-:W-:Y:S01]  /*a280*/  @!P3 FMUL R177, R177, R177 ;  /* 0x000000b1b1b1b220 */ /* 0x004fe20000400000 */
[----:B------:R-:W-:Y:S01]  /*a290*/  FSETP.GEU.AND P4, PT, R168, -126, PT ;  /* 0xc2fc0000a800780b */ /* 0x000fe20003f8e000 */
[----:B------:R-:W-:Y:S01]  /*a2a0*/  FFMA R0, R180, UR4, -R0 ;  /* 0x00000004b4007c23 */ /* 0x000fe20008000800 */
[----:B------:R-:W-:Y:S01]  /*a2b0*/  FSETP.GEU.AND P3, PT, R176, -126, PT ;  /* 0xc2fc0000b000780b */ /* 0x000fe20003f6e000 */
[----:B-1----:R-:W2:Y:S04]  /*a2c0*/  LDL.LU R94, [R1+0x90] ;  /* 0x00009000015e7983 */ /* 0x002ea80000300800 */
[----:B------:R1:W-:Y:S01]  /*a2d0*/  STL [R1+0x3b4], R95 ;  /* 0x0003b45f01007387 */ /* 0x0003e20000100800 */
[----:B------:R-:W-:Y:S01]  /*a2e0*/  @!P2 FMUL R173, R173, R173 ;  /* 0x000000adadada220 */ /* 0x000fe20000400000 */
[----:B------:R-:W-:-:S02]  /*a2f0*/  FSETP.GEU.AND P2, PT, R172, -126, PT ;  /* 0xc2fc0000ac00780b */ /* 0x000fc40003f4e000 */
[----:B-1----:R-:W2:Y:S04]  /*a300*/  LDL.LU R95, [R1+0x94] ;  /* 0x00009400015f7983 */ /* 0x002ea80000300800 */
[----:B------:R1:W-:Y:S01]  /*a310*/  STL [R1+0x3b0], R98 ;  /* 0x0003b06201007387 */ /* 0x0003e20000100800 */
[----:B------:R-:W-:Y:S01]  /*a320*/  @!P5 FMUL R9, R9, R9 ;  /* 0x000000090909d220 */ /* 0x000fe20000400000 */
[----:B------:R-:W-:Y:S01]  /*a330*/  @!P6 FMUL R181, R181, R181 ;  /* 0x000000b5b5b5e220 */ /* 0x000fe20000400000 */
[----:B------:R-:W-:Y:S01]  /*a340*/  FSETP.GEU.AND P5, PT, R164, -126, PT ;  /* 0xc2fc0000a400780b */ /* 0x000fe20003fae000 */
[----:B-1----:R-:W2:Y:S04]  /*a350*/  LDL.LU R98, [R1+0xa0] ;  /* 0x0000a00001627983 */ /* 0x002ea80000300800 */
[----:B------:R1:W-:Y:S01]  /*a360*/  STL [R1+0x3ac], R99 ;  /* 0x0003ac6301007387 */ /* 0x0003e20000100800 */
[----:B------:R-:W-:-:S03]  /*a370*/  FSETP.GEU.AND P6, PT, R0, -126, PT ;  /* 0xc2fc00000000780b */ /* 0x000fc60003fce000 */
[----:B-1----:R-:W2:Y:S04]  /*a380*/  LDL.LU R99, [R1+0xa4] ;  /* 0x0000a40001637983 */ /* 0x002ea80000300800 */
[----:B------:R1:W-:Y:S04]  /*a390*/  STL [R1+0x3a8], R102 ;  /* 0x0003a86601007387 */ /* 0x0003e80000100800 */
[----:B-1----:R-:W2:Y:S04]  /*a3a0*/  LDL.LU R102, [R1+0xb0] ;  /* 0x0000b00001667983 */ /* 0x002ea80000300800 */
[----:B------:R1:W-:Y:S01]  /*a3b0*/  STL [R1+0x3a4], R103 ;  /* 0x0003a46701007387 */ /* 0x0003e20000100800 */
[----:B------:R-:W-:-:S03]  /*a3c0*/  @!P4 FMUL R168, R168, 0.5 ;  /* 0x3f000000a8a8c820 */ /* 0x000fc60000400000 */
        /* <DEDUP_REMOVED lines=8> */
[----:B------:R-:W3:Y:S01]  /*a450*/  MUFU.EX2 R156, R168 ;  /* 0x000000a8009c7308 */ /* 0x000ee20000000800 */
[----:B------:R-:W-:Y:S02]  /*a460*/  @!P5 FMUL R164, R164, 0.5 ;  /* 0x3f000000a4a4d820 */ /* 0x000fe40000400000 */
[----:B-1----:R-:W2:Y:S04]  /*a470*/  LDL.LU R110, [R1+0xd0] ;  /* 0x0000d000016e7983 */ /* 0x002ea80000300800 */
[----:B------:R1:W-:Y:S01]  /*a480*/  STL [R1+0x394], R111 ;  /* 0x0003946f01007387 */ /* 0x0003e20000100800 */
[----:B------:R-:W3:Y:S01]  /*a490*/  MUFU.EX2 R152, R176 ;  /* 0x000000b000987308 */ /* 0x000ee20000000800 */
[----:B------:R-:W-:-:S02]  /*a4a0*/  @!P6 FMUL R0, R0, 0.5 ;  /* 0x3f0000000000e820 */ /* 0x000fc40000400000 */
[----:B-1----:R-:W2:Y:S04]  /*a4b0*/  LDL.LU R111, [R1+0xd4] ;  /* 0x0000d400016f7983 */ /* 0x002ea80000300800 */
[----:B------:R1:W-:Y:S01]  /*a4c0*/  STL [R1+0x390], R114 ;  /* 0x0003907201007387 */ /* 0x0003e20000100800 */
[----:B------:R-:W3:Y:S03]  /*a4d0*/  MUFU.EX2 R7, R164 ;  /* 0x000000a400077308 */ /* 0x000ee60000000800 */
[----:B-1----:R-:W2:Y:S04]  /*a4e0*/  LDL.LU R114, [R1+0xe0] ;  /* 0x0000e00001727983 */ /* 0x002ea80000300800 */
[----:B------:R1:W-:Y:S01]  /*a4f0*/  STL [R1+0x38c], R115 ;  /* 0x00038c7301007387 */ /* 0x0003e20000100800 */
[----:B------:R-:W3:Y:S01]  /*a500*/  MUFU.EX2 R172, R172 ;  /* 0x000000ac00ac7308 */ /* 0x000ee20000000800 */
[----:B------:R-:W-:-:S02]  /*a510*/  FADD R15, -R4, R3 ;  /* 0x00000003040f7221 */ /* 0x000fc40000000100 */
[----:B-1----:R-:W2:Y:S04]  /*a520*/  LDL.LU R115, [R1+0xe4] ;  /* 0x0000e40001737983 */ /* 0x002ea80000300800 */
[----:B------:R1:W-:Y:S01]  /*a530*/  STL [R1+0x388], R118 ;  /* 0x0003887601007387 */ /* 0x0003e20000100800 */
[----:B------:R3:W3:Y:S01]  /*a540*/  MUFU.EX2 R8, R0 ;  /* 0x0000000000087308 */ /* 0x0006e20000000800 */
[----:B------:R-:W-:Y:S01]  /*a550*/  FADD R4, R13, R169 ;  /* 0x000000a90d047221 */ /* 0x000fe20000000000 */
[----:B------:R-:W-:Y:S01]  /*a560*/  FADD R3, R160, R177 ;  /* 0x000000b1a0037221 */ /* 0x000fe20000000000 */
[----:B-1----:R-:W2:Y:S04]  /*a570*/  LDL.LU R118, [R1+0xf0] ;  /* 0x0000f00001767983 */ /* 0x002ea80000300800 */
[----:B------:R1:W-:Y:S01]  /*a580*/  STL [R1+0x384], R119 ;  /* 0x0003847701007387 */ /* 0x0003e20000100800 */
[----:B------:R-:W-:-:S03]  /*a590*/  FADD R4, R4, R3 ;  /* 0x0000000304047221 */ /* 0x000fc60000000000 */
[----:B-1----:R-:W2:Y:S04]  /*a5a0*/  LDL.LU R119, [R1+0xf4] ;  /* 0x0000f40001777983 */ /* 0x002ea80000300800 */
[----:B------:R1:W-:Y:S01]  /*a5b0*/  STL [R1+0x380], R122 ;  /* 0x0003807a01007387 */ /* 0x0003e20000100800 */
[----:B------:R-:W-:Y:S01]  /*a5c0*/  FADD R3, R10, R173 ;  /* 0x000000ad0a037221 */ /* 0x000fe20000000000 */
[----:B---3--:R-:W-:Y:S02]  /*a5d0*/  FADD R0, R9, R181 ;  /* 0x000000b509007221 */ /* 0x008fe40000000000 */
[----:B-1----:R-:W3:Y:S04]  /*a5e0*/  LDL.LU R122, [R1+0x100] ;  /* 0x00010000017a7983 */ /* 0x002ee80000300800 */
[----:B------:R1:W-:Y:S01]  /*a5f0*/  STL [R1+0x37c], R123 ;  /* 0x00037c7b01007387 */ /* 0x0003e20000100800 */
[----:B------:R-:W-:-:S03]  /*a600*/  FADD R0, R3, R0 ;  /* 0x0000000003007221 */ /* 0x000fc60000000000 */
[----:B-1----:R-:W3:Y:S04]  /*a610*/  LDL.LU R123, [R1+0x104] ;  /* 0x00010400017b7983 */ /* 0x002ee80000300800 */
[----:B------:R1:W-:Y:S01]  /*a620*/  STL [R1+0x378], R126 ;  /* 0x0003787e01007387 */ /* 0x0003e20000100800 */
[----:B------:R-:W-:Y:S01]  /*a630*/  @!P4 FMUL R156, R156, R156 ;  /* 0x0000009c9c9cc220 */ /* 0x000fe20000400000 */
[----:B------:R-:W-:Y:S02]  /*a640*/  @!P3 FMUL R152, R152, R152 ;  /* 0x000000989898b220 */ /* 0x000fe40000400000 */
[----:B-1----:R-:W3:Y:S04]  /*a650*/  LDL.LU R126, [R1+0x110] ;  /* 0x00011000017e7983 */ /* 0x002ee80000300800 */
[----:B------:R1:W-:Y:S01]  /*a660*/  STL [R1+0x374], R127 ;  /* 0x0003747f01007387 */ /* 0x0003e20000100800 */
[----:B------:R-:W-:-:S03]  /*a670*/  FADD R6, R4, R0 ;  /* 0x0000000004067221 */ /* 0x000fc60000000000 */
[----:B-1----:R-:W3:Y:S04]  /*a680*/  LDL.LU R127, [R1+0x114] ;  /* 0x00011400017f7983 */ /* 0x002ee80000300800 */
[----:B------:R1:W-:Y:S01]  /*a690*/  STL [R1+0x370], R130 ;  /* 0x0003708201007387 */ /* 0x0003e20000100800 */
[----:B------:R-:W-:Y:S01]  /*a6a0*/  FADD R3, R14, R156 ;  /* 0x0000009c0e037221 */ /* 0x000fe20000000000 */
[----:B------:R-:W-:Y:S02]  /*a6b0*/  FADD R0, R11, R152 ;  /* 0x000000980b007221 */ /* 0x000fe40000000000 */
[----:B-1----:R-:W3:Y:S04]  /*a6c0*/  LDL.LU R130, [R1+0x120] ;  /* 0x0001200001827983 */ /* 0x002ee80000300800 */
[----:B------:R1:W-:Y:S01]  /*a6d0*/  STL [R1+0x36c], R131 ;  /* 0x00036c8301007387 */ /* 0x0003e20000100800 */
[----:B------:R-:W-:Y:S01]  /*a6e0*/  @!P5 FMUL R7, R7, R7 ;  /* 0x000000070707d220 */ /* 0x000fe20000400000 */
[----:B------:R-:W-:Y:S01]  /*a6f0*/  @!P2 FMUL R172, R172, R172 ;  /* 0x000000acacaca220 */ /* 0x000fe20000400000 */
[----:B------:R-:W-:Y:S01]  /*a700*/  @!P6 FMUL R8, R8, R8 ;  /* 0x000000080808e220 */ /* 0x000fe20000400000 */
        /* <DEDUP_REMOVED lines=9> */
[----:B------:R-:W-:-:S03]  /*a7a0*/  FADD R0, R3, R0 ;  /* 0x0000000003007221 */ /* 0x000fc60000000000 */
[----:B-1----:R-:W3:Y:S04]  /*a7b0*/  LDL.LU R138, [R1+0x140] ;  /* 0x00014000018a7983 */ /* 0x002ee80000300800 */
[----:B------:R1:W-:Y:S01]  /*a7c0*/  STL [R1+0x35c], R139 ;  /* 0x00035c8b01007387 */ /* 0x0003e20000100800 */
[----:B------:R-:W-:-:S03]  /*a7d0*/  FMNMX R3, R154, R17, !PT ;  /* 0x000000119a037209 */ /* 0x000fc60007800000 */
[----:B-1----:R-:W3:Y:S04]  /*a7e0*/  LDL.LU R139, [R1+0x144] ;  /* 0x00014400018b7983 */ /* 0x002ee80000300800 */
[----:B------:R1:W-:Y:S04]  /*a7f0*/  STL [R1+0x358], R142 ;  /* 0x0003588e01007387 */ /* 0x0003e80000100800 */
        /* <DEDUP_REMOVED lines=29> */
[----:B------:R-:W3:Y:S04]  /*a9d0*/  LDL.LU R20, [R1+0x1f0] ;  /* 0x0001f00001147983 */ /* 0x000ee80000300800 */
[----:B------:R-:W3:Y:S04]  /*a9e0*/  LDL.LU R16, [R1+0x1f4] ;  /* 0x0001f40001107983 */ /* 0x000ee80000300800 */
        /* <DEDUP_REMOVED lines=46> */
[----:B------:R-:W-:-:S03]  /*acd0*/  FADD R0, R4, R0 ;  /* 0x0000000004007221 */ /* 0x000fc60000000000 */
[----:B-1----:R-:W3:Y:S04]  /*ace0*/  LDL.LU R211, [R1+0x98] ;  /* 0x0000980001d37983 */ /* 0x002ee80000300800 */
[----:B------:R1:W-:Y:S04]  /*acf0*/  STL [R1+0x2dc], R210 ;  /* 0x0002dcd201007387 */ /* 0x0003e80000100800 */
[----:B-1----:R-:W3:Y:S04]  /*ad00*/  LDL.LU R210, [R1+0x9c] ;  /* 0x00009c0001d27983 */ /* 0x002ee80000300800 */
[----:B------:R1:W-:Y:S04]  /*ad10*/  STL [R1+0x2d8], R209 ;  /* 0x0002d8d101007387 */ /* 0x0003e80000100800 */
[----:B------:R-:W4:Y:S04]  /*ad20*/  SHFL.BFLY PT, R4, R3, 0x1, 0x1f ;  /* 0x0c201f0003047f89 */ /* 0x000f2800000e0000 */
[----:B-1----:R-:W3:Y:S04]  /*ad30*/  LDL.LU R209, [R1+0xa8] ;  /* 0x0000a80001d17983 */ /* 0x002ee80000300800 */
[----:B------:R1:W-:Y:S04]  /*ad40*/  STL [R1+0x2d4], R208 ;  /* 0x0002d4d001007387 */ /* 0x0003e80000100800 */
        /* <DEDUP_REMOVED lines=17> */
[----:B------:R1:W-:Y:S01]  /*ae60*/  STL [R1+0x2b0], R199 ;  /* 0x0002b0c701007387 */ /* 0x0003e20000100800 */
[----:B----4-:R-:W-:-:S03]  /*ae70*/  FMNMX R3, R3, R4, !PT ;  /* 0x0000000403037209 */ /* 0x010fc60007800000 */
[----:B-1----:R-:W4:Y:S04]  /*ae80*/  LDL.LU R199, [R1+0xf8] ;  /* 0x0000f80001c77983 */ /* 0x002f280000300800 */
[----:B------:R1:W-:Y:S04]  /*ae90*/  STL [R1+0x2ac], R198 ;  /* 0x0002acc601007387 */ /* 0x0003e80000100800 */
[----:B-1----:R-:W4:Y:S04]  /*aea0*/  LDL.LU R198, [R1+0xfc] ;  /* 0x0000fc0001c67983 */ /* 0x002f280000300800 */
[----:B------:R1:W-:Y:S04]  /*aeb0*/  STL [R1+0x2a8], R197 ;  /* 0x0002a8c501007387 */ /* 0x0003e80000100800 */
[----:B-1----:R-:W4:Y:S04]  /*aec0*/  LDL.LU R197, [R1+0x108] ;  /* 0x0001080001c57983 */ /* 0x002f280000300800 */
[----:B------:R1:W-:Y:S04]  /*aed0*/  STL [R1+0x2a4], R196 ;  /* 0x0002a4c401007387 */ /* 0x0003e80000100800 */
[----:B-1----:R-:W4:Y:S04]  /*aee0*/  LDL.LU R196, [R1+0x10c] ;  /* 0x00010c0001c47983 */ /* 0x002f280000300800 */
[----:B------:R1:W-:Y:S04]  /*aef0*/  STL [R1+0x2a0], R195 ;  /* 0x0002a0c301007387 */ /* 0x0003e80000100800 */
[----:B------:R-:W2:Y:S04]  /*af00*/  SHFL.BFLY PT, R4, R3, 0x2, 0x1f ;  /* 0x0c401f0003047f89 */ /* 0x000ea800000e0000 */
        /* <DEDUP_REMOVED lines=15> */
[----:B------:R-:W4:Y:S04]  /*b000*/  LDL.LU R187, [R1+0x1cc] ;  /* 0x0001cc0001bb7983 */ /* 0x000f280000300800 */
        /* <DEDUP_REMOVED lines=8> */
[----:B------:R-:W4:Y:S01]  /*b090*/  LDL.LU R161, [R1+0x1d0] ;  /* 0x0001d00001a17983 */ /* 0x000f220000300800 */
[----:B------:R-:W-:-:S03]  /*b0a0*/  FADD R6, R0, R6 ;  /* 0x0000000600067221 */ /* 0x000fc60000000000 */
[----:B------:R-:W4:Y:S01]  /*b0b0*/  LDL.LU R165, [R1+0x1c4] ;  /* 0x0001c40001a57983 */ /* 0x000f220000300800 */
[----:B------:R-:W-:-:S03]  /*b0c0*/  FMUL R0, R15, UR4 ;  /* 0x000000040f007c20 */ /* 0x000fc60008400000 */
[----:B------:R-:W4:Y:S01]  /*b0d0*/  LDL.LU R180, [R1+0x1c8] ;  /* 0x0001c80001b47983 */ /* 0x000f220000300800 */
[----:B--2---:R-:W-:-:S03]  /*b0e0*/  FMNMX R4, R3, R4, !PT ;  /* 0x0000000403047209 */ /* 0x004fc60007800000 */
[----:B------:R-:W2:Y:S04]  /*b0f0*/  LDL.LU R164, [R1+0x1c0] ;  /* 0x0001c00001a47983 */ /* 0x000ea80000300800 */
[----:B------:R-:W4:Y:S04]  /*b100*/  LDL.LU R168, [R1+0x1bc] ;  /* 0x0001bc0001a87983 */ /* 0x000f280000300800 */
[----:B------:R-:W4:Y:S04]  /*b110*/  LDL.LU R176, [R1+0x1b8] ;  /* 0x0001b80001b07983 */ /* 0x000f280000300800 */
[----:B------:R-:W2:Y:S01]  /*b120*/  LDL.LU R15, [R1+0x1b4] ;  /* 0x0001b400010f7983 */ /* 0x000ea20000300800 */
[----:B------:R-:W-:-:S03]  /*b130*/  FSETP.GEU.AND P2, PT, R0, -126, PT ;  /* 0xc2fc00000000780b */ /* 0x000fc60003f4e000 */
[----:B------:R-:W4:Y:S10]  /*b140*/  LDL.LU R3, [R1+0x1b0] ;  /* 0x0001b00001037983 */ /* 0x000f340000300800 */
[----:B------:R-:W-:-:S06]  /*b150*/  @!P2 FMUL R0, R0, 0.5 ;  /* 0x3f0000000000a820 */ /* 0x000fcc0000400000 */
[----:B------:R-:W1:Y:S02]  /*b160*/  MUFU.EX2 R0, R0 ;  /* 0x0000000000007308 */ /* 0x000e640000000800 */
[----:B-1----:R-:W-:-:S04]  /*b170*/  @!P2 FMUL R0, R0, R0 ;  /* 0x000000000000a220 */ /* 0x002fc80000400000 */
[-C--:B------:R-:W-:Y:S01]  /*b180*/  FMUL R58, R58, R0.reuse ;  /* 0x000000003a3a7220 */ /* 0x080fe20000400000 */
[-C--:B------:R-:W-:Y:S01]  /*b190*/  FMUL R59, R59, R0.reuse ;  /* 0x000000003b3b7220 */ /* 0x080fe20000400000 */
[-C--:B------:R-:W-:Y:S01]  /*b1a0*/  FMUL R62, R62, R0.reuse ;  /* 0x000000003e3e7220 */ /* 0x080fe20000400000 */
[-C--:B------:R-:W-:Y:S02]  /*b1b0*/  FMUL R63, R63, R0.reuse ;  /* 0x000000003f3f7220 */ /* 0x080fe40000400000 */
[----:B------:R1:W-:Y:S01]  /*b1c0*/  STL [R1], R58 ;  /* 0x0000003a01007387 */ /* 0x0003e20000100800 */
[-C--:B------:R-:W-:Y:S01]  /*b1d0*/  FMUL R66, R66, R0.reuse ;  /* 0x0000000042427220 */ /* 0x080fe20000400000 */
[-C--:B------:R-:W-:Y:S01]  /*b1e0*/  FMUL R67, R67, R0.reuse ;  /* 0x0000000043437220 */ /* 0x080fe20000400000 */
[-C--:B------:R-:W-:Y:S01]  /*b1f0*/  FMUL R70, R70, R0.reuse ;  /* 0x0000000046467220 */ /* 0x080fe20000400000 */
[----:B-1----:R-:W2:Y:S04]  /*b200*/  LDL.LU R58, [R1+0x400] ;  /* 0x00040000013a7983 */ /* 0x002ea80000300800 */
[----:B------:R1:W-:Y:S01]  /*b210*/  STL [R1+0x4], R59 ;  /* 0x0000043b01007387 */ /* 0x0003e20000100800 */
[-C--:B------:R-:W-:Y:S01]  /*b220*/  FMUL R71, R71, R0.reuse ;  /* 0x0000000047477220 */ /* 0x080fe20000400000 */
[----:B------:R-:W-:-:S02]  /*b230*/  FMUL R74, R74, R0 ;  /* 0x000000004a4a7220 */ /* 0x000fc40000400000 */
[----:B-1----:R-:W2:Y:S04]  /*b240*/  LDL.LU R59, [R1+0x3fc] ;  /* 0x0003fc00013b7983 */ /* 0x002ea80000300800 */
[----:B------:R1:W-:Y:S01]  /*b250*/  STL [R1+0x10], R62 ;  /* 0x0000103e01007387 */ /* 0x0003e20000100800 */
[----:B------:R-:W-:-:S03]  /*b260*/  FMUL R75, R75, R0 ;  /* 0x000000004b4b7220 */ /* 0x000fc60000400000 */
        /* <DEDUP_REMOVED lines=68> */
[----:B---3--:R-:W-:-:S03]  /*b6b0*/  FMUL R122, R122, R0 ;  /* 0x000000007a7a7220 */ /* 0x008fc60000400000 */
[----:B-1----:R-:W3:Y:S04]  /*b6c0*/  LDL.LU R107, [R1+0x39c] ;  /* 0x00039c00016b7983 */ /* 0x002ee80000300800 */
[----:B------:R1:W-:Y:S01]  /*b6d0*/  STL [R1+0xd0], R110 ;  /* 0x0000d06e01007387 */ /* 0x0003e20000100800 */
[----:B------:R-:W-:-:S03]  /*b6e0*/  FMUL R123, R123, R0 ;  /* 0x000000007b7b7220 */ /* 0x000fc60000400000 */
        /* <DEDUP_REMOVED lines=62> */
[----:B----4-:R-:W-:-:S03]  /*bad0*/  FMUL R3, R3, R0 ;  /* 0x0000000003037220 */ /* 0x010fc60000400000 */
[----:B-1----:R-:W4:Y:S04]  /*bae0*/  LDL.LU R151, [R1+0x344] ;  /* 0x0003440001977983 */ /* 0x002f280000300800 */
[----:B------:R1:W-:Y:S01]  /*baf0*/  STL [R1+0x180], R235 ;  /* 0x000180eb01007387 */ /* 0x0003e20000100800 */
[----:B--2---:R-:W-:-:S03]  /*bb00*/  FMUL R15, R15, R0 ;  /* 0x000000000f0f7220 */ /* 0x004fc60000400000 */
[----:B-1----:R1:W5:Y:S04]  /*bb10*/  LDL.LU R235, [R1+0x340] ;  /* 0x0003400001eb7983 */ /* 0x0023680000300800 */
[----:B------:R2:W-:Y:S01]  /*bb20*/  STL [R1+0x184], R234 ;  /* 0x000184ea01007387 */ /* 0x0005e20000100800 */
[----:B------:R-:W-:-:S03]  /*bb30*/  FSETP.NEU.AND P2, PT, R4, -INF , PT ;  /* 0xff8000000400780b */ /* 0x000fc60003f4d000 */
[----:B--2---:R1:W5:Y:S04]  /*bb40*/  LDL.LU R234, [R1+0x33c] ;  /* 0x00033c0001ea7983 */ /* 0x0043680000300800 */
[----:B------:R2:W-:Y:S04]  /*bb50*/  STL [R1+0x190], R233 ;  /* 0x000190e901007387 */ /* 0x0005e80000100800 */
[----:B--2---:R1:W5:Y:S04]  /*bb60*/  LDL.LU R233, [R1+0x338] ;  /* 0x0003380001e97983 */ /* 0x0043680000300800 */
[----:B------:R2:W-:Y:S04]  /*bb70*/  STL [R1+0x194], R232 ;  /* 0x000194e801007387 */ /* 0x0005e80000100800 */
[----:B--2---:R1:W5:Y:S04]  /*bb80*/  LDL.LU R232, [R1+0x334] ;  /* 0x0003340001e87983 */ /* 0x0043680000300800 */
[----:B------:R2:W-:Y:S01]  /*bb90*/  STL [R1+0x1a0], R231 ;  /* 0x0001a0e701007387 */ /* 0x0005e20000100800 */
[----:B------:R-:W-:-:S03]  /*bba0*/  FMUL R164, R164, R0 ;  /* 0x00000000a4a47220 */ /* 0x000fc60000400000 */
[----:B--2---:R1:W5:Y:S04]  /*bbb0*/  LDL.LU R231, [R1+0x330] ;  /* 0x0003300001e77983 */ /* 0x0043680000300800 */
[----:B------:R2:W-:Y:S01]  /*bbc0*/  STL [R1+0x1a4], R230 ;  /* 0x0001a4e601007387 */ /* 0x0005e20000100800 */
[-C--:B------:R-:W-:Y:S01]  /*bbd0*/  FMUL R165, R165, R0.reuse ;  /* 0x00000000a5a57220 */ /* 0x080fe20000400000 */
[-C--:B------:R-:W-:Y:S01]  /*bbe0*/  FMUL R161, R161, R0.reuse ;  /* 0x00000000a1a17220 */ /* 0x080fe20000400000 */
[-C--:B------:R-:W-:Y:S01]  /*bbf0*/  FMUL R157, R157, R0.reuse ;  /* 0x000000009d9d7220 */ /* 0x080fe20000400000 */
[----:B--2---:R1:W5:Y:S04]  /*bc00*/  LDL.LU R230, [R1+0x32c] ;  /* 0x00032c0001e67983 */ /* 0x0043680000300800 */
[----:B------:R-:W-:Y:S04]  /*bc10*/  STL [R1+0x1b0], R3 ;  /* 0x0001b00301007387 */ /* 0x000fe80000100800 */
[----:B------:R2:W-:Y:S01]  /*bc20*/  STL [R1+0x1b4], R15 ;  /* 0x0001b40f01007387 */ /* 0x0005e20000100800 */
[-C--:B------:R-:W-:Y:S01]  /*bc30*/  FMUL R153, R153, R0.reuse ;  /* 0x0000000099997220 */ /* 0x080fe20000400000 */
[-C--:B------:R-:W-:Y:S01]  /*bc40*/  FMUL R229, R229, R0.reuse ;  /* 0x00000000e5e57220 */ /* 0x080fe20000400000 */
[-C--:B------:R-:W-:Y:S01]  /*bc50*/  FMUL R20, R20, R0.reuse ;  /* 0x0000000014147220 */ /* 0x080fe20000400000 */
[-C--:B------:R-:W-:Y:S01]  /*bc60*/  FMUL R16, R16, R0.reuse ;  /* 0x0000000010107220 */ /* 0x080fe20000400000 */
[-C--:B------:R-:W-:Y:S01]  /*bc70*/  FMUL R24, R24, R0.reuse ;  /* 0x0000000018187220 */ /* 0x080fe20000400000 */
[-C--:B------:R-:W-:Y:S01]  /*bc80*/  FMUL R25, R25, R0.reuse ;  /* 0x0000000019197220 */ /* 0x080fe20000400000 */
[----:B--2---:R-:W-:Y:S01]  /*bc90*/  FSEL R15, R4, RZ, P2 ;  /* 0x000000ff040f7208 */ /* 0x004fe20001000000 */
[-C--:B------:R-:W-:Y:S01]  /*bca0*/  FMUL R28, R28, R0.reuse ;  /* 0x000000001c1c7220 */ /* 0x080fe20000400000 */
        /* <DEDUP_REMOVED lines=60> */
[----:B------:R-:W-:Y:S01]  /*c070*/  FMUL R149, R149, R0 ;  /* 0x0000000095957220 */ /* 0x000fe20000400000 */
[----:B------:R-:W-:Y:S01]  /*c080*/  FFMA R189, R0, R189, R6 ;  /* 0x000000bd00bd7223 */ /* 0x000fe20000000006 */
[----:B------:R-:W-:-:S04]  /*c090*/  FMUL R0, R15, UR4 ;  /* 0x000000040f007c20 */ /* 0x000fc80008400000 */
[----:B------:R-:W-:-:S05]  /*c0a0*/  FFMA R154, R154, UR4, -R0 ;  /* 0x000000049a9a7c23 */ /* 0x000fca0008000800 */
[----:B------:R-:W-:Y:S01]  /*c0b0*/  FSETP.GEU.AND P6, PT, R154, -126, PT ;  /* 0xc2fc00009a00780b */ /* 0x000fe20003fce000 */
[----:B------:R-:W-:-:S05]  /*c0c0*/  FFMA R155, R155, UR4, -R0 ;  /* 0x000000049b9b7c23 */ /* 0x000fca0008000800 */
[----:B------:R-:W-:-:S07]  /*c0d0*/  FSETP.GEU.AND P2, PT, R155, -126, PT ;  /* 0xc2fc00009b00780b */ /* 0x000fce0003f4e000 */
[----:B------:R-:W-:-:S06]  /*c0e0*/  @!P6 FMUL R154, R154, 0.5 ;  /* 0x3f0000009a9ae820 */ /* 0x000fcc0000400000 */
[----:B------:R-:W2:Y:S01]  /*c0f0*/  MUFU.EX2 R154, R154 ;  /* 0x0000009a009a7308 */ /* 0x000ea20000000800 */
[--C-:B------:R-:W-:Y:S01]  /*c100*/  FFMA R162, R162, UR4, -R0.reuse ;  /* 0x00000004a2a27c23 */ /* 0x100fe20008000800 */
[--C-:B------:R-:W-:Y:S01]  /*c110*/  FFMA R158, R158, UR4, -R0.reuse ;  /* 0x000000049e9e7c23 */ /* 0x100fe20008000800 */
[----:B------:R-:W-:Y:S01]  /*c120*/  @!P2 FMUL R155, R155, 0.5 ;  /* 0x3f0000009b9ba820 */ /* 0x000fe20000400000 */
[----:B------:R-:W-:Y:S02]  /*c130*/  STL [R1+0x1c0], R164 ;  /* 0x0001c0a401007387 */ /* 0x000fe40000100800 */
[----:B------:R-:W-:Y:S01]  /*c140*/  FSETP.GEU.AND P5, PT, R162, -126, PT ;  /* 0xc2fc0000a200780b */ /* 0x000fe20003fae000 */
[--C-:B------:R-:W-:Y:S01]  /*c150*/  FFMA R163, R163, UR4, -R0.reuse ;  /* 0x00000004a3a37c23 */ /* 0x100fe20008000800 */
[----:B------:R1:W-:Y:S01]  /*c160*/  STL [R1+0x1c4], R165 ;  /* 0x0001c4a501007387 */ /* 0x0003e20000100800 */
[----:B------:R-:W-:Y:S01]  /*c170*/  FFMA R159, R159, UR4, -R0 ;  /* 0x000000049f9f7c23 */ /* 0x000fe20008000800 */
[----:B------:R-:W-:Y:S01]  /*c180*/  FSETP.GEU.AND P3, PT, R158, -126, PT ;  /* 0xc2fc00009e00780b */ /* 0x000fe20003f6e000 */
[----:B-1----:R-:W1:Y:S01]  /*c190*/  MUFU.EX2 R165, R155 ;  /* 0x0000009b00a57308 */ /* 0x002e620000000800 */
[----:B--2---:R-:W-:Y:S01]  /*c1a0*/  @!P6 FMUL R154, R154, R154 ;  /* 0x0000009a9a9ae220 */ /* 0x004fe20000400000 */
[----:B------:R-:W-:-:S02]  /*c1b0*/  FSETP.GEU.AND P6, PT, R163, -126, PT ;  /* 0xc2fc0000a300780b */ /* 0x000fc40003fce000 */
[----:B------:R-:W-:-:S04]  /*c1c0*/  FSETP.GEU.AND P4, PT, R159, -126, PT ;  /* 0xc2fc00009f00780b */ /* 0x000fc80003f8e000 */
[----:B------:R-:W-:Y:S01]  /*c1d0*/  @!P5 FMUL R162, R162, 0.5 ;  /* 0x3f000000a2a2d820 */ /* 0x000fe20000400000 */
[----:B------:R-:W-:-:S03]  /*c1e0*/  FFMA R167, R167, UR4, -R0 ;  /* 0x00000004a7a77c23 */ /* 0x000fc60008000800 */
[----:B------:R-:W-:Y:S02]  /*c1f0*/  @!P3 FMUL R158, R158, 0.5 ;  /* 0x3f0000009e9eb820 */ /* 0x000fe40000400000 */
[----:B------:R-:W2:Y:S01]  /*c200*/  MUFU.EX2 R162, R162 ;  /* 0x000000a200a27308 */ /* 0x000ea20000000800 */
[----:B------:R2:W-:Y:S01]  /*c210*/  STL [R1+0x1d0], R161 ;  /* 0x0001d0a101007387 */ /* 0x0005e20000100800 */
[----:B------:R-:W-:Y:S01]  /*c220*/  @!P6 FMUL R163, R163, 0.5 ;  /* 0x3f000000a3a3e820 */ /* 0x000fe20000400000 */
[----:B-1----:R-:W-:Y:S01]  /*c230*/  @!P2 FMUL R165, R165, R165 ;  /* 0x000000a5a5a5a220 */ /* 0x002fe20000400000 */
[----:B------:R-:W-:Y:S01]  /*c240*/  @!P4 FMUL R159, R159, 0.5 ;  /* 0x3f0000009f9fc820 */ /* 0x000fe20000400000 */
[----:B------:R-:W-:-:S03]  /*c250*/  FSETP.GEU.AND P2, PT, R167, -126, PT ;  /* 0xc2fc0000a700780b */ /* 0x000fc60003f4e000 */
[----:B------:R-:W1:Y:S08]  /*c260*/  MUFU.EX2 R158, R158 ;  /* 0x0000009e009e7308 */ /* 0x000e700000000800 */
[----:B--2---:R-:W2:Y:S01]  /*c270*/  MUFU.EX2 R161, R163 ;  /* 0x000000a300a17308 */ /* 0x004ea20000000800 */
[----:B------:R-:W-:-:S07]  /*c280*/  FFMA R175, R175, UR4, -R0 ;  /* 0x00000004afaf7c23 */ /* 0x000fce0008000800 */
[----:B------:R-:W2:Y:S01]  /*c290*/  MUFU.EX2 R6, R159 ;  /* 0x0000009f00067308 */ /* 0x000ea20000000800 */
[----:B------:R-:W-:Y:S01]  /*c2a0*/  @!P2 FMUL R167, R167, 0.5 ;  /* 0x3f000000a7a7a820 */ /* 0x000fe20000400000 */
[----:B------:R-:W-:Y:S01]  /*c2b0*/  @!P5 FMUL R162, R162, R162 ;  /* 0x000000a2a2a2d220 */ /* 0x000fe20000400000 */
[--C-:B------:R-:W-:Y:S01]  /*c2c0*/  FFMA R170, R170, UR4, -R0.reuse ;  /* 0x00000004aaaa7c23 */ /* 0x100fe20008000800 */
[----:B------:R-:W-:Y:S01]  /*c2d0*/  FSETP.GEU.AND P5, PT, R175, -126, PT ;  /* 0xc2fc0000af00780b */ /* 0x000fe20003fae000 */
[--C-:B------:R-:W-:Y:S01]  /*c2e0*/  FFMA R179, R179, UR4, -R0.reuse ;  /* 0x00000004b3b37c23 */ /* 0x100fe20008000800 */
[----:B------:R-:W-:Y:S02]  /*c2f0*/  FFMA R171, R171, UR4, -R0 ;  /* 0x00000004abab7c23 */ /* 0x000fe40008000800 */
[----:B------:R-:W3:Y:S01]  /*c300*/  MUFU.EX2 R3, R167 ;  /* 0x000000a700037308 */ /* 0x000ee20000000800 */
[----:B-1----:R-:W-:Y:S01]  /*c310*/  @!P3 FMUL R158, R158, R158 ;  /* 0x0000009e9e9eb220 */ /* 0x002fe20000400000 */
[----:B--2---:R-:W-:Y:S01]  /*c320*/  @!P6 FMUL R161, R161, R161 ;  /* 0x000000a1a1a1e220 */ /* 0x004fe20000400000 */
[----:B------:R-:W-:-:S02]  /*c330*/  FSETP.GEU.AND P3, PT, R170, -126, PT ;  /* 0xc2fc0000aa00780b */ /* 0x000fc40003f6e000 */
[----:B------:R-:W-:Y:S01]  /*c340*/  FSETP.GEU.AND P6, PT, R179, -126, PT ;  /* 0xc2fc0000b300780b */ /* 0x000fe20003fce000 */
[----:B------:R-:W-:Y:S01]  /*c350*/  @!P4 FMUL R6, R6, R6 ;  /* 0x000000060606c220 */ /* 0x000fe20000400000 */
[----:B------:R-:W-:Y:S02]  /*c360*/  FSETP.GEU.AND P4, PT, R171, -126, PT ;  /* 0xc2fc0000ab00780b */ /* 0x000fe40003f8e000 */
[----:B------:R-:W-:Y:S01]  /*c370*/  @!P5 FMUL R175, R175, 0.5 ;  /* 0x3f000000afafd820 */ /* 0x000fe20000400000 */
[----:B------:R-:W-:Y:S01]  /*c380*/  STL [R1+0x1d4], R157 ;  /* 0x0001d49d01007387 */ /* 0x000fe20000100800 */
[----:B------:R-:W-:-:S03]  /*c390*/  FFMA R183, R183, UR4, -R0 ;  /* 0x00000004b7b77c23 */ /* 0x000fc60008000800 */
[----:B------:R-:W-:Y:S02]  /*c3a0*/  STL [R1+0x1e0], R153 ;  /* 0x0001e09901007387 */ /* 0x000fe40000100800 */
[----:B------:R-:W-:Y:S02]  /*c3b0*/  @!P3 FMUL R170, R170, 0.5 ;  /* 0x3f000000aaaab820 */ /* 0x000fe40000400000 */
[----:B------:R-:W-:Y:S01]  /*c3c0*/  @!P6 FMUL R179, R179, 0.5 ;  /* 0x3f000000b3b3e820 */ /* 0x000fe20000400000 */
[----:B------:R1:W-:Y:S01]  /*c3d0*/  STL [R1+0x1e4], R229 ;  /* 0x0001e4e501007387 */ /* 0x0003e20000100800 */
[----:B------:R-:W2:Y:S01]  /*c3e0*/  MUFU.EX2 R175, R175 ;  /* 0x000000af00af7308 */ /* 0x000ea20000000800 */
[----:B---3--:R-:W-:Y:S01]  /*c3f0*/  @!P2 FMUL R3, R3, R3 ;  /* 0x000000030303a220 */ /* 0x008fe20000400000 */
[----:B------:R-:W-:Y:S01]  /*c400*/  @!P4 FMUL R171, R171, 0.5 ;  /* 0x3f000000ababc820 */ /* 0x000fe20000400000 */
[C---:B------:R-:W-:Y:S01]  /*c410*/  FSETP.GEU.AND P2, PT, R183.reuse, -126, PT ;  /* 0xc2fc0000b700780b */ /* 0x040fe20003f4e000 */
[----:B-1----:R-:W3:Y:S04]  /*c420*/  LDL.LU R229, [R1+0x8] ;  /* 0x0000080001e57983 */ /* 0x002ee80000300800 */
[----:B------:R-:W1:Y:S08]  /*c430*/  MUFU.EX2 R170, R170 ;  /* 0x000000aa00aa7308 */ /* 0x000e700000000800 */
[----:B------:R-:W4:Y:S08]  /*c440*/  MUFU.EX2 R157, R171 ;  /* 0x000000ab009d7308 */ /* 0x000f300000000800 */
[----:B------:R-:W4:Y:S01]  /*c450*/  MUFU.EX2 R179, R179 ;  /* 0x000000b300b37308 */ /* 0x000f220000000800 */
[--C-:B------:R-:W-:Y:S01]  /*c460*/  FFMA R178, R178, UR4, -R0.reuse ;  /* 0x00000004b2b27c23 */ /* 0x100fe20008000800 */
[----:B------:R-:W-:Y:S01]  /*c470*/  @!P2 FMUL R183, R183, 0.5 ;  /* 0x3f000000b7b7a820 */ /* 0x000fe20000400000 */
[----:B--2---:R-:W-:Y:S01]  /*c480*/  @!P5 FMUL R175, R175, R175 ;  /* 0x000000afafafd220 */ /* 0x004fe20000400000 */
[--C-:B------:R-:W-:Y:S01]  /*c490*/  FFMA R166, R166, UR4, -R0.reuse ;  /* 0x00000004a6a67c23 */ /* 0x100fe20008000800 */
[--C-:B------:R-:W-:Y:S01]  /*c4a0*/  FFMA R174, R174, UR4, -R0.reuse ;  /* 0x00000004aeae7c23 */ /* 0x100fe20008000800 */
[----:B------:R-:W-:Y:S01]  /*c4b0*/  FFMA R182, R182, UR4, -R0 ;  /* 0x00000004b6b67c23 */ /* 0x000fe20008000800 */
[----:B------:R-:W-:Y:S01]  /*c4c0*/  FSETP.GEU.AND P5, PT, R178, -126, PT ;  /* 0xc2fc0000b200780b */ /* 0x000fe20003fae000 */
[----:B------:R-:W2:Y:S01]  /*c4d0*/  MUFU.EX2 R183, R183 ;  /* 0x000000b700b77308 */ /* 0x000ea20000000800 */
[----:B-1----:R-:W-:Y:S01]  /*c4e0*/  @!P3 FMUL R170, R170, R170 ;  /* 0x000000aaaaaab220 */ /* 0x002fe20000400000 */
[----:B----4-:R-:W-:Y:S01]  /*c4f0*/  @!P4 FMUL R157, R157, R157 ;  /* 0x0000009d9d9dc220 */ /* 0x010fe20000400000 */
[----:B------:R-:W-:-:S02]  /*c500*/  FSETP.GEU.AND P3, PT, R166, -126, PT ;  /* 0xc2fc0000a600780b */ /* 0x000fc40003f6e000 */
[----:B------:R-:W-:Y:S01]  /*c510*/  FSETP.GEU.AND P4, PT, R174, -126, PT ;  /* 0xc2fc0000ae00780b */ /* 0x000fe20003f8e000 */
[----:B------:R-:W-:Y:S01]  /*c520*/  @!P6 FMUL R179, R179, R179 ;  /* 0x000000b3b3b3e220 */ /* 0x000fe20000400000 */
[----:B------:R-:W-:Y:S01]  /*c530*/  FSETP.GEU.AND P6, PT, R182, -126, PT ;  /* 0xc2fc0000b600780b */ /* 0x000fe20003fce000 */
[----:B------:R-:W-:-:S04]  /*c540*/  FADD R15, -R15, R17 ;  /* 0x000000110f0f7221 */ /* 0x000fc80000000100 */
[----:B------:R-:W-:Y:S01]  /*c550*/  @!P5 FMUL R178, R178, 0.5 ;  /* 0x3f000000b2b2d820 */ /* 0x000fe20000400000 */
[----:B------:R-:W-:-:S03]  /*c560*/  FMUL R0, R15, UR4 ;  /* 0x000000040f007c20 */ /* 0x000fc60008400000 */
[----:B------:R-:W1:Y:S01]  /*c570*/  MUFU.EX2 R153, R178 ;  /* 0x000000b200997308 */ /* 0x000e620000000800 */
[----:B------:R-:W-:Y:S01]  /*c580*/  @!P3 FMUL R166, R166, 0.5 ;  /* 0x3f000000a6a6b820 */ /* 0x000fe20000400000 */
[----:B------:R-:W-:Y:S01]  /*c590*/  @!P4 FMUL R174, R174, 0.5 ;  /* 0x3f000000aeaec820 */ /* 0x000fe20000400000 */
[----:B--2---:R-:W-:Y:S01]  /*c5a0*/  @!P2 FMUL R183, R183, R183 ;  /* 0x000000b7b7b7a220 */ /* 0x004fe20000400000 */
[----:B------:R-:W-:Y:S01]  /*c5b0*/  FSETP.GEU.AND P2, PT, R0, -126, PT ;  /* 0xc2fc00000000780b */ /* 0x000fe20003f4e000 */
[----:B------:R-:W-:Y:S01]  /*c5c0*/  @!P6 FMUL R182, R182, 0.5 ;  /* 0x3f000000b6b6e820 */ /* 0x000fe20000400000 */
[----:B------:R-:W-:Y:S02]  /*c5d0*/  STL [R1+0x1f0], R20 ;  /* 0x0001f01401007387 */ /* 0x000fe40000100800 */
[----:B------:R-:W2:Y:S01]  /*c5e0*/  MUFU.EX2 R163, R166 ;  /* 0x000000a600a37308 */ /* 0x000ea20000000800 */
[----:B------:R-:W-:Y:S01]  /*c5f0*/  FADD R15, R161, R179 ;  /* 0x000000b3a10f7221 */ /* 0x000fe20000000000 */
[----:B------:R4:W-:Y:S04]  /*c600*/  STL [R1+0x1f4], R16 ;  /* 0x0001f41001007387 */ /* 0x0009e80000100800 */
[----:B------:R-:W3:Y:S02]  /*c610*/  LDL.LU R167, [R1+0x1ac] ;  /* 0x0001ac0001a77983 */ /* 0x000ee40000300800 */
[----:B------:R2:W2:Y:S01]  /*c620*/  MUFU.EX2 R159, R174 ;  /* 0x000000ae009f7308 */ /* 0x0004a20000000800 */
[----:B------:R-:W-:Y:S01]  /*c630*/  @!P2 FMUL R0, R0, 0.5 ;  /* 0x3f0000000000a820 */ /* 0x000fe20000400000 */
[----:B-1----:R-:W-:Y:S01]  /*c640*/  @!P5 FMUL R153, R153, R153 ;  /* 0x000000999999d220 */ /* 0x002fe20000400000 */
[----:B------:R-:W3:Y:S01]  /*c650*/  LDL.LU R171, [R1+0x1a8] ;  /* 0x0001a80001ab7983 */ /* 0x000ee20000300800 */
[----:B----4-:R-:W-:-:S04]  /*c660*/  FADD R16, R165, R157 ;  /* 0x0000009da5107221 */ /* 0x010fc80000000000 */
[----:B------:R-:W1:Y:S01]  /*c670*/  MUFU.EX2 R155, R182 ;  /* 0x000000b6009b7308 */ /* 0x000e620000000800 */
[----:B------:R-:W-:Y:S01]  /*c680*/  FADD R17, R16, R15 ;  /* 0x0000000f10117221 */ /* 0x000fe20000000000 */
[----:B------:R-:W-:Y:S01]  /*c690*/  FADD R16, R6, R175 ;  /* 0x000000af06107221 */ /* 0x000fe20000000000 */
[----:B------:R-:W-:Y:S01]  /*c6a0*/  FADD R15, R3, R183 ;  /* 0x000000b7030f7221 */ /* 0x000fe20000000000 */
[----:B--2---:R-:W-:Y:S01]  /*c6b0*/  @!P3 FMUL R163, R163, R163 ;  /* 0x000000a3a3a3b220 */ /* 0x004fe20000400000 */
[----:B------:R-:W2:Y:S02]  /*c6c0*/  LDL.LU R174, [R1+0x19c] ;  /* 0x00019c0001ae7983 */ /* 0x000ea40000300800 */
[----:B------:R-:W-:Y:S01]  /*c6d0*/  FADD R15, R16, R15 ;  /* 0x0000000f100f7221 */ /* 0x000fe20000000000 */
[----:B------:R-:W-:Y:S01]  /*c6e0*/  FADD R16, R154, R170 ;  /* 0x000000aa9a107221 */ /* 0x000fe20000000000 */
[----:B------:R-:W4:Y:S01]  /*c6f0*/  MUFU.EX2 R0, R0 ;  /* 0x0000000000007308 */ /* 0x000f220000000800 */
[----:B------:R-:W-:Y:S01]  /*c700*/  @!P4 FMUL R159, R159, R159 ;  /* 0x0000009f9f9fc220 */ /* 0x000fe20000400000 */
[----:B------:R-:W-:Y:S01]  /*c710*/  FADD R20, R17, R15 ;  /* 0x0000000f11147221 */ /* 0x000fe20000000000 */
[----:B------:R-:W-:Y:S01]  /*c720*/  FADD R15, R162, R153 ;  /* 0x00000099a20f7221 */ /* 0x000fe20000000000 */
[----:B------:R-:W2:Y:S01]  /*c730*/  LDL.LU R178, [R1+0x198] ;  /* 0x0001980001b27983 */ /* 0x000ea20000300800 */
[----:B-1----:R-:W-:-:S02]  /*c740*/  @!P6 FMUL R155, R155, R155 ;  /* 0x0000009b9b9be220 */ /* 0x002fc40000400000 */
[----:B------:R-:W-:Y:S01]  /*c750*/  FADD R17, R16, R15 ;  /* 0x0000000f10117221 */ /* 0x000fe20000000000 */
[----:B------:R-:W-:Y:S01]  /*c760*/  FADD R16, R158, R159 ;  /* 0x0000009f9e107221 */ /* 0x000fe20000000000 */
[----:B------:R-:W2:Y:S01]  /*c770*/  LDL.LU R182, [R1+0x18c] ;  /* 0x00018c0001b67983 */ /* 0x000ea20000300800 */
[----:B------:R-:W-:-:S04]  /*c780*/  FADD R15, R163, R155 ;  /* 0x0000009ba30f7221 */ /* 0x000fc80000000000 */
[----:B------:R-:W-:Y:S01]  /*c790*/  FADD R15, R16, R15 ;  /* 0x0000000f100f7221 */ /* 0x000fe20000000000 */
[----:B----4-:R-:W-:Y:S01]  /*c7a0*/  @!P2 FMUL R0, R0, R0 ;  /* 0x000000000000a220 */ /* 0x010fe20000400000 */
[----:B------:R-:W4:Y:S02]  /*c7b0*/  LDL.LU R16, [R1+0x188] ;  /* 0x0001880001107983 */ /* 0x000f240000300800 */
[----:B------:R-:W-:Y:S02]  /*c7c0*/  FADD R15, R17, R15 ;  /* 0x0000000f110f7221 */ /* 0x000fe40000000000 */
[----:B------:R-:W2:Y:S02]  /*c7d0*/  LDL.LU R17, [R1+0x17c] ;  /* 0x00017c0001117983 */ /* 0x000ea40000300800 */
[----:B------:R-:W-:Y:S01]  /*c7e0*/  FADD R15, R15, R20 ;  /* 0x000000140f0f7221 */ /* 0x000fe20000000000 */
[----:B------:R-:W-:Y:S01]  /*c7f0*/  F2FP.F16.F32.PACK_AB R164, R13, R14 ;  /* 0x0000000e0da4723e */ /* 0x000fe200000000ff */
[----:B------:R-:W4:Y:S02]  /*c800*/  LDL.LU R20, [R1+0x178] ;  /* 0x0001780001147983 */ /* 0x000f240000300800 */
[----:B------:R-:W-:-:S02]  /*c810*/  FFMA R188, R0, R188, R15 ;  /* 0x000000bc00bc7223 */ /* 0x000fc4000000000f */
[----:B------:R-:W2:Y:S01]  /*c820*/  LDL.LU R15, [R1+0x16c] ;  /* 0x00016c00010f7983 */ /* 0x000ea20000300800 */
[----:B------:R-:W-:-:S03]  /*c830*/  F2FP.F16.F32.PACK_AB R166, R10, R12 ;  /* 0x0000000c0aa6723e */ /* 0x000fc600000000ff */
[----:B------:R-:W4:Y:S04]  /*c840*/  LDL.LU R14, [R1+0x15c] ;  /* 0x00015c00010e7983 */ /* 0x000f280000300800 */
[----:B------:R-:W2:Y:S04]  /*c850*/  LDL.LU R13, [R1+0x168] ;  /* 0x00016800010d7983 */ /* 0x000ea80000300800 */
[----:B------:R-:W4:Y:S01]  /*c860*/  LDL.LU R12, [R1+0x158] ;  /* 0x00015800010c7983 */ /* 0x000f220000300800 */
        /* <DEDUP_REMOVED lines=51> */
[----:B------:R-:W-:Y:S01]  /*cba0*/  ULEA UR7, UR5, UR37, 0x3 ;  /* 0x0000002505077291 */ /* 0x000fe2000f8e183f */
[----:B------:R-:W-:Y:S01]  /*cbb0*/  SHF.L.U32 R10, R19, 0x1f, RZ ;  /* 0x0000001f130a7819 */ /* 0x000fe200000006ff */
[----:B------:R-:W-:Y:S01]  /*cbc0*/  FMUL R26, R26, R0 ;  /* 0x000000001a1a7220 */ /* 0x000fe20000400000 */
[----:B------:R-:W-:Y:S01]  /*cbd0*/  F2FP.F16.F32.PACK_AB R165, R165, R154 ;  /* 0x0000009aa5a5723e */ /* 0x000fe200000000ff */
[----:B---3--:R-:W-:-:S05]  /*cbe0*/  FMUL R229, R229, R0 ;  /* 0x00000000e5e57220 */ /* 0x008fca0000400000 */
[----:B------:R1:W3:Y:S01]  /*cbf0*/  SYNCS.PHASECHK.TRANS64.TRYWAIT P2, [UR7+0x74400], R10 ;  /* 0x0744000aff0075a7 */ /* 0x0002e20008040147 */
[----:B------:R1:W-:Y:S04]  /*cc00*/  STL [R1+0x8], R229 ;  /* 0x000008e501007387 */ /* 0x0003e80000100800 */
[----:B-1----:R1:W5:Y:S04]  /*cc10*/  LDL.LU R229, [R1+0x328] ;  /* 0x0003280001e57983 */ /* 0x0023680000300800 */
        /* <DEDUP_REMOVED lines=9> */
[----:B---3--:R1:W5:Y:S04]  /*ccb0*/  LDL.LU R224, [R1+0x314] ;  /* 0x0003140001e07983 */ /* 0x0083680000300800 */
        /* <DEDUP_REMOVED lines=58> */
[----:B------:R3:W-:Y:S01]  /*d060*/  STL [R1+0x11c], R194 ;  /* 0x00011cc201007387 */ /* 0x0007e20000100800 */
[----:B----4-:R-:W-:-:S03]  /*d070*/  FMUL R12, R12, R0 ;  /* 0x000000000c0c7220 */ /* 0x010fc60000400000 */
[----:B---3--:R1:W5:Y:S04]  /*d080*/  LDL.LU R194, [R1+0x29c] ;  /* 0x00029c0001c27983 */ /* 0x0083680000300800 */
[----:B------:R3:W-:Y:S01]  /*d090*/  STL [R1+0x128], R193 ;  /* 0x000128c101007387 */ /* 0x0007e20000100800 */
[-C--:B------:R-:W-:Y:S01]  /*d0a0*/  FMUL R14, R14, R0.reuse ;  /* 0x000000000e0e7220 */ /* 0x080fe20000400000 */
[-C--:B--2---:R-:W-:Y:S02]  /*d0b0*/  FMUL R13, R13, R0.reuse ;  /* 0x000000000d0d7220 */ /* 0x084fe40000400000 */
[----:B---3--:R1:W5:Y:S04]  /*d0c0*/  LDL.LU R193, [R1+0x298] ;  /* 0x0002980001c17983 */ /* 0x0083680000300800 */
[----:B------:R2:W-:Y:S01]  /*d0d0*/  STL [R1+0x12c], R192 ;  /* 0x00012cc001007387 */ /* 0x0005e20000100800 */
[-C--:B------:R-:W-:Y:S01]  /*d0e0*/  FMUL R15, R15, R0.reuse ;  /* 0x000000000f0f7220 */ /* 0x080fe20000400000 */
[----:B------:R-:W-:-:S02]  /*d0f0*/  FMUL R20, R20, R0 ;  /* 0x0000000014147220 */ /* 0x000fc40000400000 */
[----:B--2---:R1:W5:Y:S04]  /*d100*/  LDL.LU R192, [R1+0x294] ;  /* 0x0002940001c07983 */ /* 0x0043680000300800 */
[----:B------:R2:W-:Y:S01]  /*d110*/  STL [R1+0x138], R191 ;  /* 0x000138bf01007387 */ /* 0x0005e20000100800 */
[-C--:B------:R-:W-:Y:S01]  /*d120*/  FMUL R17, R17, R0.reuse ;  /* 0x0000000011117220 */ /* 0x080fe20000400000 */
[-C--:B------:R-:W-:Y:S02]  /*d130*/  FMUL R16, R16, R0.reuse ;  /* 0x0000000010107220 */ /* 0x080fe40000400000 */
[----:B--2---:R1:W5:Y:S04]  /*d140*/  LDL.LU R191, [R1+0x290] ;  /* 0x0002900001bf7983 */ /* 0x0043680000300800 */
        /* <DEDUP_REMOVED lines=9> */
[----:B------:R-:W-:-:S03]  /*d1e0*/  FMUL R167, R167, R0 ;  /* 0x00000000a7a77220 */ /* 0x000fc60000400000 */
[----:B--2---:R1:W5:Y:S04]  /*d1f0*/  LDL.LU R2, [R1+0x284] ;  /* 0x0002840001027983 */ /* 0x0043680000300800 */
[----:B------:R-:W-:Y:S04]  /*d200*/  STL [R1+0x158], R12 ;  /* 0x0001580c01007387 */ /* 0x000fe80000100800 */
        /* <DEDUP_REMOVED lines=10> */
[----:B------:R2:W-:Y:S04]  /*d2b0*/  STL [R1+0x1ac], R167 ;  /* 0x0001aca701007387 */ /* 0x0005e80000100800 */
        /* <DEDUP_REMOVED lines=9> */
[----:B------:R1:W-:Y:S01]  /*d350*/  STL [R1+0x1fc], R21 ;  /* 0x0001fc1501007387 */ /* 0x0003e20000100800 */
[----:B--2---:R-:W-:Y:S01]  /*d360*/  F2FP.F16.F32.PACK_AB R167, R6, R158 ;  /* 0x0000009e06a7723e */ /* 0x004fe200000000ff */
[----:B------:R-:W-:Y:S01]  /*d370*/  FMUL R27, R27, R0 ;  /* 0x000000001b1b7220 */ /* 0x000fe20000400000 */
[----:B------:R-:W-:Y:S01]  /*d380*/  F2FP.F16.F32.PACK_AB R161, R161, R162 ;  /* 0x000000a2a1a1723e */ /* 0x000fe200000000ff */
        /* <DEDUP_REMOVED lines=62> */
[----:B------:R-:W-:-:S02]  /*d770*/  F2FP.F16.F32.PACK_AB R160, R160, R11 ;  /* 0x0000000ba0a0723e */ /* 0x000fc400000000ff */
[----:B------:R-:W-:Y:S02]  /*d780*/  F2FP.F16.F32.PACK_AB R162, R9, R7 ;  /* 0x0000000709a2723e */ /* 0x000fe400000000ff */
[----:B------:R-:W-:Y:S02]  /*d790*/  F2FP.F16.F32.PACK_AB R163, R3, R163 ;  /* 0x000000a303a3723e */ /* 0x000fe400000000ff */
[----:B------:R-:W-:Y:S02]  /*d7a0*/  F2FP.F16.F32.PACK_AB R156, R169, R156 ;  /* 0x0000009ca99c723e */ /* 0x000fe400000000ff */
[----:B------:R-:W-:Y:S02]  /*d7b0*/  F2FP.F16.F32.PACK_AB R157, R157, R170 ;  /* 0x000000aa9d9d723e */ /* 0x000fe400000000ff */
[----:B------:R-:W-:Y:S02]  /*d7c0*/  F2FP.F16.F32.PACK_AB R158, R173, R172 ;  /* 0x000000acad9e723e */ /* 0x000fe400000000ff */
[----:B------:R-:W-:-:S02]  /*d7d0*/  F2FP.F16.F32.PACK_AB R159, R175, R159 ;  /* 0x0000009faf9f723e */ /* 0x000fc400000000ff */
[----:B------:R-:W-:Y:S02]  /*d7e0*/  F2FP.F16.F32.PACK_AB R152, R177, R152 ;  /* 0x00000098b198723e */ /* 0x000fe400000000ff */
[----:B------:R-:W-:Y:S02]  /*d7f0*/  F2FP.F16.F32.PACK_AB R153, R179, R153 ;  /* 0x00000099b399723e */ /* 0x000fe400000000ff */
[----:B------:R-:W-:Y:S01]  /*d800*/  F2FP.F16.F32.PACK_AB R154, R181, R8 ;  /* 0x00000008b59a723e */ /* 0x000fe200000000ff */
[----:B-1----:R-:W-:Y:S06]  /*d810*/  @!P0 BRA `(.L_x_29) ;  /* 0x0000000000048947 */ /* 0x002fec0003800000 */
[----:B------:R-:W-:Y:S01]  /*d820*/  BPT.TRAP 0x1 ;  /* 0x000000040000795c */ /* 0x000fe20000300000 */
.L_x_29:
[----:B------:R-:W-:Y:S05]  /*d830*/  @P2 BRA `(.L_x_30) ;  /* 0x0000000000082947 */ /* 0x000fea0003800000 */
[----:B------:R-:W1:Y:S02]  /*d840*/  SYNCS.PHASECHK.TRANS64.TRYWAIT P2, [UR7+0x74400], R10 ;  /* 0x0744000aff0075a7 */ /* 0x000e640008040147 */
[----:B-1----:R-:W-:Y:S05]  /*d850*/  @!P2 BRA `(.L_x_31) ;  /* 0x0000018c009ca947 */ /* 0x002fea0003800000 */
.L_x_30:
        /* <DEDUP_REMOVED lines=64> */
[----:B--2---:R-:W2:Y:S04]  /*dc60*/  LDL.LU.64 R24, [R1] ;  /* 0x0000000001187983 */ /* 0x004ea80000300a00 */
        /* <DEDUP_REMOVED lines=63> */
[----:B------:R-:W-:Y:S01]  /*e060*/  ULEA UR7, UR5, UR39, 0xc ;  /* 0x0000002705077291 */ /* 0x000fe2000f8e603f */
[----:B------:R-:W-:-:S02]  /*e070*/  UMOV UR11, 0x40000040 ;  /* 0x40000040000b7882 */ /* 0x000fc40000000000 */
[----:B------:R-:W-:Y:S04]  /*e080*/  STL [R1+0x56c], R155 ;  /* 0x00056c9b01007387 */ /* 0x000fe80000100800 */
[----:B------:R-:W-:Y:S01]  /*e090*/  UMOV UR10, UR7 ;  /* 0x00000007000a7c82 */ /* 0x000fe20008000000 */
[----:B------:R-:W-:Y:S04]  /*e0a0*/  STL [R1+0x568], R183 ;  /* 0x000568b701007387 */ /* 0x000fe80000100800 */
[----:B------:R-:W-:Y:S04]  /*e0b0*/  STL [R1+0x564], R152 ;  /* 0x0005649801007387 */ /* 0x000fe80000100800 */
[----:B------:R-:W-:Y:S04]  /*e0c0*/  STL [R1+0x560], R153 ;  /* 0x0005609901007387 */ /* 0x000fe80000100800 */
[----:B------:R-:W-:Y:S04]  /*e0d0*/  STL [R1+0x55c], R154 ;  /* 0x00055c9a01007387 */ /* 0x000fe80000100800 */
[----:B-----5:R-:W-:Y:S04]  /*e0e0*/  STL [R1+0x558], R235 ;  /* 0x000558eb01007387 */ /* 0x020fe80000100800 */
        /* <DEDUP_REMOVED lines=51> */
[----:B------:R3:W-:Y:S01]  /*e420*/  STL [R1+0x488], R2 ;  /* 0x0004880201007387 */ /* 0x0007e20000100800 */
[----:B--2---:R-:W-:-:S06]  /*e430*/  WARPGROUP.ARRIVE ;  /* 0x00000000000079c5 */ /* 0x004fcc0000000000 */
[----:B------:R-:W-:Y:S03]  /*e440*/  HGMMA.64x256x16.F32 R24, R164, gdesc[UR8].tnspB, R24, gsb0 ;  /* 0x43e00008a4187df0 */ /* 0x000fe60008000818 */
[----:B------:R-:W-:Y:S02]  /*e450*/  WARPGROUP.DEPBAR.LE gsb0, 0x0 ;  /* 0x00008000000079c5 */ /* 0x000fe40000010000 */
[----:B------:R-:W-:Y:S01]  /*e460*/  STL.64 [R1], R24 ;  /* 0x0000001801007387 */ /* 0x000fe20000100a00 */
[----:B---3--:R-:W-:Y:S01]  /*e470*/  IMAD.MOV.U32 R2, RZ, RZ, R150 ;  /* 0x000000ffff027224 */ /* 0x008fe200078e0096 */
[----:B-1----:R-:W-:Y:S01]  /*e480*/  MOV R0, R151 ;  /* 0x0000009700007202 */ /* 0x002fe20000000f00 */
[----:B------:R-:W-:Y:S01]  /*e490*/  IMAD.MOV.U32 R5, RZ, RZ, R147 ;  /* 0x000000ffff057224 */ /* 0x000fe200078e0093 */
        /* <DEDUP_REMOVED lines=121> */
[----:B------:R-:W-:-:S02]  /*ec30*/  MOV R234, R58 ;  /* 0x0000003a00ea7202 */ /* 0x000fc40000000f00 */
[----:B------:R-:W-:Y:S01]  /*ec40*/  MOV R233, R59 ;  /* 0x0000003b00e97202 */ /* 0x000fe20000000f00 */
        /* <DEDUP_REMOVED lines=50> */
[----:B------:R-:W-:-:S02]  /*ef70*/  UMOV UR11, 0x40000040 ;  /* 0x40000040000b7882 */ /* 0x000fc40000000000 */
[----:B------:R-:W-:Y:S04]  /*ef80*/  STL.64 [R1+0x958], R158 ;  /* 0x0009589e01007387 */ /* 0x000fe80000100a00 */
[----:B------:R-:W-:Y:S01]  /*ef90*/  STL.64 [R1+0x950], R156 ;  /* 0x0009509c01007387 */ /* 0x000fe20000100a00 */
        /* <DEDUP_REMOVED lines=190> */
[----:B------:R-:W-:Y:S01]  /*fb80*/  MOV R158, R2 ;  /* 0x00000002009e7202 */ /* 0x000fe20000000f00 */
[----:B------:R-:W-:Y:S01]  /*fb90*/  UIADD3 UR10, UR7, 0x80, URZ ;  /* 0x00000080070a7890 */ /* 0x000fe2000fffe03f */
[----:B------:R-:W-:-:S04]  /*fba0*/  UMOV UR11, 0x40000040 ;  /* 0x40000040000b7882 */ /* 0x000fc80000000000 */
        /* <DEDUP_REMOVED lines=130> */
[----:B------:R-:W-:Y:S01]  /*103d0*/  UMOV UR11, 0x40000040 ;  /* 0x40000040000b7882 */ /* 0x000fe20000000000 */
[----:B---3--:R-:W-:-:S07]  /*103e0*/  WARPGROUP.ARRIVE ;  /* 0x00000000000079c5 */ /* 0x008fce0000000000 */
        /* <DEDUP_REMOVED lines=131> */
[----:B------:R-:W-:Y:S01]  /*10c20*/  UMOV UR11, 0x40000040 ;  /* 0x40000040000b7882 */ /* 0x000fe20000000000 */
[----:B--2---:R-:W-:-:S07]  /*10c30*/  WARPGROUP.ARRIVE ;  /* 0x00000000000079c5 */ /* 0x004fce0000000000 */
        /* <DEDUP_REMOVED lines=10> */
[----:B------:R-:W-:Y:S01]  /*10ce0*/  STL.64 [R1+0x40], R40 ;  /* 0x0000402801007387 */ /* 0x000fe20000100a00 */
[----:B------:R-:W-:-:S03]  /*10cf0*/  IMAD.MOV.U32 R3, RZ, RZ, R150 ;  /* 0x000000ffff037224 */ /* 0x000fc600078e0096 */
[----:B------:R-:W-:Y:S01]  /*10d00*/  STL.64 [R1+0x48], R42 ;  /* 0x0000482a01007387 */ /* 0x000fe20000100a00 */
[----:B------:R-:W-:-:S03]  /*10d10*/  MOV R0, R151 ;  /* 0x0000009700007202 */ /* 0x000fc60000000f00 */
[----:B------:R-:W-:Y:S01]  /*10d20*/  STL.64 [R1+0x50], R44 ;  /* 0x0000502c01007387 */ /* 0x000fe20000100a00 */
[----:B------:R-:W-:-:S03]  /*10d30*/  MOV R7, R148 ;  /* 0x0000009400077202 */ /* 0x000fc60000000f00 */
[----:B------:R-:W-:Y:S01]  /*10d40*/  STL.64 [R1+0x58], R46 ;  /* 0x0000582e01007387 */ /* 0x000fe20000100a00 */
[----:B------:R-:W-:Y:S01]  /*10d50*/  MOV R6, R149 ;  /* 0x0000009500067202 */ /* 0x000fe20000000f00 */
[----:B------:R-:W-:Y:S02]  /*10d60*/  IMAD.MOV.U32 R9, RZ, RZ, R146 ;  /* 0x000000ffff097224 */ /* 0x000fe400078e0092 */
[----:B------:R1:W-:Y:S01]  /*10d70*/  STL [R1+0x60], R48 ;  /* 0x0000603001007387 */ /* 0x0003e20000100800 */
[----:B------:R-:W-:-:S03]  /*10d80*/  MOV R8, R147 ;  /* 0x0000009300087202 */ /* 0x000fc60000000f00 */
[----:B------:R-:W2:Y:S01]  /*10d90*/  LDL.LU.64 R150, [R1+0x768] ;  /* 0x0007680001967983 */ /* 0x000ea20000300a00 */
[----:B------:R-:W-:Y:S01]  /*10da0*/  MOV R11, R144 ;  /* 0x00000090000b7202 */ /* 0x000fe20000000f00 */
[----:B------:R-:W-:Y:S01]  /*10db0*/  IMAD.MOV.U32 R13, RZ, RZ, R142 ;  /* 0x000000ffff0d7224 */ /* 0x000fe200078e008e */
[----:B------:R-:W-:Y:S01]  /*10dc0*/  MOV R10, R145 ;  /* 0x00000091000a7202 */ /* 0x000fe20000000f00 */
[----:B------:R-:W2:Y:S01]  /*10dd0*/  LDL.LU.64 R148, [R1+0x760] ;  /* 0x0007600001947983 */ /* 0x000ea20000300a00 */
        /* <DEDUP_REMOVED lines=12> */
[----:B------:R-:W-:Y:S01]  /*10ea0*/  MOV R23, R134 ;  /* 0x0000008600177202 */ /* 0x000fe20000000f00 */
[----:B------:R-:W-:Y:S02]  /*10eb0*/  IMAD.MOV.U32 R161, RZ, RZ, R132 ;  /* 0x000000ffffa17224 */ /* 0x000fe400078e0084 */
        /* <DEDUP_REMOVED lines=126> */
[----:B------:R-:W-:-:S03]  /*116a0*/  MOV R155, R49 ;  /* 0x00000031009b7202 */ /* 0x000fc60000000f00 */
        /* <DEDUP_REMOVED lines=105> */
[----:B------:R-:W-:-:S03]  /*11d40*/  MOV R49, R155 ;  /* 0x0000009b00317202 */ /* 0x000fc60000000f00 */
[----:B------:R-:W2:Y:S01]  /*11d50*/  LDL.LU R45, [R1+0x54] ;  /* 0x00005400012d7983 */ /* 0x000ea20000300800 */
[----:B------:R-:W-:-:S03]  /*11d60*/  MOV R50, R183 ;  /* 0x000000b700327202 */ /* 0x000fc60000000f00 */
[----:B------:R-:W2:Y:S04]  /*11d70*/  LDL.LU R46, [R1+0x58] ;  /* 0x00005800012e7983 */ /* 0x000ea80000300800 */
[----:B------:R-:W2:Y:S01]  /*11d80*/  LDL.LU R47, [R1+0x5c] ;  /* 0x00005c00012f7983 */ /* 0x000ea20000300800 */
[----:B------:R-:W-:-:S03]  /*11d90*/  IMAD.MOV.U32 R51, RZ, RZ, R152 ;  /* 0x000000ffff337224 */ /* 0x000fc600078e0098 */
[----:B------:R-:W2:Y:S01]  /*11da0*/  LDL.LU R48, [R1+0x60] ;  /* 0x0000600001307983 */ /* 0x000ea20000300800 */
[----:B------:R-:W-:-:S03]  /*11db0*/  MOV R52, R153 ;  /* 0x0000009900347202 */ /* 0x000fc60000000f00 */
        /* <DEDUP_REMOVED lines=63> */
[----:B------:R-:W-:Y:S01]  /*121b0*/  MOV R93, R196 ;  /* 0x000000c4005d7202 */ /* 0x000fe20000000f00 */
[----:B------:R1:W5:Y:S01]  /*121c0*/  LDL.LU R234, [R1+0x554] ;  /* 0x0005540001ea7983 */ /* 0x0003620000300800 */
[----:B------:R-:W-:Y:S02]  /*121d0*/  MOV R94, R195 ;  /* 0x000000c3005e7202 */ /* 0x000fe40000000f00 */
[----:B------:R-:W-:Y:S01]  /*121e0*/  MOV R96, R193 ;  /* 0x000000c100607202 */ /* 0x000fe20000000f00 */
[----:B------:R1:W5:Y:S01]  /*121f0*/  LDL.LU R233, [R1+0x550] ;  /* 0x0005500001e97983 */ /* 0x0003620000300800 */
[----:B------:R-:W-:Y:S02]  /*12200*/  MOV R97, R192 ;  /* 0x000000c000617202 */ /* 0x000fe40000000f00 */
        /* <DEDUP_REMOVED lines=59> */
[----:B------:R-:W-:-:S03]  /*125c0*/  MOV R150, R3 ;  /* 0x0000000300967202 */ /* 0x000fc60000000f00 */
        /* <DEDUP_REMOVED lines=30> */
[----:B---3--:R-:W-:-:S04]  /*127b0*/  F2FP.F16.F32.PACK_AB R155, R183, R155 ;  /* 0x0000009bb79b723e */ /* 0x008fc800000000ff */
        /* <DEDUP_REMOVED lines=137> */
[----:B-1----:R-:W-:Y:S05]  /*13050*/  @!P0 BRA `(.L_x_32) ;  /* 0x0000000000048947 */ /* 0x002fea0003800000 */
[----:B------:R-:W-:Y:S01]  /*13060*/  BPT.TRAP 0x1 ;  /* 0x000000040000795c */ /* 0x000fe20000300000 */
.L_x_32:
[----:B------:R-:W-:-:S04]  /*13070*/  ULEA UR7, UR6, UR37, 0x3 ;  /* 0x0000002506077291 */ /* 0x000fc8000f8e183f */
[----:B------:R-:W-:-:S04]  /*13080*/  UIADD3 UR7, UR7, 0x74428, URZ ;  /* 0x0007442807077890 */ /* 0x000fc8000fffe03f */
[----:B------:R-:W-:-:S09]  /*13090*/  UPRMT UR7, URZ, 0x654, UR7 ;  /* 0x000006543f077896 */ /* 0x000fd20008000007 */
[----:B------:R-:W-:Y:S01]  /*130a0*/  SYNCS.ARRIVE.TRANS64.RED.A1T0 RZ, [UR7], RZ ;  /* 0x000000ffffff79a7 */ /* 0x000fe20008100407 */
[----:B------:R-:W-:Y:S05]  /*130b0*/  @P1 BRA `(.L_x_33) ;  /* 0x0000000000041947 */ /* 0x000fea0003800000 */
[----:B------:R-:W-:Y:S01]  /*130c0*/  BPT.TRAP 0x1 ;  /* 0x000000040000795c */ /* 0x000fe20000300000 */
.L_x_33:
[----:B------:R-:W-:-:S04]  /*130d0*/  UIADD3 UR6, UR6, 0x1, URZ ;  /* 0x0000000106067890 */ /* 0x000fc8000fffe03f */
[----:B------:R-:W-:-:S04]  /*130e0*/  UISETP.NE.AND UP0, UPT, UR6, 0x5, UPT ;  /* 0x000000050600788c */ /* 0x000fc8000bf05270 */
[----:B------:R-:W-:Y:S01]  /*130f0*/  USEL UR6, UR6, URZ, UP0 ;  /* 0x0000003f06067287 */ /* 0x000fe20008000000 */
[----:B------:R-:W-:Y:S11]  /*13100*/  @!P0 BRA `(.L_x_34) ;  /* 0x0000000000048947 */ /* 0x000ff60003800000 */
[----:B------:R-:W-:Y:S01]  /*13110*/  BPT.TRAP 0x1 ;  /* 0x000000040000795c */ /* 0x000fe20000300000 */
.L_x_34:
[----:B------:R-:W-:-:S04]  /*13120*/  ULEA UR7, UR6, UR37, 0x3 ;  /* 0x0000002506077291 */ /* 0x000fc8000f8e183f */
[----:B------:R-:W-:-:S04]  /*13130*/  UIADD3 UR7, UR7, 0x74428, URZ ;  /* 0x0007442807077890 */ /* 0x000fc8000fffe03f */
[----:B------:R-:W-:-:S09]  /*13140*/  UPRMT UR7, URZ, 0x654, UR7 ;  /* 0x000006543f077896 */ /* 0x000fd20008000007 */
[----:B------:R-:W-:Y:S01]  /*13150*/  SYNCS.ARRIVE.TRANS64.RED.A1T0 RZ, [UR7], RZ ;  /* 0x000000ffffff79a7 */ /* 0x000fe20008100407 */
[----:B------:R-:W-:Y:S05]  /*13160*/  @P1 BRA `(.L_x_35) ;  /* 0x0000000000041947 */ /* 0x000fea0003800000 */
[----:B------:R-:W-:Y:S01]  /*13170*/  BPT.TRAP 0x1 ;  /* 0x000000040000795c */ /* 0x000fe20000300000 */
.L_x_35:
[----:B------:R-:W-:Y:S01]  /*13180*/  UIADD3 UR5, UR5, 0x1, URZ ;  /* 0x0000000105057890 */ /* 0x000fe2000fffe03f */
[C---:B-----5:R-:W-:Y:S01]  /*13190*/  ISETP.GT.AND P2, PT, R18.reuse, 0x2, PT ;  /* 0x000000021200780c */ /* 0x060fe20003f44270 */
[----:B------:R-:W-:Y:S01]  /*131a0*/  UIADD3 UR6, UR6, 0x1, URZ ;  /* 0x0000000106067890 */ /* 0x000fe2000fffe03f */
[----:B------:R-:W-:Y:S01]  /*131b0*/  IADD3 R18, R18, -0x1, RZ ;  /* 0xffffffff12127810 */ /* 0x000fe20007ffe0ff */
[----:B------:R-:W-:Y:S01]  /*131c0*/  UISETP.NE.AND UP1, UPT, UR5, 0x5, UPT ;  /* 0x000000050500788c */ /* 0x000fe2000bf25270 */
[----:B------:R-:W-:Y:S01]  /*131d0*/  IADD3 R2, R2, 0x40, RZ ;  /* 0x0000004002027810 */ /* 0x000fe20007ffe0ff */
[----:B------:R-:W-:Y:S01]  /*131e0*/  UISETP.NE.AND UP0, UPT, UR6, 0x5, UPT ;  /* 0x000000050600788c */ /* 0x000fe2000bf05270 */
[----:B------:R-:W-:Y:S01]  /*131f0*/  MOV R3, R5 ;  /* 0x0000000500037202 */ /* 0x000fe20000000f00 */
[----:B------:R-:W-:Y:S01]  /*13200*/  USEL UR7, URZ, 0x1, UP1 ;  /* 0x000000013f077887 */ /* 0x000fe20008800000 */
[----:B------:R-:W-:Y:S01]  /*13210*/  IMAD.MOV.U32 R17, RZ, RZ, R4 ;  /* 0x000000ffff117224 */ /* 0x000fe200078e0004 */
[----:B------:R-:W-:-:S02]  /*13220*/  USEL UR6, UR6, URZ, UP0 ;  /* 0x0000003f06067287 */ /* 0x000fc40008000000 */
[----:B------:R-:W-:Y:S02]  /*13230*/  USEL UR36, UR5, URZ, UP1 ;  /* 0x0000003f05247287 */ /* 0x000fe40008800000 */
[----:B------:R-:W-:Y:S01]  /*13240*/  LOP3.LUT R16, R19, UR7, RZ, 0x3c, !PT ;  /* 0x0000000713107c12 */ /* 0x000fe2000f8e3cff */
[----:B------:R-:W-:Y:S09]  /*13250*/  @P2 BRA `(.L_x_36) ;  /* 0xffffff5800482947 */ /* 0x000ff2000383ffff */
[----:B------:R-:W-:-:S07]  /*13260*/  MOV R186, R18 ;  /* 0x0000001200ba7202 */ /* 0x000fce0000000f00 */
.L_x_25:
[----:B------:R-:W-:-:S13]  /*13270*/  ISETP.GE.AND P2, PT, R186, 0x1, PT ;  /* 0x00000001ba00780c */ /* 0x000fda0003f46270 */
[----:B------:R-:W-:Y:S05]  /*13280*/  @!P2 BRA `(.L_x_37) ;  /* 0x000000a800d8a947 */ /* 0x000fea0003800000 */
[----:B------:R-:W-:Y:S01]  /*13290*/  MOV R185, R5 ;  /* 0x0000000500b97202 */ /* 0x000fe20000000f00 */
[----:B------:R-:W-:Y:S01]  /*132a0*/  ULDC UR38, c[0x0][0x28c] ;  /* 0x0000a30000267ab9 */ /* 0x000fe20000000800 */
[----:B------:R-:W-:Y:S01]  /*132b0*/  MOV R8, R4 ;  /* 0x0000000400087202 */ /* 0x000fe20000000f00 */
[----:B------:R-:W-:-:S06]  /*132c0*/  ULDC UR4, c[0x0][0x604] ;  /* 0x0001810000047ab9 */ /* 0x000fcc0000000800 */
.L_x_48:
[----:B------:R-:W-:Y:S05]  /*132d0*/  @!P0 BRA `(.L_x_38) ;  /* 0x0000000000048947 */ /* 0x000fea0003800000 */
[----:B------:R-:W-:Y:S01]  /*132e0*/  BPT.TRAP 0x1 ;  /* 0x000000040000795c */ /* 0x000fe20000300000 */
.L_x_38:
[----:B------:R-:W-:Y:S01]  /*132f0*/  ULEA UR5, UR36, UR37, 0x3 ;  /* 0x0000002524057291 */ /* 0x000fe2000f8e183f */
[----:B------:R-:W-:-:S08]  /*13300*/  SHF.L.U32 R0, R16, 0x1f, RZ ;  /* 0x0000001f10007819 */ /* 0x000fd000000006ff */
[----:B------:R-:W1:Y:S02]  /*13310*/  SYNCS.PHASECHK.TRANS64.TRYWAIT P2, [UR5+0x74400], R0 ;  /* 0x07440000ff0075a7 */ /* 0x000e640008040145 */
[----:B-1----:R-:W-:Y:S05]  /*13320*/  @!P2 BRA `(.L_x_39) ;  /* 0x000001340000a947 */ /* 0x002fea0003800000 */
.L_x_154:
        /* <DEDUP_REMOVED lines=247> */
.L_x_40:
[C---:B-1----:R-:W-:Y:S01]  /*142a0*/  VIADD R3, R2.reuse, 0x1 ;  /* 0x0000000102037836 */ /* 0x042fe20000000000 */
[----:B------:R1:W-:Y:S04]  /*142b0*/  STL [R1+0x3f4], R60 ;  /* 0x0003f43c01007387 */ /* 0x0003e80000100800 */
[----:B------:R-:W-:Y:S02]  /*142c0*/  ISETP.GE.AND P4, PT, R3, UR38, PT ;  /* 0x0000002603007c0c */ /* 0x000fe4000bf86270 */
[----:B------:R-:W-:-:S04]  /*142d0*/  IADD3 R3, R2, 0x8, RZ ;  /* 0x0000000802037810 */ /* 0x000fc80007ffe0ff */
[----:B------:R-:W-:Y:S01]  /*142e0*/  ISETP.GE.AND P3, PT, R3, UR38, PT ;  /* 0x0000002603007c0c */ /* 0x000fe2000bf66270 */
[----:B-1----:R-:W2:Y:S01]  /*142f0*/  LDL.LU R60, [R1+0x8] ;  /* 0x00000800013c7983 */ /* 0x002ea20000300800 */
[C---:B------:R-:W-:Y:S02]  /*14300*/  IADD3 R3, R2.reuse, 0x9, RZ ;  /* 0x0000000902037810 */ /* 0x040fe40007ffe0ff */
[C---:B------:R-:W-:Y:S01]  /*14310*/  ISETP.GE.AND P2, PT, R2.reuse, UR38, PT ;  /* 0x0000002602007c0c */ /* 0x040fe2000bf46270 */
[----:B------:R1:W-:Y:S01]  /*14320*/  STL [R1+0x3f0], R61 ;  /* 0x0003f03d01007387 */ /* 0x0003e20000100800 */
[----:B------:R-:W-:Y:S02]  /*14330*/  ISETP.GE.AND P6, PT, R3, UR38, PT ;  /* 0x0000002603007c0c */ /* 0x000fe4000bfc6270 */
[----:B------:R-:W-:-:S04]  /*14340*/  IADD3 R3, R2, 0x10, RZ ;  /* 0x0000001002037810 */ /* 0x000fc80007ffe0ff */
[----:B------:R-:W-:Y:S01]  /*14350*/  ISETP.GE.AND P5, PT, R3, UR38, PT ;  /* 0x0000002603007c0c */ /* 0x000fe2000bfa6270 */
[----:B------:R-:W-:Y:S01]  /*14360*/  VIADD R3, R2, 0x11 ;  /* 0x0000001102037836 */ /* 0x000fe20000000000 */
[----:B------:R-:W-:Y:S01]  /*14370*/  FSEL R14, R152, -INF , !P2 ;  /* 0xff800000980e7808 */ /* 0x000fe20005000000 */
[----:B-1----:R-:W3:Y:S01]  /*14380*/  LDL.LU R61, [R1+0xc] ;  /* 0x00000c00013d7983 */ /* 0x002ee20000300800 */
[----:B------:R-:W-:Y:S02]  /*14390*/  FSEL R154, R154, -INF , !P2 ;  /* 0xff8000009a9a7808 */ /* 0x000fe40005000000 */
[----:B------:R-:W-:Y:S01]  /*143a0*/  ISETP.GE.AND P2, PT, R3, UR38, PT ;  /* 0x0000002603007c0c */ /* 0x000fe2000bf46270 */
[----:B------:R1:W-:Y:S01]  /*143b0*/  STL [R1+0x3ec], R64 ;  /* 0x0003ec4001007387 */ /* 0x0003e20000100800 */
[----:B------:R-:W-:Y:S02]  /*143c0*/  IADD3 R3, R2, 0x18, RZ ;  /* 0x0000001802037810 */ /* 0x000fe40007ffe0ff */
[----:B------:R-:W-:-:S02]  /*143d0*/  FSEL R13, R153, -INF , !P4 ;  /* 0xff800000990d7808 */ /* 0x000fc40006000000 */
[----:B------:R-:W-:Y:S02]  /*143e0*/  FSEL R155, R155, -INF , !P4 ;  /* 0xff8000009b9b7808 */ /* 0x000fe40006000000 */
[----:B------:R-:W-:Y:S02]  /*143f0*/  ISETP.GE.AND P4, PT, R3, UR38, PT ;  /* 0x0000002603007c0c */ /* 0x000fe4000bf86270 */
[----:B------:R-:W-:Y:S01]  /*14400*/  IADD3 R3, R2, 0x19, RZ ;  /* 0x0000001902037810 */ /* 0x000fe20007ffe0ff */
[----:B-1----:R-:W4:Y:S01]  /*14410*/  LDL.LU R64, [R1+0x18] ;  /* 0x0000180001407983 */ /* 0x002f220000300800 */
[----:B------:R-:W-:Y:S02]  /*14420*/  FSEL R156, R156, -INF , !P3 ;  /* 0xff8000009c9c7808 */ /* 0x000fe40005800000 */
[----:B------:R-:W-:Y:S01]  /*14430*/  FSEL R158, R158, -INF , !P3 ;  /* 0xff8000009e9e7808 */ /* 0x000fe20005800000 */
[----:B------:R1:W-:Y:S01]  /*14440*/  STL [R1+0x3e8], R65 ;  /* 0x0003e84101007387 */ /* 0x0003e20000100800 */
[----:B------:R-:W-:-:S02]  /*14450*/  ISETP.GE.AND P3, PT, R3, UR38, PT ;  /* 0x0000002603007c0c */ /* 0x000fc4000bf66270 */
[----:B------:R-:W-:-:S04]  /*14460*/  FMNMX R3, R154, R8, !PT ;  /* 0x000000089a037209 */ /* 0x000fc80007800000 */
[----:B------:R-:W-:Y:S02]  /*14470*/  FMNMX R3, R155, R3, !PT ;  /* 0x000000039b037209 */ /* 0x000fe40007800000 */
[----:B------:R-:W-:Y:S01]  /*14480*/  FSEL R159, R159, -INF , !P6 ;  /* 0xff8000009f9f7808 */ /* 0x000fe20007000000 */
[----:B-1----:R-:W4:Y:S01]  /*14490*/  LDL.LU R65, [R1+0x1c] ;  /* 0x00001c0001417983 */ /* 0x002f220000300800 */
[----:B------:R-:W-:Y:S02]  /*144a0*/  FMNMX R3, R158, R3, !PT ;  /* 0x000000039e037209 */ /* 0x000fe40007800000 */
[----:B------:R-:W-:Y:S01]  /*144b0*/  FSEL R162, R162, -INF , !P5 ;  /* 0xff800000a2a27808 */ /* 0x000fe20006800000 */
[----:B------:R1:W-:Y:S01]  /*144c0*/  STL [R1+0x3e4], R68 ;  /* 0x0003e44401007387 */ /* 0x0003e20000100800 */
[----:B------:R-:W-:Y:S02]  /*144d0*/  FMNMX R3, R159, R3, !PT ;  /* 0x000000039f037209 */ /* 0x000fe40007800000 */
[----:B------:R-:W-:-:S02]  /*144e0*/  LOP3.LUT R0, R0, 0xffffffdf, RZ, 0xc0, !PT ;  /* 0xffffffdf00007812 */ /* 0x000fc400078ec0ff */
[----:B------:R-:W-:Y:S02]  /*144f0*/  FSEL R163, R163, -INF , !P2 ;  /* 0xff800000a3a37808 */ /* 0x000fe40005000000 */
[----:B------:R-:W-:Y:S02]  /*14500*/  FMNMX R3, R162, R3, !PT ;  /* 0x00000003a2037209 */ /* 0x000fe40007800000 */
[----:B------:R-:W-:Y:S01]  /*14510*/  IADD3 R4, R2, 0x20, RZ ;  /* 0x0000002002047810 */ /* 0x000fe20007ffe0ff */
[----:B-1----:R-:W4:Y:S01]  /*14520*/  LDL.LU R68, [R1+0x28] ;  /* 0x0000280001447983 */ /* 0x002f220000300800 */
[----:B------:R-:W-:Y:S02]  /*14530*/  @P0 LOP3.LUT R0, R0, 0x20, RZ, 0xfc, !PT ;  /* 0x0000002000000812 */ /* 0x000fe400078efcff */
[----:B------:R-:W-:Y:S01]  /*14540*/  FSEL R166, R166, -INF , !P4 ;  /* 0xff800000a6a67808 */ /* 0x000fe20006000000 */
[----:B------:R1:W-:Y:S01]  /*14550*/  STL [R1+0x3e0], R69 ;  /* 0x0003e04501007387 */ /* 0x0003e20000100800 */
[----:B------:R-:W-:-:S02]  /*14560*/  FMNMX R3, R163, R3, !PT ;  /* 0x00000003a3037209 */ /* 0x000fc40007800000 */
[----:B------:R-:W-:Y:S01]  /*14570*/  ISETP.GE.AND P0, PT, R4, UR38, PT ;  /* 0x0000002604007c0c */ /* 0x000fe2000bf06270 */
[----:B------:R-:W-:Y:S01]  /*14580*/  VIADD R4, R2, 0x21 ;  /* 0x0000002102047836 */ /* 0x000fe20000000000 */
[----:B------:R-:W-:Y:S02]  /*14590*/  LOP3.LUT R0, R0, 0xffffffef, RZ, 0xc0, !PT ;  /* 0xffffffef00007812 */ /* 0x000fe400078ec0ff */
[----:B------:R-:W-:Y:S02]  /*145a0*/  FSEL R6, R167, -INF , !P3 ;  /* 0xff800000a7067808 */ /* 0x000fe40005800000 */
[----:B------:R-:W-:Y:S01]  /*145b0*/  FMNMX R3, R166, R3, !PT ;  /* 0x00000003a6037209 */ /* 0x000fe20007800000 */
[----:B-1----:R-:W4:Y:S01]  /*145c0*/  LDL.LU R69, [R1+0x2c] ;  /* 0x00002c0001457983 */ /* 0x002f220000300800 */
[----:B------:R-:W-:Y:S02]  /*145d0*/  @P1 LOP3.LUT R0, R0, 0x10, RZ, 0xfc, !PT ;  /* 0x0000001000001812 */ /* 0x000fe400078efcff */
[----:B------:R-:W-:Y:S01]  /*145e0*/  ISETP.GE.AND P1, PT, R4, UR38, PT ;  /* 0x0000002604007c0c */ /* 0x000fe2000bf26270 */
[----:B------:R1:W-:Y:S01]  /*145f0*/  STL [R1+0x3dc], R72 ;  /* 0x0003dc4801007387 */ /* 0x0003e20000100800 */
[----:B------:R-:W-:-:S02]  /*14600*/  IADD3 R4, R2, 0x28, RZ ;  /* 0x0000002802047810 */ /* 0x000fc40007ffe0ff */
[----:B------:R-:W-:Y:S02]  /*14610*/  FSEL R170, R170, -INF , !P0 ;  /* 0xff800000aaaa7808 */ /* 0x000fe40004000000 */
[----:B------:R-:W-:Y:S02]  /*14620*/  FMNMX R3, R6, R3, !PT ;  /* 0x0000000306037209 */ /* 0x000fe40007800000 */
[----:B------:R-:W-:Y:S02]  /*14630*/  FSEL R11, R161, -INF , !P2 ;  /* 0xff800000a10b7808 */ /* 0x000fe40005000000 */
[----:B------:R-:W-:Y:S01]  /*14640*/  ISETP.GE.AND P2, PT, R4, UR38, PT ;  /* 0x0000002604007c0c */ /* 0x000fe2000bf46270 */
[----:B-1----:R-:W4:Y:S01]  /*14650*/  LDL.LU R72, [R1+0x38] ;  /* 0x0000380001487983 */ /* 0x002f220000300800 */
[----:B------:R-:W-:Y:S02]  /*14660*/  FSEL R171, R171, -INF , !P1 ;  /* 0xff800000abab7808 */ /* 0x000fe40004800000 */
[----:B------:R-:W-:Y:S01]  /*14670*/  FMNMX R3, R170, R3, !PT ;  /* 0x00000003aa037209 */ /* 0x000fe20007800000 */
[----:B------:R1:W-:Y:S01]  /*14680*/  STL [R1+0x3d8], R73 ;  /* 0x0003d84901007387 */ /* 0x0003e20000100800 */
[----:B------:R-:W-:-:S02]  /*14690*/  IADD3 R7, R2, 0x29, RZ ;  /* 0x0000002902077810 */ /* 0x000fc40007ffe0ff */
[----:B------:R-:W-:Y:S02]  /*146a0*/  IADD3 R4, R2, 0x30, RZ ;  /* 0x0000003002047810 */ /* 0x000fe40007ffe0ff */
[----:B------:R-:W-:Y:S02]  /*146b0*/  FSEL R174, R174, -INF , !P2 ;  /* 0xff800000aeae7808 */ /* 0x000fe40005000000 */
[----:B------:R-:W-:Y:S02]  /*146c0*/  FMNMX R3, R171, R3, !PT ;  /* 0x00000003ab037209 */ /* 0x000fe40007800000 */
[----:B------:R-:W-:Y:S01]  /*146d0*/  FSEL R12, R157, -INF , !P6 ;  /* 0xff8000009d0c7808 */ /* 0x000fe20007000000 */
[----:B-1----:R-:W4:Y:S01]  /*146e0*/  LDL.LU R73, [R1+0x3c] ;  /* 0x00003c0001497983 */ /* 0x002f220000300800 */
[----:B------:R-:W-:Y:S02]  /*146f0*/  FSEL R10, R165, -INF , !P3 ;  /* 0xff800000a50a7808 */ /* 0x000fe40005800000 */
[----:B------:R-:W-:Y:S01]  /*14700*/  ISETP.GE.AND P6, PT, R7, UR38, PT ;  /* 0x0000002607007c0c */ /* 0x000fe2000bfc6270 */
[----:B------:R1:W-:Y:S01]  /*14710*/  STL [R1+0x3d4], R76 ;  /* 0x0003d44c01007387 */ /* 0x0003e20000100800 */
[----:B------:R-:W-:-:S02]  /*14720*/  ISETP.GE.AND P3, PT, R4, UR38, PT ;  /* 0x0000002604007c0c */ /* 0x000fc4000bf66270 */
[----:B------:R-:W-:Y:S01]  /*14730*/  FMNMX R4, R174, R3, !PT ;  /* 0x00000003ae047209 */ /* 0x000fe20007800000 */
[----:B------:R-:W-:Y:S01]  /*14740*/  VIADD R3, R2, 0x31 ;  /* 0x0000003102037836 */ /* 0x000fe20000000000 */
[----:B------:R-:W-:Y:S02]  /*14750*/  FSEL R175, R175, -INF , !P6 ;  /* 0xff800000afaf7808 */ /* 0x000fe40007000000 */
[----:B------:R-:W-:Y:S02]  /*14760*/  FSEL R184, R164, -INF , !P4 ;  /* 0xff800000a4b87808 */ /* 0x000fe40006000000 */
[----:B------:R-:W-:Y:S01]  /*14770*/  ISETP.GE.AND P4, PT, R3, UR38, PT ;  /* 0x0000002603007c0c */ /* 0x000fe2000bf86270 */
[----:B-1----:R-:W4:Y:S01]  /*14780*/  LDL.LU R76, [R1+0x48] ;  /* 0x00004800014c7983 */ /* 0x002f220000300800 */
[----:B------:R-:W-:Y:S02]  /*14790*/  FSEL R178, R178, -INF , !P3 ;  /* 0xff800000b2b27808 */ /* 0x000fe40005800000 */
[----:B------:R-:W-:Y:S01]  /*147a0*/  FMNMX R4, R175, R4, !PT ;  /* 0x00000004af047209 */ /* 0x000fe20007800000 */
[----:B------:R1:W-:Y:S01]  /*147b0*/  STL [R1+0x3d0], R77 ;  /* 0x0003d04d01007387 */ /* 0x0003e20000100800 */
[----:B------:R-:W-:-:S02]  /*147c0*/  IADD3 R3, R2, 0x38, RZ ;  /* 0x0000003802037810 */ /* 0x000fc40007ffe0ff */
[----:B------:R-:W-:Y:S02]  /*147d0*/  FSEL R160, R160, -INF , !P5 ;  /* 0xff800000a0a07808 */ /* 0x000fe40006800000 */
[----:B------:R-:W-:Y:S02]  /*147e0*/  FSEL R179, R179, -INF , !P4 ;  /* 0xff800000b3b37808 */ /* 0x000fe40006000000 */
[----:B------:R-:W-:Y:S02]  /*147f0*/  FMNMX R4, R178, R4, !PT ;  /* 0x00000004b2047209 */ /* 0x000fe40007800000 */
[----:B------:R-:W-:Y:S01]  /*14800*/  IADD3 R5, R2, 0x39, RZ ;  /* 0x0000003902057810 */ /* 0x000fe20007ffe0ff */
[----:B-1----:R-:W4:Y:S01]  /*14810*/  LDL.LU R77, [R1+0x4c] ;  /* 0x00004c00014d7983 */ /* 0x002f220000300800 */
[----:B------:R-:W-:Y:S02]  /*14820*/  ISETP.GE.AND P5, PT, R3, UR38, PT ;  /* 0x0000002603007c0c */ /* 0x000fe4000bfa6270 */
[----:B------:R-:W-:Y:S01]  /*14830*/  FMNMX R4, R179, R4, !PT ;  /* 0x00000004b3047209 */ /* 0x000fe20007800000 */
[----:B------:R1:W-:Y:S01]  /*14840*/  STL [R1+0x3cc], R80 ;  /* 0x0003cc5001007387 */ /* 0x0003e20000100800 */
[----:B------:R-:W-:-:S02]  /*14850*/  FSEL R182, R182, -INF , !P5 ;  /* 0xff800000b6b67808 */ /* 0x000fc40006800000 */
[----:B------:R-:W-:Y:S02]  /*14860*/  ISETP.GE.AND P6, PT, R5, UR38, PT ;  /* 0x0000002605007c0c */ /* 0x000fe4000bfc6270 */
[----:B------:R-:W-:Y:S02]  /*14870*/  FMNMX R4, R182, R4, !PT ;  /* 0x00000004b6047209 */ /* 0x000fe40007800000 */
[----:B------:R-:W-:Y:S02]  /*14880*/  FSEL R183, R183, -INF , !P6 ;  /* 0xff800000b7b77808 */ /* 0x000fe40007000000 */
[----:B------:R-:W-:Y:S01]  /*14890*/  LOP3.LUT R0, R0, 0xffffffbf, RZ, 0xc0, !PT ;  /* 0xffffffbf00007812 */ /* 0x000fe200078ec0ff */
[----:B-1----:R-:W4:Y:S01]  /*148a0*/  LDL.LU R80, [R1+0x58] ;  /* 0x0000580001507983 */ /* 0x002f220000300800 */
[----:B------:R-:W-:Y:S02]  /*148b0*/  FMNMX R4, R183, R4, !PT ;  /* 0x00000004b7047209 */ /* 0x000fe40007800000 */
[----:B------:R-:W-:Y:S01]  /*148c0*/  @P0 LOP3.LUT R0, R0, 0x40, RZ, 0xfc, !PT ;  /* 0x0000004000000812 */ /* 0x000fe200078efcff */
[----:B------:R1:W-:Y:S04]  /*148d0*/  STL [R1+0x3c8], R81 ;  /* 0x0003c85101007387 */ /* 0x0003e80000100800 */
[----:B------:R-:W1:Y:S01]  /*148e0*/  SHFL.BFLY PT, R3, R4, 0x1, 0x1f ;  /* 0x0c201f0004037f89 */ /* 0x000e6200000e0000 */
[----:B------:R-:W-:-:S02]  /*148f0*/  FSEL R169, R169, -INF , !P1 ;  /* 0xff800000a9a97808 */ /* 0x000fc40004800000 */
[----:B------:R-:W-:Y:S01]  /*14900*/  FSEL R172, R172, -INF , !P2 ;  /* 0xff800000acac7808 */ /* 0x000fe20005000000 */
[----:B-1----:R-:W4:Y:S01]  /*14910*/  LDL.LU R81, [R1+0x5c] ;  /* 0x00005c0001517983 */ /* 0x002f220000300800 */
[----:B------:R-:W-:-:S03]  /*14920*/  FMNMX R4, R4, R3, !PT ;  /* 0x0000000304047209 */ /* 0x000fc60007800000 */
[----:B------:R1:W-:Y:S04]  /*14930*/  STL [R1+0x3c4], R84 ;  /* 0x0003c45401007387 */ /* 0x0003e80000100800 */
[----:B------:R-:W1:Y:S01]  /*14940*/  SHFL.BFLY PT, R3, R4, 0x2, 0x1f ;  /* 0x0c401f0004037f89 */ /* 0x000e6200000e0000 */
[----:B------:R-:W-:-:S03]  /*14950*/  LOP3.LUT P1, RZ, R0, 0x10, RZ, 0xc0, !PT ;  /* 0x0000001000ff7812 */ /* 0x000fc6000782c0ff */
[----:B-1----:R-:W4:Y:S04]  /*14960*/  LDL.LU R84, [R1+0x68] ;  /* 0x0000680001547983 */ /* 0x002f280000300800 */
[----:B------:R1:W-:Y:S04]  /*14970*/  STL [R1+0x3c0], R85 ;  /* 0x0003c05501007387 */ /* 0x0003e80000100800 */
[----:B-1----:R-:W4:Y:S01]  /*14980*/  LDL.LU R85, [R1+0x6c] ;  /* 0x00006c0001557983 */ /* 0x002f220000300800 */
[----:B------:R-:W-:-:S03]  /*14990*/  FMNMX R4, R4, R3, !PT ;  /* 0x0000000304047209 */ /* 0x000fc60007800000 */
[----:B------:R1:W-:Y:S01]  /*149a0*/  STL [R1+0x3bc], R88 ;  /* 0x0003bc5801007387 */ /* 0x0003e20000100800 */
[----:B------:R-:W-:-:S04]  /*149b0*/  FSETP.NEU.AND P0, PT, R4, -INF , PT ;  /* 0xff8000000400780b */ /* 0x000fc80003f0d000 */
[----:B------:R-:W-:Y:S02]  /*149c0*/  FSEL R5, R4, RZ, P0 ;  /* 0x000000ff04057208 */ /* 0x000fe40000000000 */
[----:B------:R-:W-:Y:S01]  /*149d0*/  LOP3.LUT P0, RZ, R0, 0x40, RZ, 0xc0, !PT ;  /* 0x0000004000ff7812 */ /* 0x000fe2000780c0ff */
[----:B-1----:R-:W4:Y:S02]  /*149e0*/  LDL.LU R88, [R1+0x78] ;  /* 0x0000780001587983 */ /* 0x002f240000300800 */
[----:B------:R-:W-:Y:S01]  /*149f0*/  FMUL R3, R5, UR4 ;  /* 0x0000000405037c20 */ /* 0x000fe20008400000 */
[----:B------:R-:W-:Y:S01]  /*14a00*/  FSEL R9, R168, -INF , !P0 ;  /* 0xff800000a8097808 */ /* 0x000fe20004000000 */
[----:B------:R1:W-:Y:S01]  /*14a10*/  STL [R1+0x3b8], R89 ;  /* 0x0003b85901007387 */ /* 0x0003e20000100800 */
[----:B------:R-:W-:Y:S01]  /*14a20*/  LOP3.LUT P0, RZ, R0, 0x20, RZ, 0xc0, !PT ;  /* 0x0000002000ff7812 */ /* 0x000fe2000780c0ff */
[----:B------:R-:W-:-:S05]  /*14a30*/  FFMA R0, R154, UR4, -R3 ;  /* 0x000000049a007c23 */ /* 0x000fca0008000803 */
[C---:B------:R-:W-:Y:S01]  /*14a40*/  FSETP.GEU.AND P2, PT, R0.reuse, -126, PT ;  /* 0xc2fc00000000780b */ /* 0x040fe20003f4e000 */
[----:B-1----:R-:W4:Y:S04]  /*14a50*/  LDL.LU R89, [R1+0x7c] ;  /* 0x00007c0001597983 */ /* 0x002f280000300800 */
[----:B------:R1:W-:Y:S08]  /*14a60*/  STL [R1+0x3b4], R92 ;  /* 0x0003b45c01007387 */ /* 0x0003f00000100800 */
[----:B------:R-:W-:-:S04]  /*14a70*/  @!P2 FMUL R0, R0, 0.5 ;  /* 0x3f0000000000a820 */ /* 0x000fc80000400000 */
[----:B------:R1:W1:Y:S02]  /*14a80*/  MUFU.EX2 R19, R0 ;  /* 0x0000000000137308 */ /* 0x0002640000000800 */
[----:B-1----:R-:W4:Y:S04]  /*14a90*/  LDL.LU R92, [R1+0x88] ;  /* 0x00008800015c7983 */ /* 0x002f280000300800 */
[----:B------:R1:W-:Y:S01]  /*14aa0*/  STL [R1+0x3b0], R93 ;  /* 0x0003b05d01007387 */ /* 0x0003e20000100800 */
[----:B------:R-:W-:-:S03]  /*14ab0*/  FFMA R0, R155, UR4, -R3 ;  /* 0x000000049b007c23 */ /* 0x000fc60008000803 */
[----:B-1----:R-:W4:Y:S01]  /*14ac0*/  LDL.LU R93, [R1+0x8c] ;  /* 0x00008c00015d7983 */ /* 0x002f220000300800 */
[----:B------:R-:W-:Y:S01]  /*14ad0*/  @!P2 FMUL R19, R19, R19 ;  /* 0x000000131313a220 */ /* 0x000fe20000400000 */
[C---:B------:R-:W-:Y:S02]  /*14ae0*/  FSETP.GEU.AND P2, PT, R0.reuse, -126, PT ;  /* 0xc2fc00000000780b */ /* 0x040fe40003f4e000 */
[----:B------:R1:W-:Y:S04]  /*14af0*/  STL [R1+0x3ac], R96 ;  /* 0x0003ac6001007387 */ /* 0x0003e80000100800 */
[----:B-1----:R-:W4:Y:S07]  /*14b00*/  LDL.LU R96, [R1+0x98] ;  /* 0x0000980001607983 */ /* 0x002f2e0000300800 */
[----:B------:R-:W-:Y:S01]  /*14b10*/  @!P2 FMUL R0, R0, 0.5 ;  /* 0x3f0000000000a820 */ /* 0x000fe20000400000 */
[----:B------:R1:W-:Y:S03]  /*14b20*/  STL [R1+0x3a8], R97 ;  /* 0x0003a86101007387 */ /* 0x0003e60000100800 */
[----:B------:R1:W2:Y:S02]  /*14b30*/  MUFU.EX2 R165, R0 ;  /* 0x0000000000a57308 */ /* 0x0002a40000000800 */
[----:B-1----:R-:W4:Y:S01]  /*14b40*/  LDL.LU R97, [R1+0x9c] ;  /* 0x00009c0001617983 */ /* 0x002f220000300800 */
[----:B------:R-:W-:-:S03]  /*14b50*/  FFMA R0, R158, UR4, -R3 ;  /* 0x000000049e007c23 */ /* 0x000fc60008000803 */
[----:B------:R1:W-:Y:S01]  /*14b60*/  STL [R1+0x3a4], R100 ;  /* 0x0003a46401007387 */ /* 0x0003e20000100800 */
[----:B--2---:R-:W-:Y:S01]  /*14b70*/  @!P2 FMUL R165, R165, R165 ;  /* 0x000000a5a5a5a220 */ /* 0x004fe20000400000 */
[C---:B------:R-:W-:Y:S02]  /*14b80*/  FSETP.GEU.AND P2, PT, R0.reuse, -126, PT ;  /* 0xc2fc00000000780b */ /* 0x040fe40003f4e000 */
[----:B-1----:R-:W2:Y:S04]  /*14b90*/  LDL.LU R100, [R1+0xa8] ;  /* 0x0000a80001647983 */ /* 0x002ea80000300800 */
[----:B------:R1:W-:Y:S07]  /*14ba0*/  STL [R1+0x3a0], R101 ;  /* 0x0003a06501007387 */ /* 0x0003ee0000100800 */
[----:B------:R-:W-:-:S04]  /*14bb0*/  @!P2 FMUL R0, R0, 0.5 ;  /* 0x3f0000000000a820 */ /* 0x000fc80000400000 */
[----:B------:R3:W3:Y:S01]  /*14bc0*/  MUFU.EX2 R18, R0 ;  /* 0x0000000000127308 */ /* 0x0006e20000000800 */
[----:B-1----:R-:W2:Y:S04]  /*14bd0*/  LDL.LU R101, [R1+0xac] ;  /* 0x0000ac0001657983 */ /* 0x002ea80000300800 */
[----:B------:R1:W-:Y:S01]  /*14be0*/  STL [R1+0x39c], R104 ;  /* 0x00039c6801007387 */ /* 0x0003e20000100800 */
[----:B---3--:R-:W-:-:S03]  /*14bf0*/  FFMA R0, R159, UR4, -R3 ;  /* 0x000000049f007c23 */ /* 0x008fc60008000803 */
[----:B-1----:R-:W3:Y:S01]  /*14c00*/  LDL.LU R104, [R1+0xb8] ;  /* 0x0000b80001687983 */ /* 0x002ee20000300800 */
[----:B------:R-:W-:Y:S01]  /*14c10*/  @!P2 FMUL R18, R18, R18 ;  /* 0x000000121212a220 */ /* 0x000fe20000400000 */
[----:B------:R-:W-:Y:S02]  /*14c20*/  FSETP.GEU.AND P2, PT, R0, -126, PT ;  /* 0xc2fc00000000780b */ /* 0x000fe40003f4e000 */
[----:B------:R1:W-:Y:S01]  /*14c30*/  STL [R1+0x398], R105 ;  /* 0x0003986901007387 */ /* 0x0003e20000100800 */
[----:B------:R-:W-:-:S03]  /*14c40*/  FADD R8, -R5, R8 ;  /* 0x0000000805087221 */ /* 0x000fc60000000100 */
[----:B-1----:R-:W3:Y:S07]  /*14c50*/  LDL.LU R105, [R1+0xbc] ;  /* 0x0000bc0001697983 */ /* 0x002eee0000300800 */
[----:B------:R-:W-:Y:S01]  /*14c60*/  @!P2 FMUL R0, R0, 0.5 ;  /* 0x3f0000000000a820 */ /* 0x000fe20000400000 */
[----:B------:R1:W-:Y:S03]  /*14c70*/  STL [R1+0x394], R108 ;  /* 0x0003946c01007387 */ /* 0x0003e60000100800 */
[----:B------:R1:W1:Y:S02]  /*14c80*/  MUFU.EX2 R167, R0 ;  /* 0x0000000000a77308 */ /* 0x0002640000000800 */
[----:B-1----:R-:W3:Y:S01]  /*14c90*/  LDL.LU R108, [R1+0xc8] ;  /* 0x0000c800016c7983 */ /* 0x002ee20000300800 */
[----:B------:R-:W-:-:S03]  /*14ca0*/  FFMA R0, R162, UR4, -R3 ;  /* 0x00000004a2007c23 */ /* 0x000fc60008000803 */
[----:B------:R1:W-:Y:S01]  /*14cb0*/  STL [R1+0x390], R109 ;  /* 0x0003906d01007387 */ /* 0x0003e20000100800 */
[----:B------:R-:W-:Y:S01]  /*14cc0*/  @!P2 FMUL R167, R167, R167 ;  /* 0x000000a7a7a7a220 */ /* 0x000fe20000400000 */
[C---:B------:R-:W-:Y:S02]  /*14cd0*/  FSETP.GEU.AND P2, PT, R0.reuse, -126, PT ;  /* 0xc2fc00000000780b */ /* 0x040fe40003f4e000 */
[----:B-1----:R-:W3:Y:S04]  /*14ce0*/  LDL.LU R109, [R1+0xcc] ;  /* 0x0000cc00016d7983 */ /* 0x002ee80000300800 */
[----:B------:R1:W-:Y:S07]  /*14cf0*/  STL [R1+0x38c], R112 ;  /* 0x00038c7001007387 */ /* 0x0003ee0000100800 */
[----:B------:R-:W-:-:S04]  /*14d00*/  @!P2 FMUL R0, R0, 0.5 ;  /* 0x3f0000000000a820 */ /* 0x000fc80000400000 */
[----:B------:R1:W1:Y:S02]  /*14d10*/  MUFU.EX2 R17, R0 ;  /* 0x0000000000117308 */ /* 0x0002640000000800 */
[----:B-1----:R-:W3:Y:S04]  /*14d20*/  LDL.LU R112, [R1+0xd8] ;  /* 0x0000d80001707983 */ /* 0x002ee80000300800 */
[----:B------:R1:W-:Y:S01]  /*14d30*/  STL [R1+0x388], R113 ;  /* 0x0003887101007387 */ /* 0x0003e20000100800 */
[----:B------:R-:W-:-:S03]  /*14d40*/  FFMA R0, R163, UR4, -R3 ;  /* 0x00000004a3007c23 */ /* 0x000fc60008000803 */
[----:B-1----:R-:W3:Y:S01]  /*14d50*/  LDL.LU R113, [R1+0xdc] ;  /* 0x0000dc0001717983 */ /* 0x002ee20000300800 */
[----:B------:R-:W-:Y:S01]  /*14d60*/  @!P2 FMUL R17, R17, R17 ;  /* 0x000000111111a220 */ /* 0x000fe20000400000 */
[C---:B------:R-:W-:Y:S02]  /*14d70*/  FSETP.GEU.AND P2, PT, R0.reuse, -126, PT ;  /* 0xc2fc00000000780b */ /* 0x040fe40003f4e000 */
[----:B------:R1:W-:Y:S04]  /*14d80*/  STL [R1+0x384], R116 ;  /* 0x0003847401007387 */ /* 0x0003e80000100800 */
        /* <DEDUP_REMOVED lines=52> */
[----:B------:R4:W2:Y:S01]  /*150d0*/  MUFU.EX2 R22, R0 ;  /* 0x0000000000167308 */ /* 0x0008a20000000800 */
[----:B-1----:R-:W3:Y:S04]  /*150e0*/  LDL.LU R141, [R1+0x14c] ;  /* 0x00014c00018d7983 */ /* 0x002ee80000300800 */
[----:B------:R1:W-:Y:S01]  /*150f0*/  STL [R1+0x34c], R144 ;  /* 0x00034c9001007387 */ /* 0x0003e20000100800 */
[----:B----4-:R-:W-:-:S03]  /*15100*/  FFMA R0, R175, UR4, -R3 ;  /* 0x00000004af007c23 */ /* 0x010fc60008000803 */
[----:B-1----:R-:W4:Y:S01]  /*15110*/  LDL.LU R144, [R1+0x158] ;  /* 0x0001580001907983 */ /* 0x002f220000300800 */
[----:B--2---:R-:W-:Y:S01]  /*15120*/  @!P2 FMUL R22, R22, R22 ;  /* 0x000000161616a220 */ /* 0x004fe20000400000 */
[C---:B------:R-:W-:Y:S02]  /*15130*/  FSETP.GEU.AND P2, PT, R0.reuse, -126, PT ;  /* 0xc2fc00000000780b */ /* 0x040fe40003f4e000 */
[----:B------:R1:W-:Y:S04]  /*15140*/  STL [R1+0x348], R145 ;  /* 0x0003489101007387 */ /* 0x0003e80000100800 */
[----:B-1----:R-:W2:Y:S07]  /*15150*/  LDL.LU R145, [R1+0x15c] ;  /* 0x00015c0001917983 */ /* 0x002eae0000300800 */
[----:B------:R-:W-:Y:S01]  /*15160*/  @!P2 FMUL R0, R0, 0.5 ;  /* 0x3f0000000000a820 */ /* 0x000fe20000400000 */
[----:B------:R1:W-:Y:S03]  /*15170*/  STL [R1+0x344], R148 ;  /* 0x0003449401007387 */ /* 0x0003e60000100800 */
[----:B------:R1:W1:Y:S02]  /*15180*/  MUFU.EX2 R159, R0 ;  /* 0x00000000009f7308 */ /* 0x0002640000000800 */
[----:B-1----:R-:W2:Y:S01]  /*15190*/  LDL.LU R148, [R1+0x168] ;  /* 0x0001680001947983 */ /* 0x002ea20000300800 */
[----:B------:R-:W-:-:S03]  /*151a0*/  FFMA R0, R178, UR4, -R3 ;  /* 0x00000004b2007c23 */ /* 0x000fc60008000803 */
[----:B------:R1:W-:Y:S01]  /*151b0*/  STL [R1+0x340], R149 ;  /* 0x0003409501007387 */ /* 0x0003e20000100800 */
[----:B------:R-:W-:Y:S01]  /*151c0*/  @!P2 FMUL R159, R159, R159 ;  /* 0x0000009f9f9fa220 */ /* 0x000fe20000400000 */
[C---:B------:R-:W-:Y:S02]  /*151d0*/  FSETP.GEU.AND P2, PT, R0.reuse, -126, PT ;  /* 0xc2fc00000000780b */ /* 0x040fe40003f4e000 */
[----:B-1----:R-:W2:Y:S04]  /*151e0*/  LDL.LU R149, [R1+0x16c] ;  /* 0x00016c0001957983 */ /* 0x002ea80000300800 */
[----:B------:R1:W-:Y:S07]  /*151f0*/  STL [R1+0x33c], R235 ;  /* 0x00033ceb01007387 */ /* 0x0003ee0000100800 */
[----:B------:R-:W-:-:S04]  /*15200*/  @!P2 FMUL R0, R0, 0.5 ;  /* 0x3f0000000000a820 */ /* 0x000fc80000400000 */
[----:B------:R1:W1:Y:S02]  /*15210*/  MUFU.EX2 R21, R0 ;  /* 0x0000000000157308 */ /* 0x0002640000000800 */
[----:B-1----:R-:W2:Y:S04]  /*15220*/  LDL.LU R235, [R1+0x178] ;  /* 0x0001780001eb7983 */ /* 0x002ea80000300800 */
[----:B------:R1:W-:Y:S01]  /*15230*/  STL [R1+0x338], R234 ;  /* 0x000338ea01007387 */ /* 0x0003e20000100800 */
[----:B------:R-:W-:-:S03]  /*15240*/  FFMA R0, R179, UR4, -R3 ;  /* 0x00000004b3007c23 */ /* 0x000fc60008000803 */
[----:B-1----:R-:W2:Y:S01]  /*15250*/  LDL.LU R234, [R1+0x17c] ;  /* 0x00017c0001ea7983 */ /* 0x002ea20000300800 */
[----:B------:R-:W-:Y:S01]  /*15260*/  @!P2 FMUL R21, R21, R21 ;  /* 0x000000151515a220 */ /* 0x000fe20000400000 */
        /* <DEDUP_REMOVED lines=16> */
[----:B------:R-:W2:Y:S01]  /*15370*/  LDL.LU R16, [R1+0x1f8] ;  /* 0x0001f80001107983 */ /* 0x000ea20000300800 */
[----:B------:R-:W-:Y:S01]  /*15380*/  FFMA R0, R183, UR4, -R3 ;  /* 0x00000004b7007c23 */ /* 0x000fe20008000803 */
[----:B------:R-:W-:-:S04]  /*15390*/  @!P2 FMUL R20, R20, R20 ;  /* 0x000000141414a220 */ /* 0x000fc80000400000 */
[C---:B------:R-:W-:Y:S01]  /*153a0*/  FSETP.GEU.AND P2, PT, R0.reuse, -126, PT ;  /* 0xc2fc00000000780b */ /* 0x040fe20003f4e000 */
[----:B------:R-:W-:Y:S01]  /*153b0*/  FADD R3, R19, R23 ;  /* 0x0000001713037221 */ /* 0x000fe20000000000 */
[----:B------:R-:W2:Y:S04]  /*153c0*/  LDL.LU R15, [R1+0x1fc] ;  /* 0x0001fc00010f7983 */ /* 0x000ea80000300800 */
[----:B------:R1:W-:Y:S07]  /*153d0*/  STL [R1+0x324], R229 ;  /* 0x000324e501007387 */ /* 0x0003ee0000100800 */
[----:B------:R-:W-:Y:S01]  /*153e0*/  @!P2 FMUL R0, R0, 0.5 ;  /* 0x3f0000000000a820 */ /* 0x000fe20000400000 */
[----:B-1----:R-:W2:Y:S03]  /*153f0*/  LDL.LU R229, [R1+0x1ec] ;  /* 0x0001ec0001e57983 */ /* 0x002ea60000300800 */
[----:B------:R1:W1:Y:S01]  /*15400*/  MUFU.EX2 R155, R0 ;  /* 0x00000000009b7308 */ /* 0x0002620000000800 */
[----:B------:R1:W-:Y:S02]  /*15410*/  STL [R1+0x320], R228 ;  /* 0x000320e401007387 */ /* 0x0003e40000100800 */
[----:B-1----:R-:W-:-:S04]  /*15420*/  FADD R0, R17, R21 ;  /* 0x0000001511007221 */ /* 0x002fc80000000000 */
[----:B------:R-:W-:Y:S01]  /*15430*/  FADD R5, R3, R0 ;  /* 0x0000000003057221 */ /* 0x000fe20000000000 */
[----:B------:R-:W-:Y:S01]  /*15440*/  FADD R3, R18, R22 ;  /* 0x0000001612037221 */ /* 0x000fe20000000000 */
[----:B------:R-:W-:Y:S01]  /*15450*/  FADD R0, R168, R20 ;  /* 0x00000014a8007221 */ /* 0x000fe20000000000 */
[----:B------:R-:W2:Y:S03]  /*15460*/  LDL.LU R228, [R1+0x4] ;  /* 0x0000040001e47983 */ /* 0x000ea60000300800 */
[----:B------:R-:W-:Y:S01]  /*15470*/  FADD R0, R3, R0 ;  /* 0x0000000003007221 */ /* 0x000fe20000000000 */
[----:B------:R-:W-:Y:S01]  /*15480*/  FADD R3, R165, R157 ;  /* 0x0000009da5037221 */ /* 0x000fe20000000000 */
[----:B------:R-:W-:Y:S01]  /*15490*/  @!P2 FMUL R155, R155, R155 ;  /* 0x0000009b9b9ba220 */ /* 0x000fe20000400000 */
[----:B------:R1:W-:Y:S01]  /*154a0*/  STL [R1+0x31c], R227 ;  /* 0x00031ce301007387 */ /* 0x0003e20000100800 */
[----:B------:R-:W-:Y:S01]  /*154b0*/  FADD R6, R5, R0 ;  /* 0x0000000005067221 */ /* 0x000fe20000000000 */
[----:B------:R-:W-:-:S04]  /*154c0*/  FADD R0, R161, R153 ;  /* 0x00000099a1007221 */ /* 0x000fc80000000000 */
[----:B------:R-:W-:Y:S01]  /*154d0*/  FADD R5, R3, R0 ;  /* 0x0000000003057221 */ /* 0x000fe20000000000 */
[----:B------:R-:W-:Y:S01]  /*154e0*/  FADD R3, R167, R159 ;  /* 0x0000009fa7037221 */ /* 0x000fe20000000000 */
[----:B------:R-:W-:Y:S01]  /*154f0*/  FADD R0, R163, R155 ;  /* 0x0000009ba3007221 */ /* 0x000fe20000000000 */
[----:B-1----:R-:W2:Y:S03]  /*15500*/  LDL.LU R227, [R1+0x10] ;  /* 0x0000100001e37983 */ /* 0x002ea60000300800 */
[----:B------:R-:W-:Y:S01]  /*15510*/  FADD R0, R3, R0 ;  /* 0x0000000003007221 */ /* 0x000fe20000000000 */
[----:B------:R1:W-:Y:S03]  /*15520*/  STL [R1+0x318], R226 ;  /* 0x000318e201007387 */ /* 0x0003e60000100800 */
[----:B------:R-:W-:-:S04]  /*15530*/  FADD R0, R5, R0 ;  /* 0x0000000005007221 */ /* 0x000fc80000000000 */
[----:B------:R-:W-:Y:S01]  /*15540*/  FADD R6, R6, R0 ;  /* 0x0000000006067221 */ /* 0x000fe20000000000 */
[----:B------:R-:W-:Y:S01]  /*15550*/  FMNMX R0, R14, R185, !PT ;  /* 0x000000b90e007209 */ /* 0x000fe20007800000 */
[----:B-1----:R-:W2:Y:S03]  /*15560*/  LDL.LU R226, [R1+0x14] ;  /* 0x0000140001e27983 */ /* 0x002ea60000300800 */
[----:B------:R-:W-:Y:S01]  /*15570*/  FMNMX R0, R13, R0, !PT ;  /* 0x000000000d007209 */ /* 0x000fe20007800000 */
[----:B------:R1:W-:Y:S03]  /*15580*/  STL [R1+0x314], R225 ;  /* 0x000314e101007387 */ /* 0x0003e60000100800 */
[----:B------:R-:W-:-:S04]  /*15590*/  FMNMX R0, R156, R0, !PT ;  /* 0x000000009c007209 */ /* 0x000fc80007800000 */
[----:B------:R-:W-:-:S04]  /*155a0*/  FMNMX R0, R12, R0, !PT ;  /* 0x000000000c007209 */ /* 0x000fc80007800000 */
[----:B------:R-:W-:Y:S01]  /*155b0*/  FMNMX R0, R160, R0, !PT ;  /* 0x00000000a0007209 */ /* 0x000fe20007800000 */
[----:B-1----:R-:W2:Y:S03]  /*155c0*/  LDL.LU R225, [R1+0x20] ;  /* 0x0000200001e17983 */ /* 0x002ea60000300800 */
[----:B------:R-:W-:Y:S01]  /*155d0*/  FMNMX R0, R11, R0, !PT ;  /* 0x000000000b007209 */ /* 0x000fe20007800000 */
[----:B------:R1:W-:Y:S03]  /*155e0*/  STL [R1+0x310], R224 ;  /* 0x000310e001007387 */ /* 0x0003e60000100800 */
[----:B------:R-:W-:-:S04]  /*155f0*/  FMNMX R0, R184, R0, !PT ;  /* 0x00000000b8007209 */ /* 0x000fc80007800000 */
[----:B------:R-:W-:Y:S01]  /*15600*/  FMNMX R0, R10, R0, !PT ;  /* 0x000000000a007209 */ /* 0x000fe20007800000 */
[----:B-1----:R-:W2:Y:S03]  /*15610*/  LDL.LU R224, [R1+0x24] ;  /* 0x0000240001e07983 */ /* 0x002ea60000300800 */
[----:B------:R-:W-:Y:S01]  /*15620*/  FMNMX R0, R9, R0, !PT ;  /* 0x0000000009007209 */ /* 0x000fe20007800000 */
[----:B------:R1:W-:Y:S01]  /*15630*/  STL [R1+0x30c], R223 ;  /* 0x00030cdf01007387 */ /* 0x0003e20000100800 */
[----:B------:R-:W-:Y:S02]  /*15640*/  ISETP.GE.AND P2, PT, R7, UR38, PT ;  /* 0x0000002607007c0c */ /* 0x000fe4000bf46270 */
[----:B------:R-:W-:Y:S01]  /*15650*/  FMNMX R0, R169, R0, !PT ;  /* 0x00000000a9007209 */ /* 0x000fe20007800000 */
[----:B-1----:R-:W2:Y:S04]  /*15660*/  LDL.LU R223, [R1+0x30] ;  /* 0x0000300001df7983 */ /* 0x002ea80000300800 */
[----:B------:R1:W-:Y:S01]  /*15670*/  STL [R1+0x308], R222 ;  /* 0x000308de01007387 */ /* 0x0003e20000100800 */
[----:B------:R-:W-:-:S02]  /*15680*/  FSEL R173, R173, -INF , !P2 ;  /* 0xff800000adad7808 */ /* 0x000fc40005000000 */
[----:B------:R-:W-:Y:S01]  /*15690*/  FMNMX R3, R172, R0, !PT ;  /* 0x00000000ac037209 */ /* 0x000fe20007800000 */
[----:B-1----:R-:W2:Y:S04]  /*156a0*/  LDL.LU R222, [R1+0x34] ;  /* 0x0000340001de7983 */ /* 0x002ea80000300800 */
[----:B------:R1:W-:Y:S01]  /*156b0*/  STL [R1+0x304], R221 ;  /* 0x000304dd01007387 */ /* 0x0003e20000100800 */
[----:B------:R-:W-:Y:S02]  /*156c0*/  FSEL R176, R176, -INF , !P3 ;  /* 0xff800000b0b07808 */ /* 0x000fe40005800000 */
[----:B------:R-:W-:Y:S01]  /*156d0*/  FMNMX R3, R173, R3, !PT ;  /* 0x00000003ad037209 */ /* 0x000fe20007800000 */
[----:B-1----:R-:W2:Y:S04]  /*156e0*/  LDL.LU R221, [R1+0x40] ;  /* 0x0000400001dd7983 */ /* 0x002ea80000300800 */
[----:B------:R1:W-:Y:S01]  /*156f0*/  STL [R1+0x300], R220 ;  /* 0x000300dc01007387 */ /* 0x0003e20000100800 */
[----:B------:R-:W-:-:S03]  /*15700*/  FSEL R177, R177, -INF , !P4 ;  /* 0xff800000b1b17808 */ /* 0x000fc60006000000 */
[----:B-1----:R-:W2:Y:S04]  /*15710*/  LDL.LU R220, [R1+0x44] ;  /* 0x0000440001dc7983 */ /* 0x002ea80000300800 */
[----:B------:R1:W-:Y:S01]  /*15720*/  STL [R1+0x2fc], R219 ;  /* 0x0002fcdb01007387 */ /* 0x0003e20000100800 */
[----:B------:R-:W-:-:S03]  /*15730*/  FMNMX R3, R176, R3, !PT ;  /* 0x00000003b0037209 */ /* 0x000fc60007800000 */
        /* <DEDUP_REMOVED lines=14> */
[----:B------:R-:W-:-:S03]  /*15820*/  FMNMX R3, R181, R3, !PT ;  /* 0x00000003b5037209 */ /* 0x000fc60007800000 */
[----:B-1----:R-:W2:Y:S04]  /*15830*/  LDL.LU R214, [R1+0x74] ;  /* 0x0000740001d67983 */ /* 0x002ea80000300800 */
[----:B------:R1:W-:Y:S04]  /*15840*/  STL [R1+0x2e4], R213 ;  /* 0x0002e4d501007387 */ /* 0x0003e80000100800 */
[----:B-1----:R-:W2:Y:S04]  /*15850*/  LDL.LU R213, [R1+0x80] ;  /* 0x0000800001d57983 */ /* 0x002ea80000300800 */
[----:B------:R1:W-:Y:S04]  /*15860*/  STL [R1+0x2e0], R212 ;  /* 0x0002e0d401007387 */ /* 0x0003e80000100800 */
[----:B-1----:R-:W2:Y:S04]  /*15870*/  LDL.LU R212, [R1+0x84] ;  /* 0x0000840001d47983 */ /* 0x002ea80000300800 */
[----:B------:R1:W-:Y:S04]  /*15880*/  STL [R1+0x2dc], R211 ;  /* 0x0002dcd301007387 */ /* 0x0003e80000100800 */
[----:B-1----:R-:W2:Y:S04]  /*15890*/  LDL.LU R211, [R1+0x90] ;  /* 0x0000900001d37983 */ /* 0x002ea80000300800 */
[----:B------:R1:W-:Y:S04]  /*158a0*/  STL [R1+0x2d8], R210 ;  /* 0x0002d8d201007387 */ /* 0x0003e80000100800 */
[----:B------:R-:W3:Y:S04]  /*158b0*/  SHFL.BFLY PT, R5, R3, 0x1, 0x1f ;  /* 0x0c201f0003057f89 */ /* 0x000ee800000e0000 */
        /* <DEDUP_REMOVED lines=19> */
[----:B------:R1:W-:Y:S01]  /*159f0*/  STL [R1+0x2b0], R200 ;  /* 0x0002b0c801007387 */ /* 0x0003e20000100800 */
[----:B---3--:R-:W-:-:S03]  /*15a00*/  FMNMX R3, R3, R5, !PT ;  /* 0x0000000503037209 */ /* 0x008fc60007800000 */
        /* <DEDUP_REMOVED lines=24> */
[----:B------:R-:W3:Y:S04]  /*15b90*/  LDL.LU R152, [R1+0x1e8] ;  /* 0x0001e80001987983 */ /* 0x000ee80000300800 */
        /* <DEDUP_REMOVED lines=9> */
[----:B------:R-:W3:Y:S01]  /*15c30*/  LDL.LU R178, [R1+0x1d4] ;  /* 0x0001d40001b27983 */ /* 0x000ee20000300800 */
[----:B------:R-:W-:-:S03]  /*15c40*/  FMUL R0, R8, UR4 ;  /* 0x0000000408007c20 */ /* 0x000fc60008400000 */
[----:B------:R-:W3:Y:S01]  /*15c50*/  LDL.LU R179, [R1+0x1d0] ;  /* 0x0001d00001b37983 */ /* 0x000ee20000300800 */
[----:B----4-:R-:W-:-:S03]  /*15c60*/  FMNMX R5, R3, R5, !PT ;  /* 0x0000000503057209 */ /* 0x010fc60007800000 */
[----:B------:R-:W4:Y:S04]  /*15c70*/  LDL.LU R182, [R1+0x1c4] ;  /* 0x0001c40001b67983 */ /* 0x000f280000300800 */
[----:B------:R-:W4:Y:S04]  /*15c80*/  LDL.LU R183, [R1+0x1c0] ;  /* 0x0001c00001b77983 */ /* 0x000f280000300800 */
[----:B------:R-:W3:Y:S04]  /*15c90*/  LDL.LU R7, [R1+0x1b8] ;  /* 0x0001b80001077983 */ /* 0x000ee80000300800 */
[----:B------:R-:W4:Y:S01]  /*15ca0*/  LDL.LU R8, [R1+0x1ac] ;  /* 0x0001ac0001087983 */ /* 0x000f220000300800 */
[----:B------:R-:W-:-:S03]  /*15cb0*/  FSETP.GEU.AND P2, PT, R0, -126, PT ;  /* 0xc2fc00000000780b */ /* 0x000fc60003f4e000 */
[----:B------:R-:W3:Y:S10]  /*15cc0*/  LDL.LU R3, [R1+0x1a8] ;  /* 0x0001a80001037983 */ /* 0x000ef40000300800 */
[----:B------:R-:W-:-:S06]  /*15cd0*/  @!P2 FMUL R0, R0, 0.5 ;  /* 0x3f0000000000a820 */ /* 0x000fcc0000400000 */
[----:B------:R-:W1:Y:S02]  /*15ce0*/  MUFU.EX2 R0, R0 ;  /* 0x0000000000007308 */ /* 0x000e640000000800 */
[----:B-1----:R-:W-:-:S04]  /*15cf0*/  @!P2 FMUL R0, R0, R0 ;  /* 0x000000000000a220 */ /* 0x002fc80000400000 */
[-C--:B------:R-:W-:Y:S01]  /*15d00*/  FMUL R60, R60, R0.reuse ;  /* 0x000000003c3c7220 */ /* 0x080fe20000400000 */
[-C--:B------:R-:W-:Y:S01]  /*15d10*/  FMUL R61, R61, R0.reuse ;  /* 0x000000003d3d7220 */ /* 0x080fe20000400000 */
[-C--:B------:R-:W-:Y:S01]  /*15d20*/  FMUL R64, R64, R0.reuse ;  /* 0x0000000040407220 */ /* 0x080fe20000400000 */
[-C--:B------:R-:W-:Y:S02]  /*15d30*/  FMUL R65, R65, R0.reuse ;  /* 0x0000000041417220 */ /* 0x080fe40000400000 */
[----:B------:R1:W-:Y:S01]  /*15d40*/  STL [R1+0x8], R60 ;  /* 0x0000083c01007387 */ /* 0x0003e20000100800 */
[-C--:B------:R-:W-:Y:S01]  /*15d50*/  FMUL R68, R68, R0.reuse ;  /* 0x0000000044447220 */ /* 0x080fe20000400000 */
[-C--:B------:R-:W-:Y:S01]  /*15d60*/  FMUL R69, R69, R0.reuse ;  /* 0x0000000045457220 */ /* 0x080fe20000400000 */
[-C--:B------:R-:W-:Y:S01]  /*15d70*/  FMUL R72, R72, R0.reuse ;  /* 0x0000000048487220 */ /* 0x080fe20000400000 */
[----:B-1----:R-:W4:Y:S04]  /*15d80*/  LDL.LU R60, [R1+0x3f4] ;  /* 0x0003f400013c7983 */ /* 0x002f280000300800 */
[----:B------:R1:W-:Y:S01]  /*15d90*/  STL [R1+0xc], R61 ;  /* 0x00000c3d01007387 */ /* 0x0003e20000100800 */
[-C--:B------:R-:W-:Y:S01]  /*15da0*/  FMUL R73, R73, R0.reuse ;  /* 0x0000000049497220 */ /* 0x080fe20000400000 */
[----:B------:R-:W-:-:S02]  /*15db0*/  FMUL R76, R76, R0 ;  /* 0x000000004c4c7220 */ /* 0x000fc40000400000 */
[----:B-1----:R-:W4:Y:S04]  /*15dc0*/  LDL.LU R61, [R1+0x3f0] ;  /* 0x0003f000013d7983 */ /* 0x002f280000300800 */
[----:B------:R1:W-:Y:S01]  /*15dd0*/  STL [R1+0x18], R64 ;  /* 0x0000184001007387 */ /* 0x0003e20000100800 */
[----:B------:R-:W-:-:S03]  /*15de0*/  FMUL R77, R77, R0 ;  /* 0x000000004d4d7220 */ /* 0x000fc60000400000 */
        /* <DEDUP_REMOVED lines=101> */
[----:B--2---:R-:W-:-:S03]  /*16440*/  FMUL R145, R145, R0 ;  /* 0x0000000091917220 */ /* 0x004fc60000400000 */
        /* <DEDUP_REMOVED lines=29> */
[-C--:B----4-:R-:W-:Y:S01]  /*16620*/  FMUL R8, R8, R0.reuse ;  /* 0x0000000008087220 */ /* 0x090fe20000400000 */
[-C--:B------:R-:W-:Y:S02]  /*16630*/  FMUL R7, R7, R0.reuse ;  /* 0x0000000007077220 */ /* 0x080fe40000400000 */
[----:B-1----:R1:W5:Y:S04]  /*16640*/  LDL.LU R235, [R1+0x33c] ;  /* 0x00033c0001eb7983 */ /* 0x0023680000300800 */
[----:B------:R4:W-:Y:S01]  /*16650*/  STL [R1+0x17c], R234 ;  /* 0x00017cea01007387 */ /* 0x0009e20000100800 */
[-C--:B------:R-:W-:Y:S01]  /*16660*/  FMUL R166, R166, R0.reuse ;  /* 0x00000000a6a67220 */ /* 0x080fe20000400000 */
[----:B------:R-:W-:-:S02]  /*16670*/  FMUL R162, R162, R0 ;  /* 0x00000000a2a27220 */ /* 0x000fc40000400000 */
[----:B----4-:R1:W5:Y:S04]  /*16680*/  LDL.LU R234, [R1+0x338] ;  /* 0x0003380001ea7983 */ /* 0x0103680000300800 */
[----:B------:R4:W-:Y:S01]  /*16690*/  STL [R1+0x188], R233 ;  /* 0x000188e901007387 */ /* 0x0009e20000100800 */
[-C--:B------:R-:W-:Y:S01]  /*166a0*/  FMUL R158, R158, R0.reuse ;  /* 0x000000009e9e7220 */ /* 0x080fe20000400000 */
[-C--:B------:R-:W-:Y:S02]  /*166b0*/  FMUL R154, R154, R0.reuse ;  /* 0x000000009a9a7220 */ /* 0x080fe40000400000 */
[----:B----4-:R1:W5:Y:S04]  /*166c0*/  LDL.LU R233, [R1+0x334] ;  /* 0x0003340001e97983 */ /* 0x0103680000300800 */
[----:B------:R4:W-:Y:S01]  /*166d0*/  STL [R1+0x18c], R232 ;  /* 0x00018ce801007387 */ /* 0x0009e20000100800 */
[-C--:B------:R-:W-:Y:S01]  /*166e0*/  FMUL R164, R164, R0.reuse ;  /* 0x00000000a4a47220 */ /* 0x080fe20000400000 */
[----:B------:R-:W-:-:S02]  /*166f0*/  FMUL R152, R152, R0 ;  /* 0x0000000098987220 */ /* 0x000fc40000400000 */
[----:B----4-:R1:W5:Y:S04]  /*16700*/  LDL.LU R232, [R1+0x330] ;  /* 0x0003300001e87983 */ /* 0x0103680000300800 */
[----:B------:R4:W-:Y:S01]  /*16710*/  STL [R1+0x198], R231 ;  /* 0x000198e701007387 */ /* 0x0009e20000100800 */
[----:B------:R-:W-:-:S03]  /*16720*/  FSETP.NEU.AND P2, PT, R5, -INF , PT ;  /* 0xff8000000500780b */ /* 0x000fc60003f4d000 */
[----:B----4-:R1:W5:Y:S04]  /*16730*/  LDL.LU R231, [R1+0x32c] ;  /* 0x00032c0001e77983 */ /* 0x0103680000300800 */
[----:B------:R4:W-:Y:S04]  /*16740*/  STL [R1+0x19c], R230 ;  /* 0x00019ce601007387 */ /* 0x0009e80000100800 */
[----:B----4-:R1:W5:Y:S04]  /*16750*/  LDL.LU R230, [R1+0x328] ;  /* 0x0003280001e67983 */ /* 0x0103680000300800 */
        /* <DEDUP_REMOVED lines=15> */
[----:B----4-:R-:W-:Y:S01]  /*16850*/  FSEL R152, R5, RZ, P2 ;  /* 0x000000ff05987208 */ /* 0x010fe20001000000 */
        /* <DEDUP_REMOVED lines=65> */
[--C-:B------:R-:W-:Y:S01]  /*16c70*/  FFMA R7, R13, UR4, -R0.reuse ;  /* 0x000000040d077c23 */ /* 0x100fe20008000800 */
[----:B------:R4:W-:Y:S04]  /*16c80*/  STL [R1+0x1ec], R229 ;  /* 0x0001ece501007387 */ /* 0x0009e80000100800 */
[----:B------:R-:W-:Y:S01]  /*16c90*/  FSETP.GEU.AND P2, PT, R7, -126, PT ;  /* 0xc2fc00000700780b */ /* 0x000fe20003f4e000 */
[----:B------:R-:W-:Y:S01]  /*16ca0*/  FFMA R8, R12, UR4, -R0 ;  /* 0x000000040c087c23 */ /* 0x000fe20008000800 */
[----:B----4-:R-:W4:Y:S05]  /*16cb0*/  LDL.LU R229, [R1] ;  /* 0x0000000001e57983 */ /* 0x010f2a0000300800 */
[----:B------:R-:W-:Y:S01]  /*16cc0*/  @!P6 FMUL R3, R3, 0.5 ;  /* 0x3f0000000303e820 */ /* 0x000fe20000400000 */
[----:B------:R1:W-:Y:S01]  /*16cd0*/  STL [R1+0x1f8], R16 ;  /* 0x0001f81001007387 */ /* 0x0003e20000100800 */
[----:B------:R-:W-:-:S02]  /*16ce0*/  FSETP.GEU.AND P4, PT, R8, -126, PT ;  /* 0xc2fc00000800780b */ /* 0x000fc40003f8e000 */
[----:B-1----:R1:W1:Y:S02]  /*16cf0*/  MUFU.EX2 R16, R3 ;  /* 0x0000000300107308 */ /* 0x0022640000000800 */
[----:B------:R-:W-:Y:S01]  /*16d00*/  @!P2 FMUL R7, R7, 0.5 ;  /* 0x3f0000000707a820 */ /* 0x000fe20000400000 */
[--C-:B------:R-:W-:Y:S01]  /*16d10*/  FFMA R6, R156, UR4, -R0.reuse ;  /* 0x000000049c067c23 */ /* 0x100fe20008000800 */
[----:B-1----:R-:W-:-:S04]  /*16d20*/  FFMA R3, R160, UR4, -R0 ;  /* 0x00000004a0037c23 */ /* 0x002fc80008000800 */
[----:B------:R1:W1:Y:S01]  /*16d30*/  MUFU.EX2 R164, R7 ;  /* 0x0000000700a47308 */ /* 0x0002620000000800 */
[----:B------:R-:W-:Y:S01]  /*16d40*/  FSETP.GEU.AND P5, PT, R3, -126, PT ;  /* 0xc2fc00000300780b */ /* 0x000fe20003fae000 */
[--C-:B-1----:R-:W-:Y:S01]  /*16d50*/  FFMA R7, R11, UR4, -R0.reuse ;  /* 0x000000040b077c23 */ /* 0x102fe20008000800 */
[----:B------:R-:W-:Y:S01]  /*16d60*/  @!P6 FMUL R16, R16, R16 ;  /* 0x000000101010e220 */ /* 0x000fe20000400000 */
[----:B------:R-:W-:Y:S01]  /*16d70*/  FSETP.GEU.AND P3, PT, R6, -126, PT ;  /* 0xc2fc00000600780b */ /* 0x000fe20003f6e000 */
[----:B------:R-:W-:Y:S02]  /*16d80*/  @!P4 FMUL R8, R8, 0.5 ;  /* 0x3f0000000808c820 */ /* 0x000fe40000400000 */
[----:B------:R-:W-:Y:S02]  /*16d90*/  FSETP.GEU.AND P6, PT, R7, -126, PT ;  /* 0xc2fc00000700780b */ /* 0x000fe40003fce000 */
[----:B------:R1:W-:Y:S05]  /*16da0*/  MUFU.EX2 R166, R8 ;  /* 0x0000000800a67308 */ /* 0x0003ea0000000800 */
[----:B------:R-:W-:Y:S01]  /*16db0*/  @!P5 FMUL R3, R3, 0.5 ;  /* 0x3f0000000303d820 */ /* 0x000fe20000400000 */
[----:B------:R-:W-:Y:S01]  /*16dc0*/  @!P2 FMUL R164, R164, R164 ;  /* 0x000000a4a4a4a220 */ /* 0x000fe20000400000 */
[----:B-1----:R-:W-:-:S02]  /*16dd0*/  FFMA R8, R10, UR4, -R0 ;  /* 0x000000040a087c23 */ /* 0x002fc40008000800 */
[----:B------:R-:W1:Y:S01]  /*16de0*/  MUFU.EX2 R13, R3 ;  /* 0x00000003000d7308 */ /* 0x000e620000000800 */
[----:B------:R-:W-:Y:S01]  /*16df0*/  @!P3 FMUL R6, R6, 0.5 ;  /* 0x3f0000000606b820 */ /* 0x000fe20000400000 */
[----:B------:R-:W-:Y:S01]  /*16e00*/  @!P6 FMUL R7, R7, 0.5 ;  /* 0x3f0000000707e820 */ /* 0x000fe20000400000 */
[C---:B------:R-:W-:Y:S01]  /*16e10*/  FSETP.GEU.AND P2, PT, R8.reuse, -126, PT ;  /* 0xc2fc00000800780b */ /* 0x040fe20003f4e000 */
[----:B------:R1:W-:Y:S04]  /*16e20*/  STL [R1+0x1fc], R15 ;  /* 0x0001fc0f01007387 */ /* 0x0003e80000100800 */
[----:B------:R1:W2:Y:S08]  /*16e30*/  MUFU.EX2 R160, R7 ;  /* 0x0000000700a07308 */ /* 0x0002b00000000800 */
[----:B-1----:R1:W3:Y:S01]  /*16e40*/  MUFU.EX2 R15, R6 ;  /* 0x00000006000f7308 */ /* 0x0022e20000000800 */
[----:B------:R-:W-:Y:S01]  /*16e50*/  @!P2 FMUL R8, R8, 0.5 ;  /* 0x3f0000000808a820 */ /* 0x000fe20000400000 */
[--C-:B------:R-:W-:Y:S01]  /*16e60*/  FFMA R7, R173, UR4, -R0.reuse ;  /* 0x00000004ad077c23 */ /* 0x100fe20008000800 */
[--C-:B------:R-:W-:Y:S01]  /*16e70*/  FFMA R3, R169, UR4, -R0.reuse ;  /* 0x00000004a9037c23 */ /* 0x100fe20008000800 */
[----:B------:R-:W-:Y:S01]  /*16e80*/  @!P5 FMUL R13, R13, R13 ;  /* 0x0000000d0d0dd220 */ /* 0x000fe20000400000 */
[----:B------:R-:W-:Y:S01]  /*16e90*/  @!P4 FMUL R166, R166, R166 ;  /* 0x000000a6a6a6c220 */ /* 0x000fe20000400000 */
[----:B------:R-:W-:Y:S01]  /*16ea0*/  FADD R152, -R152, R185 ;  /* 0x000000b998987221 */ /* 0x000fe20000000100 */
[----:B------:R-:W-:Y:S01]  /*16eb0*/  FSETP.GEU.AND P5, PT, R7, -126, PT ;  /* 0xc2fc00000700780b */ /* 0x000fe20003fae000 */
[----:B------:R3:W3:Y:S01]  /*16ec0*/  MUFU.EX2 R10, R8 ;  /* 0x00000008000a7308 */ /* 0x0006e20000000800 */
[--C-:B-1----:R-:W-:Y:S01]  /*16ed0*/  FFMA R6, R9, UR4, -R0.reuse ;  /* 0x0000000409067c23 */ /* 0x102fe20008000800 */
[----:B------:R-:W-:Y:S01]  /*16ee0*/  FSETP.GEU.AND P4, PT, R3, -126, PT ;  /* 0xc2fc00000300780b */ /* 0x000fe20003f8e000 */
[----:B--2---:R-:W-:Y:S01]  /*16ef0*/  @!P6 FMUL R160, R160, R160 ;  /* 0x000000a0a0a0e220 */ /* 0x004fe20000400000 */
[----:B------:R-:W2:Y:S01]  /*16f00*/  LDL.LU R169, [R1+0x1b4] ;  /* 0x0001b40001a97983 */ /* 0x000ea20000300800 */
[----:B---3--:R-:W-:Y:S01]  /*16f10*/  FFMA R8, R177, UR4, -R0 ;  /* 0x00000004b1087c23 */ /* 0x008fe20008000800 */
[----:B------:R-:W-:Y:S01]  /*16f20*/  @!P3 FMUL R15, R15, R15 ;  /* 0x0000000f0f0fb220 */ /* 0x000fe20000400000 */
[----:B------:R-:W-:-:S05]  /*16f30*/  FSETP.GEU.AND P3, PT, R6, -126, PT ;  /* 0xc2fc00000600780b */ /* 0x000fca0003f6e000 */
[----:B------:R-:W-:Y:S01]  /*16f40*/  @!P5 FMUL R7, R7, 0.5 ;  /* 0x3f0000000707d820 */ /* 0x000fe20000400000 */
[----:B------:R-:W-:Y:S01]  /*16f50*/  @!P2 FMUL R10, R10, R10 ;  /* 0x0000000a0a0aa220 */ /* 0x000fe20000400000 */
[----:B------:R-:W-:Y:S01]  /*16f60*/  FSETP.GEU.AND P6, PT, R8, -126, PT ;  /* 0xc2fc00000800780b */ /* 0x000fe20003fce000 */
[----:B------:R-:W-:Y:S01]  /*16f70*/  @!P4 FMUL R3, R3, 0.5 ;  /* 0x3f0000000303c820 */ /* 0x000fe20000400000 */
[----:B------:R-:W1:Y:S01]  /*16f80*/  MUFU.EX2 R11, R7 ;  /* 0x00000007000b7308 */ /* 0x000e620000000800 */
[--C-:B------:R-:W-:Y:S01]  /*16f90*/  FFMA R9, R184, UR4, -R0.reuse ;  /* 0x00000004b8097c23 */ /* 0x100fe20008000800 */
[----:B------:R-:W3:Y:S02]  /*16fa0*/  LDL.LU R173, [R1+0x1b0] ;  /* 0x0001b00001ad7983 */ /* 0x000ee40000300800 */
[----:B------:R-:W-:Y:S02]  /*16fb0*/  @!P3 FMUL R6, R6, 0.5 ;  /* 0x3f0000000606b820 */ /* 0x000fe40000400000 */
[----:B------:R-:W2:Y:S02]  /*16fc0*/  LDL.LU R177, [R1+0x1a4] ;  /* 0x0001a40001b17983 */ /* 0x000ea40000300800 */
[----:B------:R1:W1:Y:S03]  /*16fd0*/  MUFU.EX2 R156, R3 ;  /* 0x00000003009c7308 */ /* 0x0002660000000800 */
[----:B------:R-:W-:Y:S01]  /*16fe0*/  @!P6 FMUL R8, R8, 0.5 ;  /* 0x3f0000000808e820 */ /* 0x000fe20000400000 */
[----:B-1----:R-:W-:-:S04]  /*16ff0*/  FFMA R3, R181, UR4, -R0 ;  /* 0x00000004b5037c23 */ /* 0x002fc80008000800 */
[----:B------:R1:W1:Y:S01]  /*17000*/  MUFU.EX2 R12, R6 ;  /* 0x00000006000c7308 */ /* 0x0002620000000800 */
[----:B------:R-:W-:Y:S01]  /*17010*/  @!P5 FMUL R11, R11, R11 ;  /* 0x0000000b0b0bd220 */ /* 0x000fe20000400000 */
[----:B------:R-:W-:Y:S01]  /*17020*/  FFMA R7, R172, UR4, -R0 ;  /* 0x00000004ac077c23 */ /* 0x000fe20008000800 */
[----:B------:R-:W3:Y:S01]  /*17030*/  LDL.LU R181, [R1+0x1a0] ;  /* 0x0001a00001b57983 */ /* 0x000ee20000300800 */
[----:B------:R-:W-:Y:S01]  /*17040*/  FSETP.GEU.AND P2, PT, R3, -126, PT ;  /* 0xc2fc00000300780b */ /* 0x000fe20003f4e000 */
[----:B------:R-:W-:-:S03]  /*17050*/  @!P4 FMUL R156, R156, R156 ;  /* 0x0000009c9c9cc220 */ /* 0x000fc60000400000 */
[----:B------:R1:W1:Y:S02]  /*17060*/  MUFU.EX2 R14, R8 ;  /* 0x00000008000e7308 */ /* 0x0002640000000800 */
[----:B-1----:R-:W-:Y:S01]  /*17070*/  FFMA R6, R180, UR4, -R0 ;  /* 0x00000004b4067c23 */ /* 0x002fe20008000800 */
[----:B------:R-:W2:Y:S01]  /*17080*/  LDL.LU R184, [R1+0x194] ;  /* 0x0001940001b87983 */ /* 0x000ea20000300800 */
[----:B------:R-:W-:-:S03]  /*17090*/  FSETP.GEU.AND P4, PT, R7, -126, PT ;  /* 0xc2fc00000700780b */ /* 0x000fc60003f8e000 */
[----:B------:R-:W3:Y:S01]  /*170a0*/  LDL.LU R172, [R1+0x190] ;  /* 0x0001900001ac7983 */ /* 0x000ee20000300800 */
[----:B------:R-:W-:Y:S01]  /*170b0*/  FFMA R8, R176, UR4, -R0 ;  /* 0x00000004b0087c23 */ /* 0x000fe20008000800 */
[----:B------:R-:W-:Y:S01]  /*170c0*/  @!P2 FMUL R3, R3, 0.5 ;  /* 0x3f0000000303a820 */ /* 0x000fe20000400000 */
[----:B------:R-:W-:Y:S01]  /*170d0*/  @!P3 FMUL R12, R12, R12 ;  /* 0x0000000c0c0cb220 */ /* 0x000fe20000400000 */
[----:B------:R-:W2:Y:S02]  /*170e0*/  LDL.LU R185, [R1+0x184] ;  /* 0x0001840001b97983 */ /* 0x000ea40000300800 */
[----:B------:R-:W-:Y:S02]  /*170f0*/  FSETP.GEU.AND P5, PT, R8, -126, PT ;  /* 0xc2fc00000800780b */ /* 0x000fe40003fae000 */
[----:B------:R-:W-:Y:S01]  /*17100*/  FSETP.GEU.AND P3, PT, R9, -126, PT ;  /* 0xc2fc00000900780b */ /* 0x000fe20003f6e000 */
[----:B------:R-:W-:Y:S01]  /*17110*/  @!P6 FMUL R14, R14, R14 ;  /* 0x0000000e0e0ee220 */ /* 0x000fe20000400000 */
[----:B------:R-:W-:Y:S01]  /*17120*/  FSETP.GEU.AND P6, PT, R6, -126, PT ;  /* 0xc2fc00000600780b */ /* 0x000fe20003fce000 */
[----:B------:R-:W1:Y:S01]  /*17130*/  MUFU.EX2 R3, R3 ;  /* 0x0000000300037308 */ /* 0x000e620000000800 */
[----:B------:R-:W-:Y:S01]  /*17140*/  FMUL R0, R152, UR4 ;  /* 0x0000000498007c20 */ /* 0x000fe20008400000 */
[----:B------:R-:W-:Y:S01]  /*17150*/  @!P4 FMUL R7, R7, 0.5 ;  /* 0x3f0000000707c820 */ /* 0x000fe20000400000 */
[----:B------:R-:W3:Y:S01]  /*17160*/  LDL.LU R176, [R1+0x180] ;  /* 0x0001800001b07983 */ /* 0x000ee20000300800 */
[----:B------:R-:W-:-:S03]  /*17170*/  F2FP.F16.F32.PACK_AB R165, R165, R19 ;  /* 0x00000013a5a5723e */ /* 0x000fc600000000ff */
[----:B------:R-:W2:Y:S01]  /*17180*/  LDL.LU R180, [R1+0x174] ;  /* 0x0001740001b47983 */ /* 0x000ea20000300800 */
[----:B------:R-:W-:Y:S02]  /*17190*/  @!P5 FMUL R8, R8, 0.5 ;  /* 0x3f0000000808d820 */ /* 0x000fe40000400000 */
[----:B------:R-:W-:Y:S02]  /*171a0*/  @!P3 FMUL R9, R9, 0.5 ;  /* 0x3f0000000909b820 */ /* 0x000fe40000400000 */
[----:B------:R1:W1:Y:S01]  /*171b0*/  MUFU.EX2 R152, R8 ;  /* 0x0000000800987308 */ /* 0x0002620000000800 */
[----:B------:R-:W-:Y:S01]  /*171c0*/  @!P6 FMUL R6, R6, 0.5 ;  /* 0x3f0000000606e820 */ /* 0x000fe20000400000 */
[----:B-1----:R-:W-:-:S06]  /*171d0*/  @!P2 FMUL R3, R3, R3 ;  /* 0x000000030303a220 */ /* 0x002fcc0000400000 */
[----:B------:R-:W1:Y:S01]  /*171e0*/  MUFU.EX2 R162, R9 ;  /* 0x0000000900a27308 */ /* 0x000e620000000800 */
[----:B------:R-:W-:-:S07]  /*171f0*/  FADD R8, R164, R156 ;  /* 0x0000009ca4087221 */ /* 0x000fce0000000000 */
[----:B------:R1:W1:Y:S08]  /*17200*/  MUFU.EX2 R158, R7 ;  /* 0x00000007009e7308 */ /* 0x0002700000000800 */
[----:B------:R1:W1:Y:S02]  /*17210*/  MUFU.EX2 R154, R6 ;  /* 0x00000006009a7308 */ /* 0x0002640000000800 */
[----:B-1----:R-:W-:-:S04]  /*17220*/  FADD R7, R160, R14 ;  /* 0x0000000ea0077221 */ /* 0x002fc80000000000 */
[----:B------:R-:W-:Y:S01]  /*17230*/  FADD R8, R8, R7 ;  /* 0x0000000708087221 */ /* 0x000fe20000000000 */
[----:B------:R-:W-:Y:S01]  /*17240*/  FADD R7, R166, R11 ;  /* 0x0000000ba6077221 */ /* 0x000fe20000000000 */
[----:B------:R-:W-:Y:S01]  /*17250*/  FADD R6, R10, R3 ;  /* 0x000000030a067221 */ /* 0x000fe20000000000 */
[----:B------:R-:W-:-:S03]  /*17260*/  @!P5 FMUL R152, R152, R152 ;  /* 0x000000989898d220 */ /* 0x000fc60000400000 */
[----:B------:R-:W-:Y:S01]  /*17270*/  FADD R6, R7, R6 ;  /* 0x0000000607067221 */ /* 0x000fe20000000000 */
[----:B------:R-:W-:Y:S01]  /*17280*/  FADD R7, R16, R12 ;  /* 0x0000000c10077221 */ /* 0x000fe20000000000 */
[----:B------:R-:W-:Y:S02]  /*17290*/  @!P3 FMUL R162, R162, R162 ;  /* 0x000000a2a2a2b220 */ /* 0x000fe40000400000 */
[----:B------:R-:W-:Y:S01]  /*172a0*/  FADD R9, R8, R6 ;  /* 0x0000000608097221 */ /* 0x000fe20000000000 */
[----:B------:R-:W-:Y:S01]  /*172b0*/  FADD R6, R13, R152 ;  /* 0x000000980d067221 */ /* 0x000fe20000000000 */
[----:B------:R-:W-:Y:S01]  /*172c0*/  @!P4 FMUL R158, R158, R158 ;  /* 0x0000009e9e9ec220 */ /* 0x000fe20000400000 */
[----:B------:R-:W-:Y:S02]  /*172d0*/  @!P6 FMUL R154, R154, R154 ;  /* 0x0000009a9a9ae220 */ /* 0x000fe40000400000 */
[----:B------:R-:W-:Y:S01]  /*172e0*/  FADD R8, R7, R6 ;  /* 0x0000000607087221 */ /* 0x000fe20000000000 */
[----:B------:R-:W-:Y:S01]  /*172f0*/  FADD R7, R15, R158 ;  /* 0x0000009e0f077221 */ /* 0x000fe20000000000 */
[----:B------:R-:W-:-:S04]  /*17300*/  FADD R6, R162, R154 ;  /* 0x0000009aa2067221 */ /* 0x000fc80000000000 */
[----:B------:R-:W-:Y:S02]  /*17310*/  FADD R6, R7, R6 ;  /* 0x0000000607067221 */ /* 0x000fe40000000000 */
[----:B------:R-:W3:Y:S02]  /*17320*/  LDL.LU R7, [R1+0x170] ;  /* 0x0001700001077983 */ /* 0x000ee40000300800 */
[----:B------:R-:W-:Y:S02]  /*17330*/  FADD R6, R8, R6 ;  /* 0x0000000608067221 */ /* 0x000fe40000000000 */
[----:B------:R-:W2:Y:S02]  /*17340*/  LDL.LU R8, [R1+0x164] ;  /* 0x0001640001087983 */ /* 0x000ea40000300800 */
[----:B------:R-:W-:Y:S01]  /*17350*/  FADD R6, R6, R9 ;  /* 0x0000000906067221 */ /* 0x000fe20000000000 */
[----:B------:R-:W-:Y:S01]  /*17360*/  F2FP.F16.F32.PACK_AB R167, R167, R18 ;  /* 0x00000012a7a7723e */ /* 0x000fe200000000ff */
[----:B------:R-:W3:Y:S01]  /*17370*/  LDL.LU R9, [R1+0x160] ;  /* 0x0001600001097983 */ /* 0x000ee20000300800 */
[----:B------:R-:W-:-:S03]  /*17380*/  F2FP.F16.F32.PACK_AB R161, R161, R17 ;  /* 0x00000011a1a1723e */ /* 0x000fc600000000ff */
[----:B------:R-:W2:Y:S04]  /*17390*/  LDL.LU R19, [R1+0x154] ;  /* 0x0001540001137983 */ /* 0x000ea80000300800 */
[----:B------:R-:W3:Y:S04]  /*173a0*/  LDL.LU R18, [R1+0x150] ;  /* 0x0001500001127983 */ /* 0x000ee80000300800 */
[----:B------:R-:W2:Y:S01]  /*173b0*/  LDL.LU R17, [R1+0x144] ;  /* 0x0001440001117983 */ /* 0x000ea20000300800 */
[----:B------:R-:W-:-:S13]  /*173c0*/  FSETP.GEU.AND P2, PT, R0, -126, PT ;  /* 0xc2fc00000000780b */ /* 0x000fda0003f4e000 */
[----:B------:R-:W-:-:S06]  /*173d0*/  @!P2 FMUL R0, R0, 0.5 ;  /* 0x3f0000000000a820 */ /* 0x000fcc0000400000 */
[----:B------:R-:W1:Y:S02]  /*173e0*/  MUFU.EX2 R0, R0 ;  /* 0x0000000000007308 */ /* 0x000e640000000800 */
[----:B-1----:R-:W-:-:S04]  /*173f0*/  @!P2 FMUL R0, R0, R0 ;  /* 0x000000000000a220 */ /* 0x002fc80000400000 */
        /* <DEDUP_REMOVED lines=11> */
[----:B----4-:R-:W-:-:S05]  /*174b0*/  FMUL R229, R229, R0 ;  /* 0x00000000e5e57220 */ /* 0x010fca0000400000 */
[----:B------:R1:W-:Y:S04]  /*174c0*/  STL [R1], R229 ;  /* 0x000000e501007387 */ /* 0x0003e80000100800 */
[----:B-1----:R1:W5:Y:S04]  /*174d0*/  LDL.LU R229, [R1+0x324] ;  /* 0x0003240001e57983 */ /* 0x0023680000300800 */
[----:B------:R4:W-:Y:S04]  /*174e0*/  STL [R1+0x4], R228 ;  /* 0x000004e401007387 */ /* 0x0009e80000100800 */
[----:B----4-:R1:W5:Y:S04]  /*174f0*/  LDL.LU R228, [R1+0x320] ;  /* 0x0003200001e47983 */ /* 0x0103680000300800 */
[----:B------:R4:W-:Y:S04]  /*17500*/  STL [R1+0x10], R227 ;  /* 0x000010e301007387 */ /* 0x0009e80000100800 */
[----:B----4-:R1:W5:Y:S04]  /*17510*/  LDL.LU R227, [R1+0x31c] ;  /* 0x00031c0001e37983 */ /* 0x0103680000300800 */
[----:B------:R4:W-:Y:S04]  /*17520*/  STL [R1+0x14], R226 ;  /* 0x000014e201007387 */ /* 0x0009e80000100800 */
[----:B----4-:R1:W5:Y:S04]  /*17530*/  LDL.LU R226, [R1+0x318] ;  /* 0x0003180001e27983 */ /* 0x0103680000300800 */
[----:B------:R4:W-:Y:S04]  /*17540*/  STL [R1+0x20], R225 ;  /* 0x000020e101007387 */ /* 0x0009e80000100800 */
[----:B----4-:R1:W5:Y:S04]  /*17550*/  LDL.LU R225, [R1+0x314] ;  /* 0x0003140001e17983 */ /* 0x0103680000300800 */
[----:B------:R4:W-:Y:S01]  /*17560*/  STL [R1+0x24], R224 ;  /* 0x000024e001007387 */ /* 0x0009e20000100800 */
[----:B------:R-:W-:-:S03]  /*17570*/  FMUL R217, R217, R0 ;  /* 0x00000000d9d97220 */ /* 0x000fc60000400000 */
        /* <DEDUP_REMOVED lines=86> */
[----:B--2---:R-:W-:-:S03]  /*17ae0*/  FMUL R17, R17, R0 ;  /* 0x0000000011117220 */ /* 0x004fc60000400000 */
[----:B----4-:R1:W5:Y:S04]  /*17af0*/  LDL.LU R195, [R1+0x29c] ;  /* 0x00029c0001c37983 */ /* 0x0103680000300800 */
[----:B------:R2:W-:Y:S01]  /*17b00*/  STL [R1+0x114], R194 ;  /* 0x000114c201007387 */ /* 0x0005e20000100800 */
[-C--:B---3--:R-:W-:Y:S01]  /*17b10*/  FMUL R18, R18, R0.reuse ;  /* 0x0000000012127220 */ /* 0x088fe20000400000 */
        /* <DEDUP_REMOVED lines=22> */
[----:B------:R1:W-:Y:S04]  /*17c80*/  STL [R1+0x144], R17 ;  /* 0x0001441101007387 */ /* 0x0003e80000100800 */
[----:B------:R1:W-:Y:S04]  /*17c90*/  STL [R1+0x150], R18 ;  /* 0x0001501201007387 */ /* 0x0003e80000100800 */
[----:B------:R1:W-:Y:S04]  /*17ca0*/  STL [R1+0x154], R19 ;  /* 0x0001541301007387 */ /* 0x0003e80000100800 */
[----:B------:R1:W-:Y:S04]  /*17cb0*/  STL [R1+0x160], R9 ;  /* 0x0001600901007387 */ /* 0x0003e80000100800 */
[----:B------:R1:W-:Y:S01]  /*17cc0*/  STL [R1+0x164], R8 ;  /* 0x0001640801007387 */ /* 0x0003e20000100800 */
[----:B------:R-:W-:-:S03]  /*17cd0*/  FMUL R173, R173, R0 ;  /* 0x00000000adad7220 */ /* 0x000fc60000400000 */
        /* <DEDUP_REMOVED lines=27> */
[----:B------:R-:W-:Y:S01]  /*17e90*/  ULEA UR7, UR5, UR37, 0x3 ;  /* 0x0000002505077291 */ /* 0x000fe2000f8e183f */
[----:B------:R-:W-:Y:S01]  /*17ea0*/  FFMA R189, R0, R189, R6 ;  /* 0x000000bd00bd7223 */ /* 0x000fe20000000006 */
[----:B------:R-:W-:Y:S01]  /*17eb0*/  SHF.L.U32 R6, R187, 0x1f, RZ ;  /* 0x0000001fbb067819 */ /* 0x000fe200000006ff */
[-C--:B------:R-:W-:Y:S01]  /*17ec0*/  FMUL R24, R24, R0.reuse ;  /* 0x0000000018187220 */ /* 0x080fe20000400000 */
[-C--:B------:R-:W-:Y:S01]  /*17ed0*/  FMUL R25, R25, R0.reuse ;  /* 0x0000000019197220 */ /* 0x080fe20000400000 */
[-C--:B------:R-:W-:Y:S01]  /*17ee0*/  FMUL R28, R28, R0.reuse ;  /* 0x000000001c1c7220 */ /* 0x080fe20000400000 */
[----:B------:R-:W-:-:S03]  /*17ef0*/  FMUL R29, R29, R0 ;  /* 0x000000001d1d7220 */ /* 0x000fc60000400000 */
[----:B------:R1:W2:Y:S01]  /*17f00*/  SYNCS.PHASECHK.TRANS64.TRYWAIT P2, [UR7+0x74400], R6 ;  /* 0x07440006ff0075a7 */ /* 0x0002a20008040147 */
        /* <DEDUP_REMOVED lines=69> */
[----:B------:R-:W-:Y:S02]  /*18360*/  F2FP.F16.F32.PACK_AB R152, R14, R152 ;  /* 0x000000980e98723e */ /* 0x000fe400000000ff */
[----:B------:R-:W-:Y:S02]  /*18370*/  F2FP.F16.F32.PACK_AB R153, R153, R21 ;  /* 0x000000159999723e */ /* 0x000fe400000000ff */
[----:B------:R-:W-:Y:S01]  /*18380*/  F2FP.F16.F32.PACK_AB R154, R3, R154 ;  /* 0x0000009a039a723e */ /* 0x000fe200000000ff */
[----:B-12---:R-:W-:Y:S06]  /*18390*/  @!P0 BRA `(.L_x_41) ;  /* 0x0000000000048947 */ /* 0x006fec0003800000 */
[----:B------:R-:W-:Y:S01]  /*183a0*/  BPT.TRAP 0x1 ;  /* 0x000000040000795c */ /* 0x000fe20000300000 */
.L_x_41:
[----:B------:R-:W-:Y:S05]  /*183b0*/  @P2 BRA `(.L_x_42) ;  /* 0x0000000000082947 */ /* 0x000fea0003800000 */
[----:B------:R-:W1:Y:S02]  /*183c0*/  SYNCS.PHASECHK.TRANS64.TRYWAIT P2, [UR7+0x74400], R6 ;  /* 0x07440006ff0075a7 */ /* 0x000e640008040147 */
[----:B-1----:R-:W-:Y:S05]  /*183d0*/  @!P2 BRA `(.L_x_43) ;  /* 0x000000e000eca947 */ /* 0x002fea0003800000 */
.L_x_42:
        /* <DEDUP_REMOVED lines=287> */
[----:B------:R-:W2:Y:S01]  /*195d0*/  LDL.LU.64 R136, [R1+0xb20] ;  /* 0x000b200001887983 */ /* 0x000ea20000300a00 */
[----:B------:R-:W-:Y:S02]  /*195e0*/  MOV R203, R89 ;  /* 0x0000005900cb7202 */ /* 0x000fe40000000f00 */
[----:B------:R-:W-:Y:S01]  /*195f0*/  MOV R205, R87 ;  /* 0x0000005700cd7202 */ /* 0x000fe20000000f00 */
[----:B------:R-:W2:Y:S01]  /*19600*/  LDL.LU.64 R134, [R1+0xb18] ;  /* 0x000b180001867983 */ /* 0x000ea20000300a00 */
[----:B------:R-:W-:Y:S02]  /*19610*/  MOV R208, R84 ;  /* 0x0000005400d07202 */ /* 0x000fe40000000f00 */
        /* <DEDUP_REMOVED lines=549> */
[----:B------:R-:W-:-:S03]  /*1b870*/  MOV R3, R150 ;  /* 0x0000009600037202 */ /* 0x000fc60000000f00 */
[----:B------:R-:W-:Y:S01]  /*1b880*/  STL.64 [R1+0x48], R42 ;  /* 0x0000482a01007387 */ /* 0x000fe20000100a00 */
[----:B------:R-:W-:-:S03]  /*1b890*/  MOV R0, R151 ;  /* 0x0000009700007202 */ /* 0x000fc60000000f00 */
[----:B------:R-:W-:Y:S01]  /*1b8a0*/  STL.64 [R1+0x50], R44 ;  /* 0x0000502c01007387 */ /* 0x000fe20000100a00 */
[----:B------:R-:W-:Y:S01]  /*1b8b0*/  IMAD.MOV.U32 R7, RZ, RZ, R148 ;  /* 0x000000ffff077224 */ /* 0x000fe200078e0094 */
[----:B------:R-:W-:Y:S02]  /*1b8c0*/  MOV R6, R149 ;  /* 0x0000009500067202 */ /* 0x000fe40000000f00 */
[----:B------:R-:W-:Y:S01]  /*1b8d0*/  STL.64 [R1+0x58], R46 ;  /* 0x0000582e01007387 */ /* 0x000fe20000100a00 */
[----:B------:R-:W-:-:S03]  /*1b8e0*/  MOV R9, R146 ;  /* 0x0000009200097202 */ /* 0x000fc60000000f00 */
[----:B------:R1:W-:Y:S01]  /*1b8f0*/  STL [R1+0x60], R48 ;  /* 0x0000603001007387 */ /* 0x0003e20000100800 */
        /* <DEDUP_REMOVED lines=143> */
[----:B------:R-:W-:Y:S02]  /*1c1f0*/  MOV R20, R50 ;  /* 0x0000003200147202 */ /* 0x000fe40000000f00 */
[----:B------:R-:W-:Y:S01]  /*1c200*/  MOV R152, R51 ;  /* 0x0000003300987202 */ /* 0x000fe20000000f00 */
        /* <DEDUP_REMOVED lines=114> */
[----:B------:R-:W-:-:S03]  /*1c930*/  MOV R52, R153 ;  /* 0x0000009900347202 */ /* 0x000fc60000000f00 */
[----:B------:R-:W3:Y:S01]  /*1c940*/  LDL.LU R155, [R1+0x56c] ;  /* 0x00056c00019b7983 */ /* 0x000ee20000300800 */
[----:B------:R-:W-:-:S03]  /*1c950*/  IMAD.MOV.U32 R53, RZ, RZ, R154 ;  /* 0x000000ffff357224 */ /* 0x000fc600078e009a */
        /* <DEDUP_REMOVED lines=297> */
.L_x_44:
[----:B------:R-:W-:-:S04]  /*1dbf0*/  ULEA UR7, UR6, UR37, 0x3 ;  /* 0x0000002506077291 */ /* 0x000fc8000f8e183f */
[----:B------:R-:W-:-:S04]  /*1dc00*/  UIADD3 UR7, UR7, 0x74428, URZ ;  /* 0x0007442807077890 */ /* 0x000fc8000fffe03f */
[----:B------:R-:W-:-:S09]  /*1dc10*/  UPRMT UR7, URZ, 0x654, UR7 ;  /* 0x000006543f077896 */ /* 0x000fd20008000007 */
[----:B------:R-:W-:Y:S01]  /*1dc20*/  SYNCS.ARRIVE.TRANS64.RED.A1T0 RZ, [UR7], RZ ;  /* 0x000000ffffff79a7 */ /* 0x000fe20008100407 */
[----:B------:R-:W-:Y:S05]  /*1dc30*/  @P1 BRA `(.L_x_45) ;  /* 0x0000000000041947 */ /* 0x000fea0003800000 */
[----:B------:R-:W-:Y:S01]  /*1dc40*/  BPT.TRAP 0x1 ;  /* 0x000000040000795c */ /* 0x000fe20000300000 */
.L_x_45:
[----:B------:R-:W-:-:S04]  /*1dc50*/  UIADD3 UR6, UR6, 0x1, URZ ;  /* 0x0000000106067890 */ /* 0x000fc8000fffe03f */
[----:B------:R-:W-:-:S04]  /*1dc60*/  UISETP.NE.AND UP0, UPT, UR6, 0x5, UPT ;  /* 0x000000050600788c */ /* 0x000fc8000bf05270 */
[----:B------:R-:W-:Y:S01]  /*1dc70*/  USEL UR6, UR6, URZ, UP0 ;  /* 0x0000003f06067287 */ /* 0x000fe20008000000 */
[----:B------:R-:W-:Y:S11]  /*1dc80*/  @!P0 BRA `(.L_x_46) ;  /* 0x0000000000048947 */ /* 0x000ff60003800000 */
[----:B------:R-:W-:Y:S01]  /*1dc90*/  BPT.TRAP 0x1 ;  /* 0x000000040000795c */ /* 0x000fe20000300000 */
.L_x_46:
[----:B------:R-:W-:-:S04]  /*1dca0*/  ULEA UR7, UR6, UR37, 0x3 ;  /* 0x0000002506077291 */ /* 0x000fc8000f8e183f */
[----:B------:R-:W-:-:S04]  /*1dcb0*/  UIADD3 UR7, UR7, 0x74428, URZ ;  /* 0x0007442807077890 */ /* 0x000fc8000fffe03f */
[----:B------:R-:W-:-:S09]  /*1dcc0*/  UPRMT UR7, URZ, 0x654, UR7 ;  /* 0x000006543f077896 */ /* 0x000fd20008000007 */
[----:B------:R-:W-:Y:S01]  /*1dcd0*/  SYNCS.ARRIVE.TRANS64.RED.A1T0 RZ, [UR7], RZ ;  /* 0x000000ffffff79a7 */ /* 0x000fe20008100407 */
[----:B------:R-:W-:Y:S05]  /*1dce0*/  @P1 BRA `(.L_x_47) ;  /* 0x0000000000041947 */ /* 0x000fea0003800000 */
[----:B------:R-:W-:Y:S01]  /*1dcf0*/  BPT.TRAP 0x1 ;  /* 0x000000040000795c */ /* 0x000fe20000300000 */
.L_x_47:
[----:B------:R-:W-:Y:S01]  /*1dd00*/  UIADD3 UR5, UR5, 0x1, URZ ;  /* 0x0000000105057890 */ /* 0x000fe2000fffe03f */
[C---:B-----5:R-:W-:Y:S01]  /*1dd10*/  ISETP.GT.AND P2, PT, R186.reuse, 0x1, PT ;  /* 0x00000001ba00780c */ /* 0x060fe20003f44270 */
[----:B------:R-:W-:Y:S01]  /*1dd20*/  UIADD3 UR6, UR6, 0x1, URZ ;  /* 0x0000000106067890 */ /* 0x000fe2000fffe03f */
[----:B------:R-:W-:Y:S01]  /*1dd30*/  IADD3 R0, R186, -0x1, RZ ;  /* 0xffffffffba007810 */ /* 0x000fe20007ffe0ff */
[----:B------:R-:W-:Y:S01]  /*1dd40*/  UISETP.NE.AND UP1, UPT, UR5, 0x5, UPT ;  /* 0x000000050500788c */ /* 0x000fe2000bf25270 */
[----:B------:R-:W-:Y:S01]  /*1dd50*/  VIADD R2, R2, 0x40 ;  /* 0x0000004002027836 */ /* 0x000fe20000000000 */
[----:B------:R-:W-:Y:S01]  /*1dd60*/  UISETP.NE.AND UP0, UPT, UR6, 0x5, UPT ;  /* 0x000000050600788c */ /* 0x000fe2000bf05270 */
[----:B------:R-:W-:Y:S01]  /*1dd70*/  MOV R186, R0 ;  /* 0x0000000000ba7202 */ /* 0x000fe20000000f00 */
[----:B------:R-:W-:Y:S01]  /*1dd80*/  USEL UR7, URZ, 0x1, UP1 ;  /* 0x000000013f077887 */ /* 0x000fe20008800000 */
[----:B------:R-:W-:Y:S01]  /*1dd90*/  MOV R185, R5 ;  /* 0x0000000500b97202 */ /* 0x000fe20000000f00 */
[----:B------:R-:W-:Y:S01]  /*1dda0*/  USEL UR6, UR6, URZ, UP0 ;  /* 0x0000003f06067287 */ /* 0x000fe20008000000 */
[----:B------:R-:W-:Y:S01]  /*1ddb0*/  MOV R8, R4 ;  /* 0x0000000400087202 */ /* 0x000fe20000000f00 */
[----:B------:R-:W-:-:S02]  /*1ddc0*/  USEL UR36, UR5, URZ, UP1 ;  /* 0x0000003f05247287 */ /* 0x000fc40008800000 */
[----:B------:R-:W-:Y:S01]  /*1ddd0*/  LOP3.LUT R16, R187, UR7, RZ, 0x3c, !PT ;  /* 0x00000007bb107c12 */ /* 0x000fe2000f8e3cff */
[----:B------:R-:W-:Y:S09]  /*1dde0*/  @P2 BRA `(.L_x_48) ;  /* 0xffffff5400382947 */ /* 0x000ff2000383ffff */
.L_x_37:
[----:B------:R-:W2:Y:S02]  /*1ddf0*/  LDL R0, [R1+0x270] ;  /* 0x0002700001007983 */ /* 0x000ea40000100800 */
[----:B--2---:R-:W-:-:S13]  /*1de00*/  R2UR UR4, R0 ;  /* 0x00000000000472ca */ /* 0x004fda00000e0000 */
[----:B------:R-:W-:-:S04]  /*1de10*/  ULOP3.LUT UR4, UR4, 0x1, URZ, 0xfc, !UPT ;  /* 0x0000000104047892 */ /* 0x000fc8000f8efc3f */
[----:B------:R-:W-:-:S06]  /*1de20*/  UISETP.NE.AND UP0, UPT, UR4, 0x3, UPT ;  /* 0x000000030400788c */ /* 0x000fcc000bf05270 */
[----:B------:R-:W-:-:S13]  /*1de30*/  PLOP3.LUT P2, PT, PT, PT, UP0, 0x80, 0x0 ;  /* 0x000000000000781c */ /* 0x000fda0003f4f008 */
[----:B------:R-:W-:Y:S05]  /*1de40*/  @!P2 BRA `(.L_x_49) ;  /* 0x000000000004a947 */ /* 0x000fea0003800000 */
[----:B------:R-:W-:Y:S01]  /*1de50*/  BPT.TRAP 0x1 ;  /* 0x000000040000795c */ /* 0x000fe20000300000 */
.L_x_49:
[----:B------:R-:W-:Y:S01]  /*1de60*/  R2UR UR5, R0 ;  /* 0x00000000000572ca */ /* 0x000fe200000e0000 */
[----:B------:R-:W-:-:S04]  /*1de70*/  ULEA UR4, UR45, UR37, 0x3 ;  /* 0x000000252d047291 */ /* 0x000fc8000f8e183f */
[----:B------:R-:W-:-:S04]  /*1de80*/  UIADD3 UR4, UR4, 0x74460, URZ ;  /* 0x0007446004047890 */ /* 0x000fc8000fffe03f */
[----:B------:R-:W-:-:S04]  /*1de90*/  UPRMT UR4, URZ, 0x654, UR4 ;  /* 0x000006543f047896 */ /* 0x000fc80008000004 */
[----:B------:R-:W-:-:S05]  /*1dea0*/  UISETP.GT.U32.AND UP0, UPT, UR5, 0x1, UPT ;  /* 0x000000010500788c */ /* 0x000fca000bf04070 */
[----:B------:R-:W-:Y:S01]  /*1deb0*/  SYNCS.ARRIVE.TRANS64.RED.A1T0 RZ, [UR4], RZ ;  /* 0x000000ffffff79a7 */ /* 0x000fe20008100404 */
[----:B------:R-:W-:-:S13]  /*1dec0*/  PLOP3.LUT P2, PT, PT, PT, UP0, 0x80, 0x0 ;  /* 0x000000000000781c */ /* 0x000fda0003f4f008 */
[----:B------:R-:W-:Y:S05]  /*1ded0*/  @P2 BRA `(.L_x_50) ;  /* 0x0000000000042947 */ /* 0x000fea0003800000 */
[----:B------:R-:W-:Y:S01]  /*1dee0*/  BPT.TRAP 0x1 ;  /* 0x000000040000795c */ /* 0x000fe20000300000 */
.L_x_50:
[----:B------:R-:W-:Y:S05]  /*1def0*/  @!P0 BRA `(.L_x_51) ;  /* 0x0000000000048947 */ /* 0x000fea0003800000 */
[----:B------:R-:W-:Y:S01]  /*1df00*/  BPT.TRAP 0x1 ;  /* 0x000000040000795c */ /* 0x000fe20000300000 */
.L_x_51:
[----:B------:R-:W-:-:S04]  /*1df10*/  ULEA UR6, UR6, UR37, 0x3 ;  /* 0x0000002506067291 */ /* 0x000fc8000f8e183f */
[----:B------:R-:W-:-:S04]  /*1df20*/  UIADD3 UR6, UR6, 0x74428, URZ ;  /* 0x0007442806067890 */ /* 0x000fc8000fffe03f */
[----:B------:R-:W-:-:S09]  /*1df30*/  UPRMT UR6, URZ, 0x654, UR6 ;  /* 0x000006543f067896 */ /* 0x000fd20008000006 */
[----:B------:R-:W-:Y:S01]  /*1df40*/  SYNCS.ARRIVE.TRANS64.RED.A1T0 RZ, [UR6], RZ ;  /* 0x000000ffffff79a7 */ /* 0x000fe20008100406 */
[----:B------:R-:W-:Y:S05]  /*1df50*/  @P1 BRA `(.L_x_52) ;  /* 0x0000000000041947 */ /* 0x000fea0003800000 */
[----:B------:R-:W-:Y:S01]  /*1df60*/  BPT.TRAP 0x1 ;  /* 0x000000040000795c */ /* 0x000fe20000300000 */
.L_x_52:
[----:B------:R-:W1:Y:S01]  /*1df70*/  SHFL.BFLY PT, R0, R189, 0x1, 0x1f ;  /* 0x0c201f00bd007f89 */ /* 0x000e6200000e0000 */
[----:B------:R-:W-:Y:S01]  /*1df80*/  BSSY B0, `(.L_x_53) ;  /* 0x0000025000007945 */ /* 0x000fe20003800000 */
[----:B------:R-:W-:Y:S01]  /*1df90*/  IMAD.MOV.U32 R12, RZ, RZ, 0x7f800000 ;  /* 0x7f800000ff0c7424 */ /* 0x000fe200078e00ff */
[----:B------:R-:W-:Y:S01]  /*1dfa0*/  MOV R11, 0x3f800000 ;  /* 0x3f800000000b7802 */ /* 0x000fe20000000f00 */
[----:B------:R-:W2:Y:S01]  /*1dfb0*/  SHFL.BFLY PT, R2, R188, 0x1, 0x1f ;  /* 0x0c201f00bc027f89 */ /* 0x000ea200000e0000 */
[----:B------:R-:W-:Y:S01]  /*1dfc0*/  MOV R10, 0x7f800000 ;  /* 0x7f800000000a7802 */ /* 0x000fe20000000f00 */
[----:B-1----:R-:W-:Y:S01]  /*1dfd0*/  FADD R189, R0, R189 ;  /* 0x000000bd00bd7221 */ /* 0x002fe20000000000 */
[----:B--2---:R-:W-:-:S04]  /*1dfe0*/  FADD R188, R2, R188 ;  /* 0x000000bc02bc7221 */ /* 0x004fc80000000000 */
[----:B------:R-:W1:Y:S04]  /*1dff0*/  SHFL.BFLY PT, R0, R189, 0x2, 0x1f ;  /* 0x0c401f00bd007f89 */ /* 0x000e6800000e0000 */
[----:B------:R-:W2:Y:S01]  /*1e000*/  SHFL.BFLY PT, R13, R188, 0x2, 0x1f ;  /* 0x0c401f00bc0d7f89 */ /* 0x000ea200000e0000 */
[C---:B-1----:R-:W-:Y:S01]  /*1e010*/  FSETP.NE.AND P0, PT, R189.reuse, -R0, PT ;  /* 0x80000000bd00720b */ /* 0x042fe20003f05000 */
[----:B------:R-:W-:Y:S01]  /*1e020*/  FADD R189, R189, R0 ;  /* 0x00000000bdbd7221 */ /* 0x000fe20000000000 */
[----:B------:R-:W-:Y:S01]  /*1e030*/  MOV R0, 0x3f800000 ;  /* 0x3f80000000007802 */ /* 0x000fe20000000f00 */
[----:B--2---:R-:W-:-:S10]  /*1e040*/  FADD R6, R188, R13 ;  /* 0x0000000dbc067221 */ /* 0x004fd40000000000 */
[----:B------:R-:W-:Y:S05]  /*1e050*/  @!P0 BRA `(.L_x_54) ;  /* 0x00000000005c8947 */ /* 0x000fea0003800000 */
[----:B------:R-:W-:Y:S01]  /*1e060*/  IMAD.MOV.U32 R0, RZ, RZ, R189 ;  /* 0x000000ffff007224 */ /* 0x000fe200078e00bd */
[----:B------:R-:W-:Y:S04]  /*1e070*/  BSSY B1, `(.L_x_55) ;  /* 0x000000d000017945 */ /* 0x000fe80003800000 */
[----:B------:R-:W-:-:S04]  /*1e080*/  IADD3 R2, R0, 0x1800000, RZ ;  /* 0x0180000000027810 */ /* 0x000fc80007ffe0ff */
[----:B------:R-:W-:-:S04]  /*1e090*/  LOP3.LUT R2, R2, 0x7f800000, RZ, 0xc0, !PT ;  /* 0x7f80000002027812 */ /* 0x000fc800078ec0ff */
[----:B------:R-:W-:-:S13]  /*1e0a0*/  ISETP.GT.U32.AND P0, PT, R2, 0x1ffffff, PT ;  /* 0x01ffffff0200780c */ /* 0x000fda0003f04070 */
[----:B------:R-:W-:Y:S05]  /*1e0b0*/  @P0 BRA `(.L_x_56) ;  /* 0x0000000000100947 */ /* 0x000fea0003800000 */
[----:B------:R-:W-:-:S07]  /*1e0c0*/  MOV R9, 0x1e0e0 ;  /* 0x0001e0e000097802 */ /* 0x000fce0000000f00 */
[----:B------:R-:W-:Y:S05]  /*1e0d0*/  CALL.REL.NOINC `($__internal_0_$__cuda_sm20_rcp_rn_f32_slowpath) ;  /* 0x0000008800c47944 */ /* 0x000fea0003c00000 */
[----:B------:R-:W-:Y:S01]  /*1e0e0*/  MOV R2, R7 ;  /* 0x0000000700027202 */ /* 0x000fe20000000f00 */
[----:B------:R-:W-:Y:S06]  /*1e0f0*/  BRA `(.L_x_57) ;  /* 0x0000000000107947 */ /* 0x000fec0003800000 */
.L_x_56:
[----:B------:R-:W1:Y:S02]  /*1e100*/  MUFU.RCP R2, R0 ;  /* 0x0000000000027308 */ /* 0x000e640000001000 */
[----:B-1----:R-:W-:-:S04]  /*1e110*/  FFMA R3, R0, R2, -1 ;  /* 0xbf80000000037423 */ /* 0x002fc80000000002 */
[----:B------:R-:W-:-:S04]  /*1e120*/  FADD.FTZ R3, -R3, -RZ ;  /* 0x800000ff03037221 */ /* 0x000fc80000010100 */
[----:B------:R-:W-:-:S07]  /*1e130*/  FFMA R2, R2, R3, R2 ;  /* 0x0000000302027223 */ /* 0x000fce0000000002 */
.L_x_57:
[----:B------:R-:W-:Y:S05]  /*1e140*/  BSYNC B1 ;  /* 0x0000000000017941 */ /* 0x000fea0003800000 */
.L_x_55:
[----:B------:R-:W-:Y:S01]  /*1e150*/  FSETP.GEU.AND P0, PT, |R0|, 1.175494350822287508e-38, PT ;  /* 0x008000000000780b */ /* 0x000fe20003f0e200 */
[----:B------:R-:W-:-:S12]  /*1e160*/  ULDC UR4, c[0x0][0x600] ;  /* 0x0001800000047ab9 */ /* 0x000fd80000000800 */
[----:B------:R-:W-:-:S06]  /*1e170*/  @!P0 FMUL R0, R0, 16777216 ;  /* 0x4b80000000008820 */ /* 0x000fcc0000400000 */
[----:B------:R-:W1:Y:S02]  /*1e180*/  MUFU.LG2 R0, R0 ;  /* 0x0000000000007308 */ /* 0x000e640000000c00 */
[----:B-1----:R-:W-:-:S04]  /*1e190*/  @!P0 FADD R0, R0, -24 ;  /* 0xc1c0000000008421 */ /* 0x002fc80000000000 */
[----:B------:R-:W-:-:S04]  /*1e1a0*/  FMUL R0, R0, 0.69314718246459960938 ;  /* 0x3f31721800007820 */ /* 0x000fc80000400000 */
[----:B------:R-:W-:Y:S01]  /*1e1b0*/  FFMA R10, R5, UR4, R0 ;  /* 0x00000004050a7c23 */ /* 0x000fe20008000000 */
[----:B------:R-:W-:-:S07]  /*1e1c0*/  MOV R0, R2 ;  /* 0x0000000200007202 */ /* 0x000fce0000000f00 */
.L_x_54:
[----:B------:R-:W-:Y:S05]  /*1e1d0*/  BSYNC B0 ;  /* 0x0000000000007941 */ /* 0x000fea0003800000 */
.L_x_53:
[----:B------:R-:W2:Y:S01]  /*1e1e0*/  LDL.LU R166, [R1] ;  /* 0x0000000001a67983 */ /* 0x000ea20000300800 */
[----:B------:R-:W-:-:S03]  /*1e1f0*/  ULDC UR4, c[0x0][0x608] ;  /* 0x0001820000047ab9 */ /* 0x000fc60000000800 */
[----:B------:R-:W3:Y:S04]  /*1e200*/  LDL.LU R162, [R1+0x4] ;  /* 0x0000040001a27983 */ /* 0x000ee80000300800 */
[----:B------:R-:W4:Y:S04]  /*1e210*/  LDL.LU R159, [R1+0x10] ;  /* 0x00001000019f7983 */ /* 0x000f280000300800 */
[----:B------:R-:W5:Y:S04]  /*1e220*/  LDL.LU R155, [R1+0x14] ;  /* 0x00001400019b7983 */ /* 0x000f680000300800 */
        /* <DEDUP_REMOVED lines=59> */
[----:B------:R-:W5:Y:S01]  /*1e5e0*/  LDL.LU R2, [R1+0x1f4] ;  /* 0x0001f40001027983 */ /* 0x000f620000300800 */
[----:B------:R-:W-:Y:S01]  /*1e5f0*/  FMUL R0, R0, UR4 ;  /* 0x0000000400007c20 */ /* 0x000fe20008400000 */
[----:B------:R-:W-:Y:S01]  /*1e600*/  FSETP.NE.AND P0, PT, R188, -R13, PT ;  /* 0x8000000dbc00720b */ /* 0x000fe20003f05000 */
[----:B------:R-:W-:Y:S02]  /*1e610*/  BSSY B0, `(.L_x_58) ;  /* 0x00000ee000007945 */ /* 0x000fe40003800000 */
[-C--:B--2---:R-:W-:Y:S01]  /*1e620*/  FMUL R166, R166, R0.reuse ;  /* 0x00000000a6a67220 */ /* 0x084fe20000400000 */
[-C--:B---3--:R-:W-:Y:S01]  /*1e630*/  FMUL R162, R162, R0.reuse ;  /* 0x00000000a2a27220 */ /* 0x088fe20000400000 */
[-C--:B----4-:R-:W-:Y:S01]  /*1e640*/  FMUL R159, R159, R0.reuse ;  /* 0x000000009f9f7220 */ /* 0x090fe20000400000 */
[-C--:B-----5:R-:W-:Y:S01]  /*1e650*/  FMUL R155, R155, R0.reuse ;  /* 0x000000009b9b7220 */ /* 0x0a0fe20000400000 */
        /* <DEDUP_REMOVED lines=37> */
[----:B------:R-:W-:-:S04]  /*1e8b0*/  FMUL R232, R168, R0 ;  /* 0x00000000a8e87220 */ /* 0x000fc80000400000 */
[----:B------:R-:W-:Y:S01]  /*1e8c0*/  STL [R1], R169 ;  /* 0x000000a901007387 */ /* 0x000fe20000100800 */
[-C--:B------:R-:W-:Y:S01]  /*1e8d0*/  FMUL R165, R165, R0.reuse ;  /* 0x00000000a5a57220 */ /* 0x080fe20000400000 */
[----:B------:R-:W-:-:S04]  /*1e8e0*/  FMUL R233, R164, R0 ;  /* 0x00000000a4e97220 */ /* 0x000fc80000400000 */
[----:B------:R-:W-:Y:S01]  /*1e8f0*/  STL [R1+0x10], R165 ;  /* 0x000010a501007387 */ /* 0x000fe20000100800 */
[-C--:B------:R-:W-:Y:S01]  /*1e900*/  FMUL R161, R161, R0.reuse ;  /* 0x00000000a1a17220 */ /* 0x080fe20000400000 */
[----:B------:R-:W-:-:S04]  /*1e910*/  FMUL R160, R160, R0 ;  /* 0x00000000a0a07220 */ /* 0x000fc80000400000 */
[----:B------:R-:W-:Y:S01]  /*1e920*/  STL [R1+0x20], R161 ;  /* 0x000020a101007387 */ /* 0x000fe20000100800 */
[----:B------:R-:W-:-:S03]  /*1e930*/  FMUL R157, R157, R0 ;  /* 0x000000009d9d7220 */ /* 0x000fc60000400000 */
        /* <DEDUP_REMOVED lines=32> */
[----:B------:R1:W-:Y:S01]  /*1eb40*/  STL [R1+0xa0], R5 ;  /* 0x0000a00501007387 */ /* 0x0003e20000100800 */
[----:B------:R-:W-:-:S03]  /*1eb50*/  FMUL R2, R2, R0 ;  /* 0x0000000002027220 */ /* 0x000fc60000400000 */
[----:B------:R2:W-:Y:S04]  /*1eb60*/  STL [R1+0xc4], R3 ;  /* 0x0000c40301007387 */ /* 0x0005e80000100800 */
[----:B------:R3:W-:Y:S01]  /*1eb70*/  STL [R1+0xb0], R2 ;  /* 0x0000b00201007387 */ /* 0x0007e20000100800 */
[-C--:B-1----:R-:W-:Y:S01]  /*1eb80*/  FMUL R5, R24, R0.reuse ;  /* 0x0000000018057220 */ /* 0x082fe20000400000 */
[----:B--2---:R-:W-:-:S04]  /*1eb90*/  FMUL R3, R25, R0 ;  /* 0x0000000019037220 */ /* 0x004fc80000400000 */
[----:B------:R1:W-:Y:S01]  /*1eba0*/  STL [R1+0xd4], R5 ;  /* 0x0000d40501007387 */ /* 0x0003e20000100800 */
[----:B---3--:R-:W-:-:S03]  /*1ebb0*/  FMUL R2, R28, R0 ;  /* 0x000000001c027220 */ /* 0x008fc60000400000 */
        /* <DEDUP_REMOVED lines=119> */
[-C--:B---3--:R-:W-:Y:S01]  /*1f330*/  FMUL R2, R148, R0.reuse ;  /* 0x0000000094027220 */ /* 0x088fe20000400000 */
[----:B------:R-:W-:Y:S02]  /*1f340*/  FMUL R0, R149, R0 ;  /* 0x0000000095007220 */ /* 0x000fe40000400000 */
[----:B------:R1:W-:Y:S04]  /*1f350*/  STL [R1+0x254], R3 ;  /* 0x0002540301007387 */ /* 0x0003e80000100800 */
[----:B------:R1:W-:Y:S04]  /*1f360*/  STL [R1+0x264], R2 ;  /* 0x0002640201007387 */ /* 0x0003e80000100800 */
[----:B------:R1:W-:Y:S01]  /*1f370*/  STL [R1+0x25c], R0 ;  /* 0x00025c0001007387 */ /* 0x0003e20000100800 */
[----:B------:R-:W-:Y:S05]  /*1f380*/  @!P0 BRA `(.L_x_59) ;  /* 0x0000000000588947 */ /* 0x000fea0003800000 */
[----:B-1----:R-:W-:Y:S01]  /*1f390*/  VIADD R0, R6, 0x1800000 ;  /* 0x0180000006007836 */ /* 0x002fe20000000000 */
[----:B------:R-:W-:Y:S04]  /*1f3a0*/  BSSY B1, `(.L_x_60) ;  /* 0x000000c000017945 */ /* 0x000fe80003800000 */
[----:B------:R-:W-:-:S04]  /*1f3b0*/  LOP3.LUT R0, R0, 0x7f800000, RZ, 0xc0, !PT ;  /* 0x7f80000000007812 */ /* 0x000fc800078ec0ff */
[----:B------:R-:W-:-:S13]  /*1f3c0*/  ISETP.GT.U32.AND P0, PT, R0, 0x1ffffff, PT ;  /* 0x01ffffff0000780c */ /* 0x000fda0003f04070 */
[----:B------:R-:W-:Y:S05]  /*1f3d0*/  @P0 BRA `(.L_x_61) ;  /* 0x0000000000100947 */ /* 0x000fea0003800000 */
[----:B------:R-:W-:Y:S02]  /*1f3e0*/  MOV R0, R6 ;  /* 0x0000000600007202 */ /* 0x000fe40000000f00 */
[----:B------:R-:W-:-:S07]  /*1f3f0*/  MOV R9, 0x1f410 ;  /* 0x0001f41000097802 */ /* 0x000fce0000000f00 */
[----:B------:R-:W-:Y:S05]  /*1f400*/  CALL.REL.NOINC `($__internal_0_$__cuda_sm20_rcp_rn_f32_slowpath) ;  /* 0x0000007400f87944 */ /* 0x000fea0003c00000 */
[----:B------:R-:W-:Y:S05]  /*1f410*/  BRA `(.L_x_62) ;  /* 0x0000000000107947 */ /* 0x000fea0003800000 */
.L_x_61:
[----:B------:R-:W1:Y:S02]  /*1f420*/  MUFU.RCP R7, R6 ;  /* 0x0000000600077308 */ /* 0x000e640000001000 */
[----:B-1----:R-:W-:-:S04]  /*1f430*/  FFMA R0, R6, R7, -1 ;  /* 0xbf80000006007423 */ /* 0x002fc80000000007 */
[----:B------:R-:W-:-:S04]  /*1f440*/  FADD.FTZ R0, -R0, -RZ ;  /* 0x800000ff00007221 */ /* 0x000fc80000010100 */
[----:B------:R-:W-:-:S07]  /*1f450*/  FFMA R7, R7, R0, R7 ;  /* 0x0000000007077223 */ /* 0x000fce0000000007 */
.L_x_62:
[----:B------:R-:W-:Y:S05]  /*1f460*/  BSYNC B1 ;  /* 0x0000000000017941 */ /* 0x000fea0003800000 */
.L_x_60:
[----:B------:R-:W-:Y:S01]  /*1f470*/  FSETP.GEU.AND P0, PT, |R6|, 1.175494350822287508e-38, PT ;  /* 0x008000000600780b */ /* 0x000fe20003f0e200 */
[----:B------:R-:W-:Y:S01]  /*1f480*/  ULDC UR4, c[0x0][0x600] ;  /* 0x0001800000047ab9 */ /* 0x000fe20000000800 */
[----:B------:R-:W-:-:S11]  /*1f490*/  MOV R11, R7 ;  /* 0x00000007000b7202 */ /* 0x000fd60000000f00 */
[----:B------:R-:W-:-:S06]  /*1f4a0*/  @!P0 FMUL R6, R6, 16777216 ;  /* 0x4b80000006068820 */ /* 0x000fcc0000400000 */
[----:B------:R-:W1:Y:S02]  /*1f4b0*/  MUFU.LG2 R6, R6 ;  /* 0x0000000600067308 */ /* 0x000e640000000c00 */
[----:B-1----:R-:W-:-:S04]  /*1f4c0*/  @!P0 FADD R6, R6, -24 ;  /* 0xc1c0000006068421 */ /* 0x002fc80000000000 */
[----:B------:R-:W-:-:S04]  /*1f4d0*/  FMUL R6, R6, 0.69314718246459960938 ;  /* 0x3f31721806067820 */ /* 0x000fc80000400000 */
[----:B------:R-:W-:-:S07]  /*1f4e0*/  FFMA R12, R4, UR4, R6 ;  /* 0x00000004040c7c23 */ /* 0x000fce0008000006 */
.L_x_59:
[----:B------:R-:W-:Y:S05]  /*1f4f0*/  BSYNC B0 ;  /* 0x0000000000007941 */ /* 0x000fea0003800000 */
.L_x_58:
[----:B-1----:R-:W2:Y:S01]  /*1f500*/  LDL R0, [R1+0x274] ;  /* 0x0002740001007983 */ /* 0x002ea20000100800 */
        /* <DEDUP_REMOVED lines=9> */
[----:B------:R-:W3:Y:S04]  /*1f5a0*/  LDL.LU R112, [R1+0x48] ;  /* 0x0000480001707983 */ /* 0x000ee80000300800 */
[----:B------:R-:W5:Y:S04]  /*1f5b0*/  LDL.LU R61, [R1+0x4c] ;  /* 0x00004c00013d7983 */ /* 0x000f680000300800 */
        /* <DEDUP_REMOVED lines=50> */
[----:B------:R-:W3:Y:S04]  /*1f8e0*/  LDL.LU R4, [R1+0x1e8] ;  /* 0x0001e80001047983 */ /* 0x000ee80000300800 */
[----:B------:R-:W4:Y:S04]  /*1f8f0*/  LDL.LU R3, [R1+0x1ec] ;  /* 0x0001ec0001037983 */ /* 0x000f280000300800 */
[----:B------:R-:W5:Y:S01]  /*1f900*/  LDL.LU R2, [R1+0x1f8] ;  /* 0x0001f80001027983 */ /* 0x000f620000300800 */
[----:B--2---:R-:W-:-:S03]  /*1f910*/  R2UR UR5, R0 ;  /* 0x00000000000572ca */ /* 0x004fc600000e0000 */
[----:B------:R-:W2:Y:S01]  /*1f920*/  LDL.LU R0, [R1+0x1fc] ;  /* 0x0001fc0001007983 */ /* 0x000ea20000300800 */
[----:B------:R-:W-:-:S04]  /*1f930*/  FMUL R11, R11, UR4 ;  /* 0x000000040b0b7c20 */ /* 0x000fc80008400000 */
[-C--:B--2---:R-:W-:Y:S02]  /*1f940*/  FMUL R136, R0, R11.reuse ;  /* 0x0000000b00887220 */ /* 0x084fe40000400000 */
[----:B------:R-:W2:Y:S01]  /*1f950*/  LDL R0, [R1+0x268] ;  /* 0x0002680001007983 */ /* 0x000ea20000100800 */
[-C--:B-----5:R-:W-:Y:S01]  /*1f960*/  FMUL R137, R2, R11.reuse ;  /* 0x0000000b02897220 */ /* 0x0a0fe20000400000 */
[-C--:B------:R-:W-:Y:S01]  /*1f970*/  FMUL R2, R138, R11.reuse ;  /* 0x0000000b8a027220 */ /* 0x080fe20000400000 */
[-C--:B----4-:R-:W-:Y:S01]  /*1f980*/  FMUL R140, R3, R11.reuse ;  /* 0x0000000b038c7220 */ /* 0x090fe20000400000 */
[----:B------:R-:W-:-:S03]  /*1f990*/  FMUL R3, R142, R11 ;  /* 0x0000000b8e037220 */ /* 0x000fc60000400000 */
[----:B------:R1:W-:Y:S01]  /*1f9a0*/  STL [R1+0x2c], R2 ;  /* 0x00002c0201007387 */ /* 0x0003e20000100800 */
[-C--:B---3--:R-:W-:Y:S01]  /*1f9b0*/  FMUL R141, R4, R11.reuse ;  /* 0x0000000b048d7220 */ /* 0x088fe20000400000 */
[-C--:B------:R-:W-:Y:S02]  /*1f9c0*/  FMUL R4, R147, R11.reuse ;  /* 0x0000000b93047220 */ /* 0x080fe40000400000 */
[----:B------:R3:W-:Y:S01]  /*1f9d0*/  STL [R1+0x34], R3 ;  /* 0x0000340301007387 */ /* 0x0007e20000100800 */
[-C--:B-1----:R-:W-:Y:S01]  /*1f9e0*/  FMUL R2, R146, R11.reuse ;  /* 0x0000000b92027220 */ /* 0x082fe20000400000 */
[----:B---3--:R-:W-:-:S04]  /*1f9f0*/  FMUL R3, R150, R11 ;  /* 0x0000000b96037220 */ /* 0x008fc80000400000 */
[----:B------:R1:W-:Y:S04]  /*1fa00*/  STL [R1+0x3c], R2 ;  /* 0x00003c0201007387 */ /* 0x0003e80000100800 */
[----:B------:R-:W-:Y:S01]  /*1fa10*/  STL [R1+0x30], R4 ;  /* 0x0000300401007387 */ /* 0x000fe20000100800 */
[----:B-1----:R-:W-:-:S03]  /*1fa20*/  FMUL R2, R151, R11 ;  /* 0x0000000b97027220 */ /* 0x002fc60000400000 */
[----:B------:R-:W-:Y:S01]  /*1fa30*/  STL [R1+0x40], R3 ;  /* 0x0000400301007387 */ /* 0x000fe20000100800 */
[----:B------:R-:W-:-:S03]  /*1fa40*/  UISETP.NE.AND UP0, UPT, UR47, 0x1, UPT ;  /* 0x000000012f00788c */ /* 0x000fc6000bf05270 */
[----:B------:R1:W-:Y:S01]  /*1fa50*/  STL [R1+0x38], R2 ;  /* 0x0000380201007387 */ /* 0x0003e20000100800 */
[----:B------:R-:W-:Y:S01]  /*1fa60*/  UISETP.NE.AND UP1, UPT, UR47, 0x2, UPT ;  /* 0x000000022f00788c */ /* 0x000fe2000bf25270 */
[----:B-1----:R-:W1:Y:S06]  /*1fa70*/  S2R R2, SR_TID.X ;  /* 0x0000000000027919 */ /* 0x002e6c0000002100 */
[----:B------:R-:W-:Y:S02]  /*1fa80*/  @!UP0 ULOP3.LUT UP2, URZ, UR45, 0x2, URZ, 0xc0, !UPT ;  /* 0x000000022d3f8892 */ /* 0x000fe4000f84c03f */
[----:B------:R-:W-:-:S02]  /*1fa90*/  @!UP0 ULOP3.LUT UR45, UR45, 0x1, URZ, 0xc0, !UPT ;  /* 0x000000012d2d8892 */ /* 0x000fc4000f8ec03f */
[----:B------:R-:W-:-:S04]  /*1faa0*/  @!UP0 USEL UR4, URZ, 0x1, UP2 ;  /* 0x000000013f048887 */ /* 0x000fc80009000000 */
[----:B------:R-:W-:Y:S01]  /*1fab0*/  @!UP0 ULOP3.LUT UR46, UR46, UR4, URZ, 0x3c, !UPT ;  /* 0x000000042e2e8292 */ /* 0x000fe2000f8e3c3f */
        /* <DEDUP_REMOVED lines=118> */
[----:B-1----:R-:W-:-:S02]  /*20220*/  LOP3.LUT P0, RZ, R2, 0x3, RZ, 0xc0, !PT ;  /* 0x0000000302ff7812 */ /* 0x002fc4000780c0ff */
[----:B--2---:R-:W-:-:S04]  /*20230*/  SHF.L.U32 R0, R0, 0x1f, RZ ;  /* 0x0000001f00007819 */ /* 0x004fc800000006ff */
[----:B------:R-:W1:Y:S01]  /*20240*/  SYNCS.PHASECHK.TRANS64.TRYWAIT P1, [UR5+0x8], R0 ;  /* 0x00000800ff0075a7 */ /* 0x000e620008020145 */
[----:B------:R-:W-:-:S04]  /*20250*/  @!UP1 UIADD3 UR5, UR45, 0x1, URZ ;  /* 0x000000012d059890 */ /* 0x000fc8000fffe03f */
[----:B------:R-:W-:-:S04]  /*20260*/  @!UP1 UISETP.GT.U32.AND UP2, UPT, UR5, 0x1, UPT ;  /* 0x000000010500988c */ /* 0x000fc8000bf44070 */
[----:B------:R-:W-:Y:S02]  /*20270*/  @!UP1 USEL UR4, URZ, 0x1, !UP2 ;  /* 0x000000013f049887 */ /* 0x000fe4000d000000 */
[----:B------:R-:W-:Y:S02]  /*20280*/  @!UP1 ULOP3.LUT UR45, UR45, 0x1, URZ, 0xc, !UPT ;  /* 0x000000012d2d9892 */ /* 0x000fe4000f8e0c3f */
[----:B------:R-:W-:Y:S01]  /*20290*/  @!UP1 ULOP3.LUT UR46, UR46, UR4, URZ, 0x3c, !UPT ;  /* 0x000000042e2e9292 */ /* 0x000fe2000f8e3c3f */
[----:B-1----:R-:W-:Y:S11]  /*202a0*/  @!P1 BRA `(.L_x_63) ;  /* 0x0000006400509947 */ /* 0x002ff60003800000 */
.L_x_155:
[----:B------:R-:W2:Y:S01]  /*202b0*/  S2R R56, SR_TID.X ;  /* 0x0000000000387919 */ /* 0x000ea20000002100 */
[----:B------:R-:W-:Y:S01]  /*202c0*/  USHF.L.U32 UR42, UR42, 0x6, URZ ;  /* 0x000000062a2a7899 */ /* 0x000fe2000800063f */
[----:B------:R-:W-:Y:S04]  /*202d0*/  BSSY B0, `(.L_x_64) ;  /* 0x0000019000007945 */ /* 0x000fe80003800000 */
[----:B------:R-:W-:Y:S07]  /*202e0*/  @P0 BRA `(.L_x_65) ;  /* 0x00000000005c0947 */ /* 0x000fee0003800000 */
[----:B-12---:R-:W-:Y:S01]  /*202f0*/  LOP3.LUT R0, R56, 0x60, RZ, 0xc0, !PT ;  /* 0x0000006038007812 */ /* 0x006fe200078ec0ff */
[----:B------:R-:W-:Y:S01]  /*20300*/  ULDC.64 UR4, c[0x0][0x688] ;  /* 0x0001a20000047ab9 */ /* 0x000fe20000000a00 */
[----:B------:R-:W-:Y:S01]  /*20310*/  SHF.R.U32.HI R2, RZ, 0x2, R56 ;  /* 0x00000002ff027819 */ /* 0x000fe20000011638 */
[----:B------:R-:W-:Y:S01]  /*20320*/  UIMAD UR4, UR43, UR4, UR42 ;  /* 0x000000042b0472a4 */ /* 0x000fe2000f8e022a */
[----:B------:R-:W-:Y:S01]  /*20330*/  SHF.R.U32.HI R0, RZ, 0x5, R0 ;  /* 0x00000005ff007819 */ /* 0x000fe20000011600 */
[----:B------:R-:W-:Y:S01]  /*20340*/  ULDC UR6, c[0x0][0x288] ;  /* 0x0000a20000067ab9 */ /* 0x000fe20000000800 */
[----:B------:R-:W-:Y:S01]  /*20350*/  LOP3.LUT R2, R2, 0x7, RZ, 0xc0, !PT ;  /* 0x0000000702027812 */ /* 0x000fe200078ec0ff */
[----:B------:R-:W-:Y:S01]  /*20360*/  UIMAD UR4, UR44, UR5, UR4 ;  /* 0x000000052c0472a4 */ /* 0x000fe2000f8e0204 */
[----:B------:R-:W-:Y:S01]  /*20370*/  SHF.L.U32 R0, R0, 0x4, RZ ;  /* 0x0000000400007819 */ /* 0x000fe200000006ff */
[----:B------:R-:W-:-:S03]  /*20380*/  ULDC.64 UR8, c[0x0][0x208] ;  /* 0x0000820000087ab9 */ /* 0x000fc60000000a00 */
[----:B------:R-:W-:Y:S02]  /*20390*/  LOP3.LUT R0, R0, 0xfffffff0, R2, 0xe2, !PT ;  /* 0xfffffff000007812 */ /* 0x000fe400078ee202 */
[----:B------:R-:W-:-:S03]  /*203a0*/  MOV R3, UR4 ;  /* 0x0000000400037c02 */ /* 0x000fc60008000f00 */
[C---:B------:R-:W-:Y:S01]  /*203b0*/  VIADD R2, R0.reuse, UR42 ;  /* 0x0000002a00027c36 */ /* 0x040fe20008000000 */
[----:B------:R-:W-:Y:S01]  /*203c0*/  IADD3 R0, P2, R0, UR4, RZ ;  /* 0x0000000400007c10 */ /* 0x000fe2000ff5e0ff */
[----:B------:R-:W-:-:S03]  /*203d0*/  ULDC.64 UR4, c[0x0][0x680] ;  /* 0x0001a00000047ab9 */ /* 0x000fc60000000a00 */
[C---:B------:R-:W-:Y:S02]  /*203e0*/  ISETP.GE.U32.AND P0, PT, R2.reuse, UR6, PT ;  /* 0x0000000602007c0c */ /* 0x040fe4000bf06070 */
[----:B------:R-:W-:Y:S02]  /*203f0*/  IADD3 R2, R2, 0x8, RZ ;  /* 0x0000000802027810 */ /* 0x000fe40007ffe0ff */
[----:B------:R-:W-:Y:S02]  /*20400*/  LEA.HI.X.SX32 R3, R3, RZ, 0x1, P2 ;  /* 0x000000ff03037211 */ /* 0x000fe400010f0eff */
[----:B------:R-:W-:Y:S02]  /*20410*/  ISETP.GE.U32.AND P1, PT, R2, UR6, PT ;  /* 0x0000000602007c0c */ /* 0x000fe4000bf26070 */
[----:B------:R-:W-:-:S04]  /*20420*/  LEA R2, P2, R0, UR4, 0x2 ;  /* 0x0000000400027c11 */ /* 0x000fc8000f8410ff */
[----:B------:R-:W-:-:S05]  /*20430*/  LEA.HI.X R3, R0, UR5, R3, 0x2, P2 ;  /* 0x0000000500037c11 */ /* 0x000fca00090f1403 */
[----:B------:R3:W-:Y:S04]  /*20440*/  @!P0 STG.E desc[UR8][R2.64], R10 ;  /* 0x0000000a02008986 */ /* 0x0007e8000c101908 */
[----:B------:R3:W-:Y:S02]  /*20450*/  @!P1 STG.E desc[UR8][R2.64+0x20], R12 ;  /* 0x0000200c02009986 */ /* 0x0007e4000c101908 */
.L_x_65:
[----:B------:R-:W-:Y:S05]  /*20460*/  BSYNC B0 ;  /* 0x0000000000007941 */ /* 0x000fea0003800000 */
.L_x_64:
[----:B------:R-:W-:Y:S02]  /*20470*/  ULDC.64 UR4, c[0x0][0x730] ;  /* 0x0001cc0000047ab9 */ /* 0x000fe40000000a00 */
[----:B------:R-:W-:-:S04]  /*20480*/  ISETP.NE.U32.AND P0, PT, RZ, UR4, PT ;  /* 0x00000004ff007c0c */ /* 0x000fc8000bf05070 */
[----:B------:R-:W-:-:S13]  /*20490*/  ISETP.NE.AND.EX P0, PT, RZ, UR5, PT, P0 ;  /* 0x00000005ff007c0c */ /* 0x000fda000bf05300 */
[----:B------:R-:W-:Y:S05]  /*204a0*/  @P0 BRA `(.L_x_66) ;  /* 0x0000000000300947 */ /* 0x000fea0003800000 */
[----:B------:R-:W-:Y:S02]  /*204b0*/  ULDC.64 UR4, c[0x0][0x728] ;  /* 0x0001ca0000047ab9 */ /* 0x000fe40000000a00 */
[----:B------:R-:W-:-:S04]  /*204c0*/  ISETP.NE.U32.AND P0, PT, RZ, UR4, PT ;  /* 0x00000004ff007c0c */ /* 0x000fc8000bf05070 */
[----:B------:R-:W-:-:S13]  /*204d0*/  ISETP.NE.AND.EX P0, PT, RZ, UR5, PT, P0 ;  /* 0x00000005ff007c0c */ /* 0x000fda000bf05300 */
[----:B------:R-:W-:Y:S05]  /*204e0*/  @!P0 BRA `(.L_x_67) ;  /* 0x0000000000148947 */ /* 0x000fea0003800000 */
[----:B-1-3--:R-:W1:Y:S01]  /*204f0*/  LDC.64 R2, c[0x0][0x728] ;  /* 0x0001ca00ff027b82 */ /* 0x00ae620000000a00 */
[----:B------:R-:W-:Y:S02]  /*20500*/  ULDC.64 UR4, c[0x0][0x208] ;  /* 0x0000820000047ab9 */ /* 0x000fe40000000a00 */
[----:B-1----:R-:W3:Y:S04]  /*20510*/  LDG.E R0, desc[UR4][R2.64] ;  /* 0x0000000402007981 */ /* 0x002ee8000c1e1900 */
[----:B---3--:R1:W-:Y:S01]  /*20520*/  STL [R1+0x26c], R0 ;  /* 0x00026c0001007387 */ /* 0x0083e20000100800 */
[----:B------:R-:W-:Y:S05]  /*20530*/  BRA `(.L_x_66) ;  /* 0x00000000000c7947 */ /* 0x000fea0003800000 */
.L_x_67:
[----:B------:R-:W-:Y:S02]  /*20540*/  ULDC UR4, c[0x0][0x720] ;  /* 0x0001c80000047ab9 */ /* 0x000fe40000000800 */
[----:B-1----:R-:W-:-:S05]  /*20550*/  MOV R0, UR4 ;  /* 0x0000000400007c02 */ /* 0x002fca0008000f00 */
[----:B------:R4:W-:Y:S02]  /*20560*/  STL [R1+0x26c], R0 ;  /* 0x00026c0001007387 */ /* 0x0009e40000100800 */
.L_x_66:
[----:B-1--4-:R-:W-:-:S04]  /*20570*/  MOV R0, RZ ;  /* 0x000000ff00007202 */ /* 0x012fc80000000f00 */
[----:B------:R-:W-:-:S13]  /*20580*/  LOP3.LUT P0, RZ, R0, 0x1bf, RZ, 0xc0, !PT ;  /* 0x000001bf00ff7812 */ /* 0x000fda000780c0ff */
[----:B------:R-:W-:Y:S05]  /*20590*/  @!P0 BRA `(.L_x_68) ;  /* 0x0000000000408947 */ /* 0x000fea0003800000 */
[----:B---3--:R-:W-:Y:S01]  /*205a0*/  MOV R2, 0x0 ;  /* 0x0000000000027802 */ /* 0x008fe20000000f00 */
[----:B------:R-:W-:Y:S01]  /*205b0*/  ULDC.64 UR4, c[0x4][0x70] ;  /* 0x01001c0000047ab9 */ /* 0x000fe20000000a00 */
[----:B------:R-:W-:Y:S01]  /*205c0*/  ULDC.64 UR6, c[0x4][0x78] ;  /* 0x01001e0000067ab9 */ /* 0x000fe20000000a00 */
[----:B------:R-:W-:Y:S01]  /*205d0*/  ULDC.64 UR8, c[0x4][0x8] ;  /* 0x0100020000087ab9 */ /* 0x000fe20000000a00 */
[----:B------:R-:W-:Y:S01]  /*205e0*/  IMAD.U32 R4, RZ, RZ, UR4 ;  /* 0x00000004ff047e24 */ /* 0x000fe2000f8e00ff */
[----:B------:R-:W-:Y:S01]  /*205f0*/  MOV R5, UR5 ;  /* 0x0000000500057c02 */ /* 0x000fe20008000f00 */
[----:B------:R-:W1:Y:S01]  /*20600*/  LDC.64 R2, c[0x4][R2] ;  /* 0x0100000002027b82 */ /* 0x000e620000000a00 */
[----:B------:R-:W-:Y:S01]  /*20610*/  MOV R6, UR6 ;  /* 0x0000000600067c02 */ /* 0x000fe20008000f00 */
[----:B------:R-:W-:Y:S01]  /*20620*/  IMAD.U32 R10, RZ, RZ, UR8 ;  /* 0x00000008ff0a7e24 */ /* 0x000fe2000f8e00ff */
[----:B------:R-:W-:Y:S01]  /*20630*/  MOV R7, UR7 ;  /* 0x0000000700077c02 */ /* 0x000fe20008000f00 */
[----:B------:R-:W-:Y:S01]  /*20640*/  IMAD.MOV.U32 R13, RZ, RZ, RZ ;  /* 0x000000ffff0d7224 */ /* 0x000fe200078e00ff */
[----:B------:R-:W-:-:S02]  /*20650*/  MOV R11, UR9 ;  /* 0x00000009000b7c02 */ /* 0x000fc40008000f00 */
[----:B------:R-:W-:Y:S02]  /*20660*/  MOV R8, 0x70 ;  /* 0x0000007000087802 */ /* 0x000fe40000000f00 */
[----:B------:R-:W-:-:S07]  /*20670*/  MOV R12, 0x1 ;  /* 0x00000001000c7802 */ /* 0x000fce0000000f00 */
[----:B------:R-:W-:-:S07]  /*20680*/  LEPC R20, `(.L_x_68) ;  /* 0x000000001014794e */ /* 0x000fce0000000000 */
[----:B-12---:R-:W-:Y:S05]  /*20690*/  CALL.ABS.NOINC R2 ;  /* 0x0000000002007343 */ /* 0x006fea0003c00000 */
.L_x_68:
[----:B---3--:R-:W-:Y:S02]  /*206a0*/  MOV R2, UR37 ;  /* 0x0000002500027c02 */ /* 0x008fe40008000f00 */
[----:B------:R-:W-:-:S05]  /*206b0*/  MOV R0, UR47 ;  /* 0x0000002f00007c02 */ /* 0x000fca0008000f00 */
[----:B------:R-:W-:-:S05]  /*206c0*/  IMAD R2, R0, 0x2200, R2 ;  /* 0x0000220000027824 */ /* 0x000fca00078e0202 */
[----:B------:R-:W-:-:S04]  /*206d0*/  IADD3 R55, R2, 0x6de00, RZ ;  /* 0x0006de0002377810 */ /* 0x000fc80007ffe0ff */
[----:B------:R-:W-:-:S13]  /*206e0*/  LOP3.LUT P0, RZ, R55, 0x1b0, RZ, 0xc0, !PT ;  /* 0x000001b037ff7812 */ /* 0x000fda000780c0ff */
[----:B------:R-:W-:Y:S05]  /*206f0*/  @!P0 BRA `(.L_x_69) ;  /* 0x0000000000408947 */ /* 0x000fea0003800000 */
[----:B------:R-:W-:Y:S01]  /*20700*/  MOV R14, 0x0 ;  /* 0x00000000000e7802 */ /* 0x000fe20000000f00 */
        /* <DEDUP_REMOVED lines=15> */
.L_x_69:
[----:B------:R-:W3:Y:S01]  /*20800*/  LDL R20, [R1+0x26c] ;  /* 0x00026c0001147983 */ /* 0x000ee20000100800 */
[----:B------:R-:W-:Y:S01]  /*20810*/  ULDC.64 UR4, c[0x0][0x730] ;  /* 0x0001cc0000047ab9 */ /* 0x000fe20000000a00 */
[----:B--2---:R-:W-:Y:S02]  /*20820*/  SHF.L.U32 R0, R56, 0x4, RZ ;  /* 0x0000000438007819 */ /* 0x004fe400000006ff */
[----:B------:R-:W-:Y:S01]  /*20830*/  ISETP.NE.U32.AND P0, PT, RZ, UR4, PT ;  /* 0x00000004ff007c0c */ /* 0x000fe2000bf05070 */
[----:B------:R-:W-:Y:S01]  /*20840*/  ULDC UR4, c[0x0][0x720] ;  /* 0x0001c80000047ab9 */ /* 0x000fe20000000800 */
[----:B------:R-:W-:Y:S02]  /*20850*/  LOP3.LUT R0, R0, 0x600, RZ, 0xc0, !PT ;  /* 0x0000060000007812 */ /* 0x000fe400078ec0ff */
[----:B------:R-:W-:Y:S02]  /*20860*/  ISETP.NE.AND.EX P0, PT, RZ, UR5, PT, P0 ;  /* 0x00000005ff007c0c */ /* 0x000fe4000bf05300 */
[----:B------:R-:W-:-:S02]  /*20870*/  SHF.L.U32 R3, R56, 0x5, RZ ;  /* 0x0000000538037819 */ /* 0x000fc400000006ff */
[----:B------:R-:W-:Y:S02]  /*20880*/  SHF.R.U32.HI R8, RZ, 0x1, R56 ;  /* 0x00000001ff087819 */ /* 0x000fe40000011638 */
[----:B------:R-:W-:-:S04]  /*20890*/  LOP3.LUT R0, R0, 0x20, R3, 0xf8, !PT ;  /* 0x0000002000007812 */ /* 0x000fc800078ef803 */
[----:B------:R-:W-:Y:S02]  /*208a0*/  LOP3.LUT R0, R0, 0x100, R3, 0xf8, !PT ;  /* 0x0000010000007812 */ /* 0x000fe400078ef803 */
[----:B------:R-:W-:-:S04]  /*208b0*/  LOP3.LUT R3, R3, 0xc0, RZ, 0xc0, !PT ;  /* 0x000000c003037812 */ /* 0x000fc800078ec0ff */
[----:B------:R-:W-:Y:S01]  /*208c0*/  LOP3.LUT R3, R3, 0x8, R8, 0xf8, !PT ;  /* 0x0000000803037812 */ /* 0x000fe200078ef808 */
[----:B------:R-:W-:-:S05]  /*208d0*/  IMAD.SHL.U32 R8, R56, 0x4, RZ ;  /* 0x0000000438087824 */ /* 0x000fca00078e00ff */
[----:B------:R-:W-:-:S04]  /*208e0*/  LOP3.LUT R3, R3, 0x18, R8, 0x78, !PT ;  /* 0x0000001803037812 */ /* 0x000fc800078e7808 */
[----:B------:R-:W-:Y:S02]  /*208f0*/  LOP3.LUT R3, R0, R3, RZ, 0xfc, !PT ;  /* 0x0000000300037212 */ /* 0x000fe400078efcff */
[----:B---3--:R-:W-:Y:S02]  /*20900*/  FSEL R54, R20, UR4, !P0 ;  /* 0x0000000414367c08 */ /* 0x008fe4000c000000 */
[----:B------:R-:W1:Y:S03]  /*20910*/  S2R R20, SR_TID.X ;  /* 0x0000000000147919 */ /* 0x000e660000002100 */
        /* <DEDUP_REMOVED lines=12> */
[----:B-1----:R-:W-:-:S04]  /*209e0*/  LOP3.LUT R20, R20, 0x7f, RZ, 0xc0, !PT ;  /* 0x0000007f14147812 */ /* 0x002fc800078ec0ff */
[----:B------:R-:W-:-:S04]  /*209f0*/  IADD3 R20, R20, 0x1f, RZ ;  /* 0x0000001f14147810 */ /* 0x000fc80007ffe0ff */
[----:B------:R-:W-:-:S13]  /*20a00*/  ISETP.GT.U32.AND P1, PT, R20, 0x3e, PT ;  /* 0x0000003e1400780c */ /* 0x000fda0003f24070 */
[----:B------:R-:W-:Y:S05]  /*20a10*/  @P1 BRA `(.L_x_70) ;  /* 0x0000000000041947 */ /* 0x000fea0003800000 */
[----:B------:R-:W-:-:S04]  /*20a20*/  DEPBAR.LE SB0, 0x1 ;  /* 0x000080400000791a */ /* 0x000fc80000000000 */
.L_x_70:
[----:B------:R-:W2:Y:S01]  /*20a30*/  LDL.LU R11, [R1] ;  /* 0x00000000010b7983 */ /* 0x000ea20000300800 */
[----:B------:R-:W-:Y:S05]  /*20a40*/  WARPSYNC.ALL ;  /* 0x0000000000007948 */ /* 0x000fea0003800000 */
[C---:B------:R-:W-:Y:S01]  /*20a50*/  LEA R0, R3.reuse, R2, 0x1 ;  /* 0x0000000203007211 */ /* 0x040fe200078e08ff */
[----:B------:R-:W-:Y:S01]  /*20a60*/  BAR.SYNC.DEFER_BLOCKING 0x1, 0x80 ;  /* 0x0042000000007b1d */ /* 0x000fe20000010000 */
[----:B------:R-:W-:Y:S01]  /*20a70*/  LEA R3, R3, R55, 0x1 ;  /* 0x0000003703037211 */ /* 0x000fe200078e08ff */
[-C--:B------:R-:W-:Y:S01]  /*20a80*/  FMUL R163, R163, R54.reuse ;  /* 0x00000036a3a37220 */ /* 0x080fe20000400000 */
[----:B------:R-:W-:Y:S01]  /*20a90*/  LOP3.LUT P0, RZ, R56, 0x4, RZ, 0xc0, !PT ;  /* 0x0000000438ff7812 */ /* 0x000fe2000780c0ff */
[-C--:B------:R-:W-:Y:S01]  /*20aa0*/  FMUL R32, R32, R54.reuse ;  /* 0x0000003620207220 */ /* 0x080fe20000400000 */
[----:B------:R-:W-:Y:S01]  /*20ab0*/  MOV R55, 0x20 ;  /* 0x0000002000377802 */ /* 0x000fe20000000f00 */
[-C--:B------:R-:W-:Y:S01]  /*20ac0*/  FMUL R154, R154, R54.reuse ;  /* 0x000000369a9a7220 */ /* 0x080fe20000400000 */
[----:B------:R-:W-:Y:S01]  /*20ad0*/  FMUL R28, R28, R54 ;  /* 0x000000361c1c7220 */ /* 0x000fe20000400000 */
[----:B------:R-:W3:Y:S01]  /*20ae0*/  LDL.LU R21, [R1+0x10] ;  /* 0x0000100001157983 */ /* 0x000ee20000300800 */
[----:B------:R-:W-:-:S03]  /*20af0*/  SEL R55, R55, 0xffffffe0, !P0 ;  /* 0xffffffe037377807 */ /* 0x000fc60004000000 */
[----:B------:R-:W4:Y:S04]  /*20b00*/  LDL.LU R13, [R1+0x4] ;  /* 0x00000400010d7983 */ /* 0x000f280000300800 */
[----:B------:R-:W5:Y:S04]  /*20b10*/  LDL.LU R12, [R1+0x20] ;  /* 0x00002000010c7983 */ /* 0x000f680000300800 */
[----:B------:R-:W3:Y:S04]  /*20b20*/  LDL.LU R14, [R1+0x14] ;  /* 0x00001400010e7983 */ /* 0x000ee80000300800 */
[----:B------:R1:W-:Y:S04]  /*20b30*/  STSM.16.M88.4 [R0+0x6de00], R4 ;  /* 0x06de000400007844 */ /* 0x0003e80000000200 */
[----:B------:R-:W3:Y:S01]  /*20b40*/  LDL.LU R10, [R1+0x44] ;  /* 0x00004400010a7983 */ /* 0x000ee20000300800 */
[----:B------:R-:W-:-:S03]  /*20b50*/  FMUL R70, R183, R54 ;  /* 0x00000036b7467220 */ /* 0x000fc60000400000 */
[----:B------:R-:W3:Y:S04]  /*20b60*/  LDL.LU R9, [R1+0x24] ;  /* 0x0000240001097983 */ /* 0x000ee80000300800 */
[----:B------:R-:W3:Y:S01]  /*20b70*/  LDL.LU R8, [R1+0x54] ;  /* 0x0000540001087983 */ /* 0x000ee20000300800 */
[-C--:B-1----:R-:W-:Y:S01]  /*20b80*/  FMUL R4, R167, R54.reuse ;  /* 0x00000036a7047220 */ /* 0x082fe20000400000 */
[-C--:B------:R-:W-:Y:S01]  /*20b90*/  FMUL R5, R24, R54.reuse ;  /* 0x0000003618057220 */ /* 0x080fe20000400000 */
[-C--:B------:R-:W-:Y:S01]  /*20ba0*/  FMUL R6, R158, R54.reuse ;  /* 0x000000369e067220 */ /* 0x080fe20000400000 */
[----:B------:R-:W-:Y:S01]  /*20bb0*/  FMUL R7, R23, R54 ;  /* 0x0000003617077220 */ /* 0x000fe20000400000 */
[----:B------:R-:W-:Y:S01]  /*20bc0*/  IMAD.IADD R0, R3, 0x1, R55 ;  /* 0x0000000103007824 */ /* 0x000fe200078e0237 */
[----:B------:R-:W-:Y:S01]  /*20bd0*/  F2FP.F16.F32.PACK_AB R4, R163, R4 ;  /* 0x00000004a304723e */ /* 0x000fe200000000ff */
[----:B------:R-:W3:Y:S01]  /*20be0*/  LDL.LU R20, [R1+0x50] ;  /* 0x0000500001147983 */ /* 0x000ee20000300800 */
[----:B------:R-:W-:-:S02]  /*20bf0*/  F2FP.F16.F32.PACK_AB R5, R32, R5 ;  /* 0x000000052005723e */ /* 0x000fc400000000ff */
[----:B------:R-:W-:Y:S01]  /*20c00*/  F2FP.F16.F32.PACK_AB R6, R154, R6 ;  /* 0x000000069a06723e */ /* 0x000fe200000000ff */
[----:B------:R-:W3:Y:S01]  /*20c10*/  LDL.LU R15, [R1+0x64] ;  /* 0x00006400010f7983 */ /* 0x000ee20000300800 */
[----:B------:R-:W-:-:S05]  /*20c20*/  F2FP.F16.F32.PACK_AB R7, R28, R7 ;  /* 0x000000071c07723e */ /* 0x000fca00000000ff */
[----:B------:R1:W-:Y:S01]  /*20c30*/  STSM.16.M88.4 [R0], R4 ;  /* 0x0000000400007844 */ /* 0x0003e20000000200 */
        /* <DEDUP_REMOVED lines=13> */
[----:B------:R-:W-:Y:S01]  /*20d10*/  @!PT LDS RZ, [RZ] ;  /* 0x00000000fffff984 */ /* 0x000fe20000000800 */
[----:B------:R-:W-:Y:S01]  /*20d20*/  @!PT LDS RZ, [RZ] ;  /* 0x00000000fffff984 */ /* 0x000fe20000000800 */
[----:B------:R-:W-:Y:S01]  /*20d30*/  @!PT LDS RZ, [RZ] ;  /* 0x00000000fffff984 */ /* 0x000fe20000000800 */
[----:B------:R-:W-:Y:S01]  /*20d40*/  @!PT LDS RZ, [RZ] ;  /* 0x00000000fffff984 */ /* 0x000fe20000000800 */
[----:B------:R1:W-:Y:S06]  /*20d50*/  MEMBAR.ALL.CTA ;  /* 0x0000000000007992 */ /* 0x0003ec0000008000 */
[----:B-1----:R-:W1:Y:S04]  /*20d60*/  FENCE.VIEW.ASYNC.S ;  /* 0x00000000000073c6 */ /* 0x002e680000000000 */
[----:B------:R-:W3:Y:S01]  /*20d70*/  LDL.LU R4, [R1+0x60] ;  /* 0x0000600001047983 */ /* 0x000ee20000300800 */
[----:B--2---:R-:W-:-:S03]  /*20d80*/  FMUL R183, R11, R54 ;  /* 0x000000360bb77220 */ /* 0x004fc60000400000 */
[----:B------:R-:W2:Y:S04]  /*20d90*/  LDL.LU R11, [R1+0x74] ;  /* 0x00007400010b7983 */ /* 0x000ea80000300800 */
[----:B------:R-:W2:Y:S01]  /*20da0*/  LDL.LU R6, [R1+0x70] ;  /* 0x0000700001067983 */ /* 0x000ea20000300800 */
[----:B----4-:R-:W-:-:S03]  /*20db0*/  FMUL R174, R13, R54 ;  /* 0x000000360dae7220 */ /* 0x010fc60000400000 */
[----:B------:R-:W4:Y:S01]  /*20dc0*/  LDL.LU R13, [R1+0x84] ;  /* 0x00008400010d7983 */ /* 0x000f220000300800 */
[----:B-----5:R-:W-:-:S03]  /*20dd0*/  FMUL R175, R12, R54 ;  /* 0x000000360caf7220 */ /* 0x020fc60000400000 */
[----:B------:R-:W5:Y:S01]  /*20de0*/  LDL.LU R12, [R1+0x80] ;  /* 0x00008000010c7983 */ /* 0x000f620000300800 */
[----:B---3--:R-:W-:-:S03]  /*20df0*/  FMUL R170, R14, R54 ;  /* 0x000000360eaa7220 */ /* 0x008fc60000400000 */
[----:B------:R-:W3:Y:S01]  /*20e00*/  LDL.LU R14, [R1+0x94] ;  /* 0x00009400010e7983 */ /* 0x000ee20000300800 */
[----:B------:R-:W-:-:S03]  /*20e10*/  FMUL R171, R10, R54 ;  /* 0x000000360aab7220 */ /* 0x000fc60000400000 */
[----:B------:R-:W3:Y:S01]  /*20e20*/  LDL.LU R10, [R1+0x90] ;  /* 0x00009000010a7983 */ /* 0x000ee20000300800 */
[----:B------:R-:W-:-:S03]  /*20e30*/  FMUL R166, R9, R54 ;  /* 0x0000003609a67220 */ /* 0x000fc60000400000 */
[----:B------:R-:W3:Y:S01]  /*20e40*/  LDL.LU R9, [R1+0xa4] ;  /* 0x0000a40001097983 */ /* 0x000ee20000300800 */
[----:B------:R-:W-:-:S03]  /*20e50*/  FMUL R167, R8, R54 ;  /* 0x0000003608a77220 */ /* 0x000fc60000400000 */
[----:B------:R-:W3:Y:S04]  /*20e60*/  LDL.LU R8, [R1+0xa0] ;  /* 0x0000a00001087983 */ /* 0x000ee80000300800 */
[----:B------:R-:W3:Y:S04]  /*20e70*/  LDL.LU R7, [R1+0xb4] ;  /* 0x0000b40001077983 */ /* 0x000ee80000300800 */
[----:B------:R-:W3:Y:S01]  /*20e80*/  LDL.LU R5, [R1+0xb0] ;  /* 0x0000b00001057983 */ /* 0x000ee20000300800 */
[----:B------:R-:W-:-:S03]  /*20e90*/  FMUL R158, R4, R54 ;  /* 0x00000036049e7220 */ /* 0x000fc60000400000 */
[----:B------:R-:W3:Y:S01]  /*20ea0*/  LDL.LU R4, [R1+0xc4] ;  /* 0x0000c40001047983 */ /* 0x000ee20000300800 */
        /* <DEDUP_REMOVED lines=17> */
[----:B------:R-:W-:Y:S01]  /*20fc0*/  BSSY B0, `(.L_x_71) ;  /* 0x000012e000007945 */ /* 0x000fe20003800000 */
[----:B--2---:R-:W-:-:S02]  /*20fd0*/  FMUL R159, R11, R54 ;  /* 0x000000360b9f7220 */ /* 0x004fc40000400000 */
[----:B------:R-:W2:Y:S01]  /*20fe0*/  LDL.LU R11, [R1+0xc0] ;  /* 0x0000c000010b7983 */ /* 0x000ea20000300800 */
[----:B------:R-:W-:-:S03]  /*20ff0*/  FMUL R154, R6, R54 ;  /* 0x00000036069a7220 */ /* 0x000fc60000400000 */
[----:B------:R-:W2:Y:S01]  /*21000*/  LDL.LU R6, [R1+0xd4] ;  /* 0x0000d40001067983 */ /* 0x000ea20000300800 */
[----:B----4-:R-:W-:-:S03]  /*21010*/  FMUL R155, R13, R54 ;  /* 0x000000360d9b7220 */ /* 0x010fc60000400000 */
[----:B------:R-:W4:Y:S01]  /*21020*/  LDL.LU R13, [R1+0xd0] ;  /* 0x0000d000010d7983 */ /* 0x000f220000300800 */
[----:B-----5:R-:W-:-:S03]  /*21030*/  FMUL R150, R12, R54 ;  /* 0x000000360c967220 */ /* 0x020fc60000400000 */
[----:B------:R-:W5:Y:S04]  /*21040*/  LDL.LU R12, [R1+0xe4] ;  /* 0x0000e400010c7983 */ /* 0x000f680000300800 */
[----:B------:R-:W5:Y:S01]  /*21050*/  LDL.LU R15, [R1+0xe0] ;  /* 0x0000e000010f7983 */ /* 0x000f620000300800 */
[----:B---3--:R-:W-:-:S03]  /*21060*/  FMUL R146, R10, R54 ;  /* 0x000000360a927220 */ /* 0x008fc60000400000 */
[----:B------:R-:W3:Y:S01]  /*21070*/  LDL.LU R10, [R1+0xf4] ;  /* 0x0000f400010a7983 */ /* 0x000ee20000300800 */
[----:B------:R-:W-:-:S03]  /*21080*/  FMUL R147, R9, R54 ;  /* 0x0000003609937220 */ /* 0x000fc60000400000 */
[----:B------:R-:W3:Y:S01]  /*21090*/  LDL.LU R9, [R1+0xf0] ;  /* 0x0000f00001097983 */ /* 0x000ee20000300800 */
[-C--:B------:R-:W-:Y:S01]  /*210a0*/  FMUL R142, R8, R54.reuse ;  /* 0x00000036088e7220 */ /* 0x080fe20000400000 */
[-C--:B------:R-:W-:Y:S02]  /*210b0*/  FMUL R151, R14, R54.reuse ;  /* 0x000000360e977220 */ /* 0x080fe40000400000 */
[----:B------:R-:W3:Y:S01]  /*210c0*/  LDL.LU R8, [R1+0x104] ;  /* 0x0001040001087983 */ /* 0x000ee20000300800 */
[----:B------:R-:W-:-:S03]  /*210d0*/  FMUL R143, R7, R54 ;  /* 0x00000036078f7220 */ /* 0x000fc60000400000 */
[----:B------:R-:W3:Y:S01]  /*210e0*/  LDL.LU R7, [R1+0x100] ;  /* 0x0001000001077983 */ /* 0x000ee20000300800 */
[----:B------:R-:W-:-:S03]  /*210f0*/  FMUL R138, R5, R54 ;  /* 0x00000036058a7220 */ /* 0x000fc60000400000 */
        /* <DEDUP_REMOVED lines=26> */
[----:B--2---:R-:W-:-:S02]  /*212a0*/  FMUL R135, R6, R54 ;  /* 0x0000003606877220 */ /* 0x004fc40000400000 */
[----:B------:R-:W2:Y:S01]  /*212b0*/  LDL.LU R6, [R1+0x120] ;  /* 0x0001200001067983 */ /* 0x000ea20000300800 */
[----:B------:R-:W-:-:S03]  /*212c0*/  FMUL R134, R11, R54 ;  /* 0x000000360b867220 */ /* 0x000fc60000400000 */
        /* <DEDUP_REMOVED lines=8> */
[----:B------:R-:W5:Y:S01]  /*21350*/  LDL.LU R9, [R1+0x154] ;  /* 0x0001540001097983 */ /* 0x000f620000300800 */
        /* <DEDUP_REMOVED lines=34> */
[-C--:B------:R-:W-:Y:S01]  /*21580*/  FMUL R126, R15, R54.reuse ;  /* 0x000000360f7e7220 */ /* 0x080fe20000400000 */
[-C--:B------:R-:W-:Y:S02]  /*21590*/  FMUL R119, R14, R54.reuse ;  /* 0x000000360e777220 */ /* 0x080fe40000400000 */
[----:B------:R-:W2:Y:S04]  /*215a0*/  LDL.LU R18, [R1+0x180] ;  /* 0x0001800001127983 */ /* 0x000ea80000300800 */
[----:B------:R-:W2:Y:S04]  /*215b0*/  LDL.LU R17, [R1+0x194] ;  /* 0x0001940001117983 */ /* 0x000ea80000300800 */
[----:B------:R-:W2:Y:S04]  /*215c0*/  LDL.LU R15, [R1+0x190] ;  /* 0x00019000010f7983 */ /* 0x000ea80000300800 */
[----:B------:R-:W2:Y:S01]  /*215d0*/  LDL.LU R14, [R1+0x1a4] ;  /* 0x0001a400010e7983 */ /* 0x000ea20000300800 */
[-C--:B----4-:R-:W-:Y:S01]  /*215e0*/  FMUL R106, R13, R54.reuse ;  /* 0x000000360d6a7220 */ /* 0x090fe20000400000 */
[----:B---3--:R-:W-:-:S02]  /*215f0*/  FMUL R102, R10, R54 ;  /* 0x000000360a667220 */ /* 0x008fc40000400000 */
[----:B------:R-:W3:Y:S01]  /*21600*/  LDL.LU R10, [R1+0x1a0] ;  /* 0x0001a000010a7983 */ /* 0x000ee20000300800 */
[----:B-----5:R-:W-:-:S03]  /*21610*/  FMUL R103, R9, R54 ;  /* 0x0000003609677220 */ /* 0x020fc60000400000 */
[----:B------:R-:W4:Y:S01]  /*21620*/  LDL.LU R13, [R1+0x1b4] ;  /* 0x0001b400010d7983 */ /* 0x000f220000300800 */
[----:B------:R-:W-:-:S03]  /*21630*/  FMUL R98, R8, R54 ;  /* 0x0000003608627220 */ /* 0x000fc60000400000 */
[----:B------:R-:W5:Y:S04]  /*21640*/  LDL.LU R9, [R1+0x1b0] ;  /* 0x0001b00001097983 */ /* 0x000f680000300800 */
[----:B------:R-:W5:Y:S01]  /*21650*/  LDL.LU R8, [R1+0x1c4] ;  /* 0x0001c40001087983 */ /* 0x000f620000300800 */
[-C--:B------:R-:W-:Y:S01]  /*21660*/  FMUL R99, R7, R54.reuse ;  /* 0x0000003607637220 */ /* 0x080fe20000400000 */
[-C--:B------:R-:W-:Y:S01]  /*21670*/  FMUL R107, R12, R54.reuse ;  /* 0x000000360c6b7220 */ /* 0x080fe20000400000 */
[-C--:B------:R-:W-:Y:S02]  /*21680*/  FMUL R94, R5, R54.reuse ;  /* 0x00000036055e7220 */ /* 0x080fe40000400000 */
        /* <DEDUP_REMOVED lines=26> */
[----:B------:R-:W2:Y:S04]  /*21830*/  LDL.LU R6, [R1+0x1d0] ;  /* 0x0001d00001067983 */ /* 0x000ea80000300800 */
[----:B------:R-:W2:Y:S04]  /*21840*/  LDL.LU R7, [R1+0x1e4] ;  /* 0x0001e40001077983 */ /* 0x000ea80000300800 */
[----:B------:R-:W5:Y:S01]  /*21850*/  LDL.LU R12, [R1+0x1e0] ;  /* 0x0001e000010c7983 */ /* 0x000f620000300800 */
[----:B------:R-:W-:-:S03]  /*21860*/  FMUL R91, R11, R54 ;  /* 0x000000360b5b7220 */ /* 0x000fc60000400000 */
[----:B------:R-:W2:Y:S01]  /*21870*/  LDL.LU R11, [R1+0x1f4] ;  /* 0x0001f400010b7983 */ /* 0x000ea20000300800 */
[-C--:B------:R-:W-:Y:S01]  /*21880*/  FMUL R87, R17, R54.reuse ;  /* 0x0000003611577220 */ /* 0x080fe20000400000 */
[-C--:B------:R-:W-:Y:S02]  /*21890*/  FMUL R83, R14, R54.reuse ;  /* 0x000000360e537220 */ /* 0x080fe40000400000 */
[----:B------:R-:W2:Y:S01]  /*218a0*/  LDL.LU R14, [R1+0x1f0] ;  /* 0x0001f000010e7983 */ /* 0x000ea20000300800 */
[----:B---3--:R-:W-:-:S03]  /*218b0*/  FMUL R78, R10, R54 ;  /* 0x000000360a4e7220 */ /* 0x008fc60000400000 */
[----:B------:R-:W3:Y:S01]  /*218c0*/  LDL.LU R10, [R1+0x208] ;  /* 0x00020800010a7983 */ /* 0x000ee20000300800 */
[----:B----4-:R-:W-:-:S03]  /*218d0*/  FMUL R79, R13, R54 ;  /* 0x000000360d4f7220 */ /* 0x010fc60000400000 */
[----:B------:R-:W4:Y:S04]  /*218e0*/  LDL.LU R17, [R1+0x204] ;  /* 0x0002040001117983 */ /* 0x000f280000300800 */
        /* <DEDUP_REMOVED lines=36> */
[----:B------:R-:W-:Y:S01]  /*21b30*/  IADD3 R55, R55, 0x1000, R3 ;  /* 0x0000100037377810 */ /* 0x000fe20007ffe003 */
[----:B-1----:R-:W-:Y:S01]  /*21b40*/  BAR.SYNC.DEFER_BLOCKING 0x1, 0x80 ;  /* 0x0042000000007b1d */ /* 0x002fe20000010000 */
[----:B-----5:R-:W-:-:S05]  /*21b50*/  FMUL R18, R12, R54 ;  /* 0x000000360c127220 */ /* 0x020fca0000400000 */
[----:B------:R-:W5:Y:S01]  /*21b60*/  LDL.LU R12, [R1+0x20c] ;  /* 0x00020c00010c7983 */ /* 0x000f620000300800 */
[-C--:B------:R-:W-:Y:S01]  /*21b70*/  FMUL R82, R15, R54.reuse ;  /* 0x000000360f527220 */ /* 0x080fe20000400000 */
[-C--:B--2---:R-:W-:Y:S02]  /*21b80*/  FMUL R15, R11, R54.reuse ;  /* 0x000000360b0f7220 */ /* 0x084fe40000400000 */
[----:B------:R1:W-:Y:S04]  /*21b90*/  STL [R1+0x14], R18 ;  /* 0x0000141201007387 */ /* 0x0003e80000100800 */
[----:B------:R-:W2:Y:S04]  /*21ba0*/  LDL.LU R11, [R1+0x218] ;  /* 0x00021800010b7983 */ /* 0x000ea80000300800 */
[----:B------:R3:W-:Y:S01]  /*21bb0*/  STL [R1+0x10], R15 ;  /* 0x0000100f01007387 */ /* 0x0007e20000100800 */
[----:B-1----:R-:W-:-:S03]  /*21bc0*/  FMUL R18, R35, R54 ;  /* 0x0000003623127220 */ /* 0x002fc60000400000 */
[----:B------:R-:W-:Y:S01]  /*21bd0*/  STL [R1+0xc], R19 ;  /* 0x00000c1301007387 */ /* 0x000fe20000100800 */
[-C--:B---3--:R-:W-:Y:S01]  /*21be0*/  FMUL R15, R14, R54.reuse ;  /* 0x000000360e0f7220 */ /* 0x088fe20000400000 */
[-C--:B------:R-:W-:Y:S02]  /*21bf0*/  FMUL R10, R10, R54.reuse ;  /* 0x000000360a0a7220 */ /* 0x080fe40000400000 */
[----:B------:R-:W-:Y:S01]  /*21c00*/  STL [R1+0x8], R18 ;  /* 0x0000081201007387 */ /* 0x000fe20000100800 */
[----:B----4-:R-:W-:-:S03]  /*21c10*/  FMUL R17, R17, R54 ;  /* 0x0000003611117220 */ /* 0x010fc60000400000 */
[----:B------:R-:W3:Y:S01]  /*21c20*/  LDL.LU R14, [R1+0x214] ;  /* 0x00021400010e7983 */ /* 0x000ee20000300800 */
[----:B------:R-:W-:-:S03]  /*21c30*/  FMUL R13, R13, R54 ;  /* 0x000000360d0d7220 */ /* 0x000fc60000400000 */
[----:B------:R1:W-:Y:S04]  /*21c40*/  STL [R1+0x4], R15 ;  /* 0x0000040f01007387 */ /* 0x0003e80000100800 */
[----:B-1----:R-:W4:Y:S04]  /*21c50*/  LDL.LU R15, [R1+0x220] ;  /* 0x00022000010f7983 */ /* 0x002f280000300800 */
[----:B------:R-:W-:Y:S04]  /*21c60*/  STL [R1], R10 ;  /* 0x0000000a01007387 */ /* 0x000fe80000100800 */
[----:B------:R-:W4:Y:S04]  /*21c70*/  LDL.LU R19, [R1+0x21c] ;  /* 0x00021c0001137983 */ /* 0x000f280000300800 */
[----:B------:R1:W-:Y:S04]  /*21c80*/  STL [R1+0x28], R17 ;  /* 0x0000281101007387 */ /* 0x0003e80000100800 */
[----:B------:R-:W4:Y:S04]  /*21c90*/  LDL.LU R20, [R1+0x228] ;  /* 0x0002280001147983 */ /* 0x000f280000300800 */
[----:B------:R1:W-:Y:S02]  /*21ca0*/  STL [R1+0x24], R13 ;  /* 0x0000240d01007387 */ /* 0x0003e40000100800 */
[-C--:B-1----:R-:W-:Y:S01]  /*21cb0*/  FMUL R17, R37, R54.reuse ;  /* 0x0000003625117220 */ /* 0x082fe20000400000 */
[----:B------:R-:W-:-:S04]  /*21cc0*/  FMUL R75, R8, R54 ;  /* 0x00000036084b7220 */ /* 0x000fc80000400000 */
[----:B------:R-:W-:Y:S01]  /*21cd0*/  STL [R1+0x20], R17 ;  /* 0x0000201101007387 */ /* 0x000fe20000100800 */
[----:B------:R-:W-:-:S03]  /*21ce0*/  FMUL R13, R40, R54 ;  /* 0x00000036280d7220 */ /* 0x000fc60000400000 */
[----:B------:R-:W4:Y:S01]  /*21cf0*/  LDL.LU R23, [R1+0x224] ;  /* 0x0002240001177983 */ /* 0x000f220000300800 */
[----:B------:R-:W-:-:S03]  /*21d00*/  FMUL R8, R27, R54 ;  /* 0x000000361b087220 */ /* 0x000fc60000400000 */
[----:B------:R1:W-:Y:S04]  /*21d10*/  STL [R1+0x1c], R13 ;  /* 0x00001c0d01007387 */ /* 0x0003e80000100800 */
[----:B------:R-:W4:Y:S01]  /*21d20*/  LDL.LU R24, [R1+0x230] ;  /* 0x0002300001187983 */ /* 0x000f220000300800 */
[-C--:B------:R-:W-:Y:S01]  /*21d30*/  FMUL R21, R43, R54.reuse ;  /* 0x000000362b157220 */ /* 0x080fe20000400000 */
[-C--:B------:R-:W-:Y:S01]  /*21d40*/  FMUL R18, R44, R54.reuse ;  /* 0x000000362c127220 */ /* 0x080fe20000400000 */
[-C--:B------:R-:W-:Y:S01]  /*21d50*/  FMUL R232, R4, R54.reuse ;  /* 0x0000003604e87220 */ /* 0x080fe20000400000 */
[-C--:B-1----:R-:W-:Y:S01]  /*21d60*/  FMUL R13, R42, R54.reuse ;  /* 0x000000362a0d7220 */ /* 0x082fe20000400000 */
        /* <DEDUP_REMOVED lines=13> */
[----:B-----5:R-:W-:-:S05]  /*21e40*/  FMUL R12, R12, R54 ;  /* 0x000000360c0c7220 */ /* 0x020fca0000400000 */
[----:B------:R1:W-:Y:S04]  /*21e50*/  STL [R1+0x18], R12 ;  /* 0x0000180c01007387 */ /* 0x0003e80000100800 */
[----:B------:R-:W5:Y:S04]  /*21e60*/  LDL.LU R27, [R1+0x22c] ;  /* 0x00022c00011b7983 */ /* 0x000f680000300800 */
[----:B------:R-:W5:Y:S04]  /*21e70*/  LDL.LU R28, [R1+0x238] ;  /* 0x00023800011c7983 */ /* 0x000f680000300800 */
[----:B------:R-:W5:Y:S01]  /*21e80*/  LDL.LU R31, [R1+0x234] ;  /* 0x00023400011f7983 */ /* 0x000f620000300800 */
[----:B-1----:R-:W-:-:S03]  /*21e90*/  FMUL R12, R39, R54 ;  /* 0x00000036270c7220 */ /* 0x002fc60000400000 */
        /* <DEDUP_REMOVED lines=17> */
[-C--:B------:R-:W-:Y:S01]  /*21fb0*/  FMUL R6, R6, R54.reuse ;  /* 0x0000003606067220 */ /* 0x080fe20000400000 */
[-C--:B------:R-:W-:Y:S01]  /*21fc0*/  FMUL R7, R7, R54.reuse ;  /* 0x0000003607077220 */ /* 0x080fe20000400000 */
[-C--:B--2---:R-:W-:Y:S01]  /*21fd0*/  FMUL R11, R11, R54.reuse ;  /* 0x000000360b0b7220 */ /* 0x084fe20000400000 */
[-C--:B---3--:R-:W-:Y:S01]  /*21fe0*/  FMUL R14, R14, R54.reuse ;  /* 0x000000360e0e7220 */ /* 0x088fe20000400000 */
[-C--:B----4-:R-:W-:Y:S01]  /*21ff0*/  FMUL R15, R15, R54.reuse ;  /* 0x000000360f0f7220 */ /* 0x090fe20000400000 */
        /* <DEDUP_REMOVED lines=12> */
[----:B------:R-:W-:Y:S01]  /*220c0*/  F2FP.F16.F32.PACK_AB R59, R59, R224 ;  /* 0x000000e03b3b723e */ /* 0x000fe200000000ff */
        /* <DEDUP_REMOVED lines=20> */
[----:B------:R-:W-:Y:S06]  /*22210*/  @P1 BRA `(.L_x_72) ;  /* 0x0000000000201947 */ /* 0x000fec0003800000 */
[----:B------:R-:W-:Y:S01]  /*22220*/  R2UR UR40, R2 ;  /* 0x00000000022872ca */ /* 0x000fe200000e0000 */
[----:B------:R-:W-:Y:S01]  /*22230*/  UIADD3 UR4, UP0, UR60, 0x670, URZ ;  /* 0x000006703c047890 */ /* 0x000fe2000ff1e03f */
[----:B------:R-:W-:-:S03]  /*22240*/  UMOV UR41, URZ ;  /* 0x0000003f00297c82 */ /* 0x000fc60008000000 */
[----:B------:R-:W-:-:S08]  /*22250*/  UIADD3.X UR5, URZ, UR61, URZ, UP0, !UPT ;  /* 0x0000003d3f057290 */ /* 0x000fd000087fe43f */
[----:B------:R-:W-:-:S09]  /*22260*/  UIADD3 UR40, UR40, 0x6de00, URZ ;  /* 0x0006de0028287890 */ /* 0x000fd2000fffe03f */
[----:B------:R1:W-:Y:S01]  /*22270*/  UTMASTG.4D [UR40], [UR4] ;  /* 0x00000028040073b5 */ /* 0x0003e20008018000 */
[----:B------:R0:W-:Y:S01]  /*22280*/  UTMACMDFLUSH ;  /* 0x00000000000079b7 */ /* 0x0001e20000000000 */
[----:B-1----:R-:W-:-:S04]  /*22290*/  DEPBAR.LE SB0, 0x1 ;  /* 0x000080400000791a */ /* 0x002fc80000000000 */
.L_x_72:
[----:B------:R-:W-:Y:S05]  /*222a0*/  BSYNC B0 ;  /* 0x0000000000007941 */ /* 0x000fea0003800000 */
.L_x_71:
[----:B------:R-:W-:Y:S01]  /*222b0*/  BAR.SYNC.DEFER_BLOCKING 0x1, 0x80 ;  /* 0x0042000000007b1d */ /* 0x000fe20000010000 */
[----:B------:R-:W-:Y:S02]  /*222c0*/  F2FP.F16.F32.PACK_AB R64, R223, R64 ;  /* 0x00000040df40723e */ /* 0x000fe400000000ff */
[----:B------:R-:W-:Y:S02]  /*222d0*/  F2FP.F16.F32.PACK_AB R65, R222, R65 ;  /* 0x00000041de41723e */ /* 0x000fe400000000ff */
[----:B------:R-:W-:Y:S01]  /*222e0*/  F2FP.F16.F32.PACK_AB R66, R221, R66 ;  /* 0x00000042dd42723e */ /* 0x000fe200000000ff */
[----:B------:R-:W-:Y:S01]  /*222f0*/  BSSY B0, `(.L_x_73) ;  /* 0x0000018000007945 */ /* 0x000fe20003800000 */
[----:B------:R-:W-:Y:S02]  /*22300*/  F2FP.F16.F32.PACK_AB R67, R220, R67 ;  /* 0x00000043dc43723e */ /* 0x000fe400000000ff */
[----:B------:R-:W-:Y:S02]  /*22310*/  F2FP.F16.F32.PACK_AB R68, R219, R68 ;  /* 0x00000044db44723e */ /* 0x000fe400000000ff */
[----:B------:R-:W-:-:S02]  /*22320*/  F2FP.F16.F32.PACK_AB R69, R218, R69 ;  /* 0x00000045da45723e */ /* 0x000fc400000000ff */
[----:B------:R-:W-:Y:S02]  /*22330*/  F2FP.F16.F32.PACK_AB R70, R217, R70 ;  /* 0x00000046d946723e */ /* 0x000fe400000000ff */
[----:B------:R-:W-:Y:S01]  /*22340*/  F2FP.F16.F32.PACK_AB R71, R216, R71 ;  /* 0x00000047d847723e */ /* 0x000fe200000000ff */
[----:B------:R1:W-:Y:S04]  /*22350*/  STSM.16.M88.4 [R3+0x1000], R60 ;  /* 0x0010003c03007844 */ /* 0x0003e80000000200 */
[----:B------:R1:W-:Y:S01]  /*22360*/  STSM.16.M88.4 [R55], R56 ;  /* 0x0000003837007844 */ /* 0x0003e20000000200 */
[----:B------:R-:W-:Y:S01]  /*22370*/  @!PT LDS RZ, [RZ] ;  /* 0x00000000fffff984 */ /* 0x000fe20000000800 */
[----:B------:R-:W-:Y:S01]  /*22380*/  @!PT LDS RZ, [RZ] ;  /* 0x00000000fffff984 */ /* 0x000fe20000000800 */
[----:B------:R-:W-:Y:S01]  /*22390*/  @!PT LDS RZ, [RZ] ;  /* 0x00000000fffff984 */ /* 0x000fe20000000800 */
[----:B------:R-:W-:Y:S01]  /*223a0*/  @!PT LDS RZ, [RZ] ;  /* 0x00000000fffff984 */ /* 0x000fe20000000800 */
[----:B------:R2:W-:Y:S06]  /*223b0*/  MEMBAR.ALL.CTA ;  /* 0x0000000000007992 */ /* 0x0005ec0000008000 */
[----:B--2---:R-:W2:Y:S02]  /*223c0*/  FENCE.VIEW.ASYNC.S ;  /* 0x00000000000073c6 */ /* 0x004ea40000000000 */
[----:B--2---:R-:W-:Y:S06]  /*223d0*/  BAR.SYNC.DEFER_BLOCKING 0x1, 0x80 ;  /* 0x0042000000007b1d */ /* 0x004fec0000010000 */
[----:B------:R-:W-:Y:S05]  /*223e0*/  @P1 BRA `(.L_x_74) ;  /* 0x0000000000201947 */ /* 0x000fea0003800000 */
[----:B------:R-:W-:Y:S01]  /*223f0*/  R2UR UR40, R2 ;  /* 0x00000000022872ca */ /* 0x000fe200000e0000 */
[----:B------:R-:W-:Y:S01]  /*22400*/  UIADD3 UR4, UP0, UR60, 0x670, URZ ;  /* 0x000006703c047890 */ /* 0x000fe2000ff1e03f */
[----:B------:R-:W-:-:S03]  /*22410*/  UMOV UR41, 0x20 ;  /* 0x0000002000297882 */ /* 0x000fc60000000000 */
[----:B------:R-:W-:-:S08]  /*22420*/  UIADD3.X UR5, URZ, UR61, URZ, UP0, !UPT ;  /* 0x0000003d3f057290 */ /* 0x000fd000087fe43f */
[----:B------:R-:W-:-:S09]  /*22430*/  UIADD3 UR40, UR40, 0x6ee00, URZ ;  /* 0x0006ee0028287890 */ /* 0x000fd2000fffe03f */
[----:B------:R2:W-:Y:S01]  /*22440*/  UTMASTG.4D [UR40], [UR4] ;  /* 0x00000028040073b5 */ /* 0x0005e20008018000 */
[----:B------:R0:W-:Y:S01]  /*22450*/  UTMACMDFLUSH ;  /* 0x00000000000079b7 */ /* 0x0001e20000000000 */
[----:B--2---:R-:W-:-:S04]  /*22460*/  DEPBAR.LE SB0, 0x1 ;  /* 0x000080400000791a */ /* 0x004fc80000000000 */
.L_x_74:
[----:B------:R-:W-:Y:S05]  /*22470*/  BSYNC B0 ;  /* 0x0000000000007941 */ /* 0x000fea0003800000 */
.L_x_73:
[----:B------:R-:W-:Y:S01]  /*22480*/  BAR.SYNC.DEFER_BLOCKING 0x1, 0x80 ;  /* 0x0042000000007b1d */ /* 0x000fe20000010000 */
[----:B-1----:R-:W-:Y:S02]  /*22490*/  F2FP.F16.F32.PACK_AB R56, R215, R214 ;  /* 0x000000d6d738723e */ /* 0x002fe400000000ff */
        /* <DEDUP_REMOVED lines=8> */
[----:B------:R1:W-:Y:S04]  /*22520*/  STSM.16.M88.4 [R3], R64 ;  /* 0x0000004003007844 */ /* 0x0003e80000000200 */
        /* <DEDUP_REMOVED lines=17> */
.L_x_76:
[----:B------:R-:W-:Y:S05]  /*22640*/  BSYNC B0 ;  /* 0x0000000000007941 */ /* 0x000fea0003800000 */
.L_x_75:
        /* <DEDUP_REMOVED lines=28> */
.L_x_78:
[----:B------:R-:W-:Y:S05]  /*22810*/  BSYNC B0 ;  /* 0x0000000000007941 */ /* 0x000fea0003800000 */
.L_x_77:
        /* <DEDUP_REMOVED lines=28> */
.L_x_80:
[----:B------:R-:W-:Y:S05]  /*229e0*/  BSYNC B0 ;  /* 0x0000000000007941 */ /* 0x000fea0003800000 */
.L_x_79:
        /* <DEDUP_REMOVED lines=28> */
.L_x_82:
[----:B------:R-:W-:Y:S05]  /*22bb0*/  BSYNC B0 ;  /* 0x0000000000007941 */ /* 0x000fea0003800000 */
.L_x_81:
        /* <DEDUP_REMOVED lines=28> */
.L_x_84:
[----:B------:R-:W-:Y:S05]  /*22d80*/  BSYNC B0 ;  /* 0x0000000000007941 */ /* 0x000fea0003800000 */
.L_x_83:
        /* <DEDUP_REMOVED lines=28> */
.L_x_86:
[----:B------:R-:W-:Y:S05]  /*22f50*/  BSYNC B0 ;  /* 0x0000000000007941 */ /* 0x000fea0003800000 */
.L_x_85:
        /* <DEDUP_REMOVED lines=28> */
.L_x_88:
[----:B------:R-:W-:Y:S05]  /*23120*/  BSYNC B0 ;  /* 0x0000000000007941 */ /* 0x000fea0003800000 */
.L_x_87:
        /* <DEDUP_REMOVED lines=28> */
.L_x_90:
[----:B------:R-:W-:Y:S05]  /*232f0*/  BSYNC B0 ;  /* 0x0000000000007941 */ /* 0x000fea0003800000 */
.L_x_89:
        /* <DEDUP_REMOVED lines=28> */
.L_x_92:
[----:B------:R-:W-:Y:S05]  /*234c0*/  BSYNC B0 ;  /* 0x0000000000007941 */ /* 0x000fea0003800000 */
.L_x_91:
[----:B-1----:R-:W2:Y:S04]  /*234d0*/  LDL.LU R69, [R1+0x14] ;  /* 0x0000140001457983 */ /* 0x002ea80000300800 */
[----:B------:R-:W2:Y:S04]  /*234e0*/  LDL.LU R68, [R1+0x10] ;  /* 0x0000100001447983 */ /* 0x000ea80000300800 */
[----:B------:R-:W3:Y:S04]  /*234f0*/  LDL.LU R67, [R1+0xc] ;  /* 0x00000c0001437983 */ /* 0x000ee80000300800 */
[----:B------:R-:W3:Y:S04]  /*23500*/  LDL.LU R66, [R1+0x8] ;  /* 0x0000080001427983 */ /* 0x000ee80000300800 */
[----:B------:R-:W4:Y:S04]  /*23510*/  LDL.LU R65, [R1+0x4] ;  /* 0x0000040001417983 */ /* 0x000f280000300800 */
[----:B------:R-:W4:Y:S01]  /*23520*/  LDL.LU R64, [R1] ;  /* 0x0000000001407983 */ /* 0x000f220000300800 */
[----:B------:R-:W-:Y:S01]  /*23530*/  BSSY B0, `(.L_x_93) ;  /* 0x000001c000007945 */ /* 0x000fe20003800000 */
[----:B------:R-:W-:Y:S01]  /*23540*/  F2FP.F16.F32.PACK_AB R232, R233, R232 ;  /* 0x000000e8e9e8723e */ /* 0x000fe200000000ff */
[----:B------:R-:W-:Y:S01]  /*23550*/  BAR.SYNC.DEFER_BLOCKING 0x1, 0x80 ;  /* 0x0042000000007b1d */ /* 0x000fe20000010000 */
[----:B------:R-:W-:-:S02]  /*23560*/  F2FP.F16.F32.PACK_AB R233, R4, R5 ;  /* 0x0000000504e9723e */ /* 0x000fc400000000ff */
[----:B------:R-:W-:Y:S02]  /*23570*/  F2FP.F16.F32.PACK_AB R234, R6, R7 ;  /* 0x0000000706ea723e */ /* 0x000fe400000000ff */
        /* <DEDUP_REMOVED lines=9> */
[----:B-----5:R-:W5:Y:S02]  /*23610*/  FENCE.VIEW.ASYNC.S ;  /* 0x00000000000073c6 */ /* 0x020f640000000000 */
[----:B-----5:R-:W-:Y:S01]  /*23620*/  BAR.SYNC.DEFER_BLOCKING 0x1, 0x80 ;  /* 0x0042000000007b1d */ /* 0x020fe20000010000 */
[----:B--2---:R-:W-:-:S02]  /*23630*/  F2FP.F16.F32.PACK_AB R4, R69, R68 ;  /* 0x000000444504723e */ /* 0x004fc400000000ff */
[----:B---3--:R-:W-:Y:S02]  /*23640*/  F2FP.F16.F32.PACK_AB R5, R67, R66 ;  /* 0x000000424305723e */ /* 0x008fe400000000ff */
[----:B----4-:R-:W-:Y:S01]  /*23650*/  F2FP.F16.F32.PACK_AB R6, R65, R64 ;  /* 0x000000404106723e */ /* 0x010fe200000000ff */
[----:B-1----:R-:W-:Y:S06]  /*23660*/  @P1 BRA `(.L_x_94) ;  /* 0x0000000000201947 */ /* 0x002fec0003800000 */
[----:B------:R-:W-:Y:S01]  /*23670*/  R2UR UR40, R2 ;  /* 0x00000000022872ca */ /* 0x000fe200000e0000 */
[----:B------:R-:W-:Y:S01]  /*23680*/  UIADD3 UR4, UP0, UR60, 0x670, URZ ;  /* 0x000006703c047890 */ /* 0x000fe2000ff1e03f */
[----:B------:R-:W-:-:S03]  /*23690*/  UMOV UR41, 0x160 ;  /* 0x0000016000297882 */ /* 0x000fc60000000000 */
[----:B------:R-:W-:-:S08]  /*236a0*/  UIADD3.X UR5, URZ, UR61, URZ, UP0, !UPT ;  /* 0x0000003d3f057290 */ /* 0x000fd000087fe43f */
[----:B------:R-:W-:-:S09]  /*236b0*/  UIADD3 UR40, UR40, 0x6ee00, URZ ;  /* 0x0006ee0028287890 */ /* 0x000fd2000fffe03f */
[----:B------:R1:W-:Y:S01]  /*236c0*/  UTMASTG.4D [UR40], [UR4] ;  /* 0x00000028040073b5 */ /* 0x0003e20008018000 */
[----:B------:R0:W-:Y:S01]  /*236d0*/  UTMACMDFLUSH ;  /* 0x00000000000079b7 */ /* 0x0001e20000000000 */
[----:B-1----:R-:W-:-:S04]  /*236e0*/  DEPBAR.LE SB0, 0x1 ;  /* 0x000080400000791a */ /* 0x002fc80000000000 */
.L_x_94:
[----:B------:R-:W-:Y:S05]  /*236f0*/  BSYNC B0 ;  /* 0x0000000000007941 */ /* 0x000fea0003800000 */
.L_x_93:
[----:B------:R-:W2:Y:S04]  /*23700*/  LDL.LU R57, [R1+0x28] ;  /* 0x0000280001397983 */ /* 0x000ea80000300800 */
[----:B------:R-:W2:Y:S04]  /*23710*/  LDL.LU R8, [R1+0x24] ;  /* 0x0000240001087983 */ /* 0x000ea80000300800 */
[----:B------:R-:W3:Y:S04]  /*23720*/  LDL.LU R56, [R1+0x20] ;  /* 0x0000200001387983 */ /* 0x000ee80000300800 */
[----:B------:R-:W3:Y:S04]  /*23730*/  LDL.LU R9, [R1+0x1c] ;  /* 0x00001c0001097983 */ /* 0x000ee80000300800 */
[----:B------:R-:W4:Y:S01]  /*23740*/  LDL.LU R10, [R1+0x18] ;  /* 0x00001800010a7983 */ /* 0x000f220000300800 */
[----:B------:R-:W-:Y:S01]  /*23750*/  BSSY B0, `(.L_x_95) ;  /* 0x000001c000007945 */ /* 0x000fe20003800000 */
[----:B------:R-:W-:Y:S06]  /*23760*/  BAR.SYNC.DEFER_BLOCKING 0x1, 0x80 ;  /* 0x0042000000007b1d */ /* 0x000fec0000010000 */
[----:B------:R1:W-:Y:S04]  /*23770*/  STSM.16.M88.4 [R3], R232 ;  /* 0x000000e803007844 */ /* 0x0003e80000000200 */
        /* <DEDUP_REMOVED lines=10> */
[----:B----4-:R-:W-:Y:S02]  /*23820*/  F2FP.F16.F32.PACK_AB R10, R10, R11 ;  /* 0x0000000b0a0a723e */ /* 0x010fe400000000ff */
[----:B------:R-:W-:Y:S02]  /*23830*/  F2FP.F16.F32.PACK_AB R11, R12, R13 ;  /* 0x0000000d0c0b723e */ /* 0x000fe400000000ff */
[----:B------:R-:W-:Y:S02]  /*23840*/  F2FP.F16.F32.PACK_AB R12, R14, R15 ;  /* 0x0000000f0e0c723e */ /* 0x000fe400000000ff */
[----:B------:R-:W-:Y:S02]  /*23850*/  F2FP.F16.F32.PACK_AB R13, R17, R18 ;  /* 0x00000012110d723e */ /* 0x000fe400000000ff */
[----:B------:R-:W-:-:S02]  /*23860*/  F2FP.F16.F32.PACK_AB R14, R19, R20 ;  /* 0x00000014130e723e */ /* 0x000fc400000000ff */
[----:B------:R-:W-:Y:S01]  /*23870*/  F2FP.F16.F32.PACK_AB R15, R21, R22 ;  /* 0x00000016150f723e */ /* 0x000fe200000000ff */
        /* <DEDUP_REMOVED lines=9> */
.L_x_96:
[----:B------:R-:W-:Y:S05]  /*23910*/  BSYNC B0 ;  /* 0x0000000000007941 */ /* 0x000fea0003800000 */
.L_x_95:
        /* <DEDUP_REMOVED lines=28> */
.L_x_98:
[----:B------:R-:W-:Y:S05]  /*23ae0*/  BSYNC B0 ;  /* 0x0000000000007941 */ /* 0x000fea0003800000 */
.L_x_97:
        /* <DEDUP_REMOVED lines=17> */
[----:B---3--:R-:W3:Y:S02]  /*23c00*/  FENCE.VIEW.ASYNC.S ;  /* 0x00000000000073c6 */ /* 0x008ee40000000000 */
[----:B---3--:R-:W-:Y:S06]  /*23c10*/  BAR.SYNC.DEFER_BLOCKING 0x1, 0x80 ;  /* 0x0042000000007b1d */ /* 0x008fec0000010000 */
        /* <DEDUP_REMOVED lines=8> */
[----:B---3--:R-:W-:-:S04]  /*23ca0*/  DEPBAR.LE SB0, 0x1 ;  /* 0x000080400000791a */ /* 0x008fc80000000000 */
.L_x_100:
[----:B------:R-:W-:Y:S05]  /*23cb0*/  BSYNC B0 ;  /* 0x0000000000007941 */ /* 0x000fea0003800000 */
.L_x_99:
[----:B------:R-:W-:Y:S06]  /*23cc0*/  BAR.SYNC.DEFER_BLOCKING 0x1, 0x80 ;  /* 0x0042000000007b1d */ /* 0x000fec0000010000 */
[----:B------:R-:W-:Y:S01]  /*23cd0*/  BSSY B0, `(.L_x_101) ;  /* 0x0000012000007945 */ /* 0x000fe20003800000 */
[----:B------:R3:W-:Y:S04]  /*23ce0*/  STSM.16.M88.4 [R3+0x1000], R40 ;  /* 0x0010002803007844 */ /* 0x0007e80000000200 */
[----:B------:R3:W-:Y:S01]  /*23cf0*/  STSM.16.M88.4 [R55], R48 ;  /* 0x0000003037007844 */ /* 0x0007e20000000200 */
[----:B------:R-:W-:Y:S01]  /*23d00*/  @!PT LDS RZ, [RZ] ;  /* 0x00000000fffff984 */ /* 0x000fe20000000800 */
[----:B------:R-:W-:Y:S01]  /*23d10*/  @!PT LDS RZ, [RZ] ;  /* 0x00000000fffff984 */ /* 0x000fe20000000800 */
[----:B------:R-:W-:Y:S01]  /*23d20*/  @!PT LDS RZ, [RZ] ;  /* 0x00000000fffff984 */ /* 0x000fe20000000800 */
[----:B------:R-:W-:Y:S01]  /*23d30*/  @!PT LDS RZ, [RZ] ;  /* 0x00000000fffff984 */ /* 0x000fe20000000800 */
[----:B------:R4:W-:Y:S06]  /*23d40*/  MEMBAR.ALL.CTA ;  /* 0x0000000000007992 */ /* 0x0009ec0000008000 */
[----:B----4-:R-:W4:Y:S02]  /*23d50*/  FENCE.VIEW.ASYNC.S ;  /* 0x00000000000073c6 */ /* 0x010f240000000000 */
[----:B----4-:R-:W-:Y:S06]  /*23d60*/  BAR.SYNC.DEFER_BLOCKING 0x1, 0x80 ;  /* 0x0042000000007b1d */ /* 0x010fec0000010000 */
[----:B------:R-:W-:Y:S05]  /*23d70*/  @P1 BRA `(.L_x_102) ;  /* 0x00000000001c1947 */ /* 0x000fea0003800000 */
[----:B------:R-:W-:Y:S01]  /*23d80*/  R2UR UR40, R2 ;  /* 0x00000000022872ca */ /* 0x000fe200000e0000 */
[----:B------:R-:W-:Y:S01]  /*23d90*/  UIADD3 UR4, UP0, UR60, 0x670, URZ ;  /* 0x000006703c047890 */ /* 0x000fe2000ff1e03f */
[----:B------:R-:W-:-:S03]  /*23da0*/  UMOV UR41, 0x1e0 ;  /* 0x000001e000297882 */ /* 0x000fc60000000000 */
[----:B------:R-:W-:-:S08]  /*23db0*/  UIADD3.X UR5, URZ, UR61, URZ, UP0, !UPT ;  /* 0x0000003d3f057290 */ /* 0x000fd000087fe43f */
[----:B------:R-:W-:-:S09]  /*23dc0*/  UIADD3 UR40, UR40, 0x6ee00, URZ ;  /* 0x0006ee0028287890 */ /* 0x000fd2000fffe03f */
[----:B------:R4:W-:Y:S02]  /*23dd0*/  UTMASTG.4D [UR40], [UR4] ;  /* 0x00000028040073b5 */ /* 0x0009e40008018000 */
[----:B----4-:R0:W-:Y:S02]  /*23de0*/  UTMACMDFLUSH ;  /* 0x00000000000079b7 */ /* 0x0101e40000000000 */
.L_x_102:
[----:B------:R-:W-:Y:S05]  /*23df0*/  BSYNC B0 ;  /* 0x0000000000007941 */ /* 0x000fea0003800000 */
.L_x_101:
[----:B-123--:R-:W2:Y:S01]  /*23e00*/  LDL.LU R3, [R1+0x200] ;  /* 0x0002000001037983 */ /* 0x00eea20000300800 */
[----:B------:R-:W-:Y:S01]  /*23e10*/  ULEA UR4, UR47, 0xfffffff8, 0x3 ;  /* 0xfffffff82f047891 */ /* 0x000fe2000f8e183f */
[----:B------:R-:W-:-:S04]  /*23e20*/  DEPBAR.LE SB0, 0x0 ;  /* 0x000080000000791a */ /* 0x000fc80000000000 */
[----:B------:R-:W3:Y:S01]  /*23e30*/  LDL.LU R2, [R1+0x268] ;  /* 0x0002680001027983 */ /* 0x000ee20000300800 */
[----:B------:R-:W-:-:S04]  /*23e40*/  ULOP3.LUT UR4, UR4, 0x8, URZ, 0xc0, !UPT ;  /* 0x0000000804047892 */ /* 0x000fc8000f8ec03f */
[----:B------:R-:W-:-:S06]  /*23e50*/  ULOP3.LUT UR4, UR4, 0x18, URZ, 0x3c, !UPT ;  /* 0x0000001804047892 */ /* 0x000fcc000f8e3c3f */
[----:B------:R-:W-:Y:S01]  /*23e60*/  MOV R0, UR4 ;  /* 0x0000000400007c02 */ /* 0x000fe20008000f00 */
[----:B------:R-:W-:-:S03]  /*23e70*/  ULDC UR4, c[0x0][0xc] ;  /* 0x0000030000047ab9 */ /* 0x000fc60000000800 */
[----:B------:R4:W-:Y:S01]  /*23e80*/  SYNCS.ARRIVE.TRANS64.A1T0 RZ, [R0+UR37+0x74490], RZ ;  /* 0x074490ff00ff79a7 */ /* 0x0009e20008100025 */
[----:B--2---:R-:W-:Y:S01]  /*23e90*/  IADD3 R3, R3, UR4, RZ ;  /* 0x0000000403037c10 */ /* 0x004fe2000fffe0ff */
[----:B------:R-:W-:-:S03]  /*23ea0*/  ULDC UR4, c[0x0][0xa00] ;  /* 0x0002800000047ab9 */ /* 0x000fc60000000800 */
[----:B------:R-:W-:Y:S01]  /*23eb0*/  ISETP.GE.AND P0, PT, R3, UR4, PT ;  /* 0x0000000403007c0c */ /* 0x000fe2000bf06270 */
[----:B------:R4:W-:Y:S01]  /*23ec0*/  STL [R1+0x200], R3 ;  /* 0x0002000301007387 */ /* 0x0009e20000100800 */
[----:B---3--:R-:W-:-:S05]  /*23ed0*/  LOP3.LUT R2, R2, 0x1, RZ, 0x3c, !PT ;  /* 0x0000000102027812 */ /* 0x008fca00078e3cff */
[----:B------:R4:W-:Y:S06]  /*23ee0*/  STL [R1+0x268], R2 ;  /* 0x0002680201007387 */ /* 0x0009ec0000100800 */
[----:B------:R-:W-:Y:S05]  /*23ef0*/  @!P0 BRA `(.L_x_103) ;  /* 0xfffffdcc00a48947 */ /* 0x000fea000383ffff */
[----:B------:R-:W-:Y:S05]  /*23f00*/  EXIT ;  /* 0x000000000000794d */ /* 0x000fea0003800000 */
.L_x_6:
[----:B------:R-:W-:-:S08]  /*23f10*/  NOP ;  /* 0x0000000000007918 */ /* 0x000fd00000000000 */
[----:B------:R-:W2:-:S00]  /*23f20*/  USETMAXREG.DEALLOC.CTAPOOL 0x18 ;  /* 0x00000018000079c8 */ /* 0x000e8000080e0500 */
[----:B------:R-:W-:-:S13]  /*23f30*/  PLOP3.LUT P3, PT, PT, PT, UP0, 0x80, 0x0 ;  /* 0x000000000000781c */ /* 0x000fda0003f6f008 */
[----:B--2---:R-:W-:Y:S05]  /*23f40*/  @!P3 BRA `(.L_x_104) ;  /* 0x0000000c0078b947 */ /* 0x004fea0003800000 */
[----:B------:R-:W-:-:S13]  /*23f50*/  PLOP3.LUT P2, PT, PT, PT, UP1, 0x80, 0x0 ;  /* 0x000000000000781c */ /* 0x000fda0003f4f018 */
[----:B-1----:R-:W-:Y:S05]  /*23f60*/  @P2 EXIT ;  /* 0x000000000000294d */ /* 0x002fea0003800000 */
[----:B------:R-:W2:Y:S01]  /*23f70*/  LDL R0, [R1+0x200] ;  /* 0x0002000001007983 */ /* 0x000ea20000100800 */
[----:B------:R-:W-:Y:S02]  /*23f80*/  ULDC UR4, c[0x0][0xa00] ;  /* 0x0002800000047ab9 */ /* 0x000fe40000000800 */
[----:B--2---:R-:W-:-:S13]  /*23f90*/  ISETP.GE.AND P2, PT, R0, UR4, PT ;  /* 0x0000000400007c0c */ /* 0x004fda000bf46270 */
[----:B------:R-:W-:Y:S05]  /*23fa0*/  @P2 EXIT ;  /* 0x000000000000294d */ /* 0x000fea0003800000 */
[----:B------:R-:W2:Y:S01]  /*23fb0*/  LDL.LU R2, [R1+0x270] ;  /* 0x0002700001027983 */ /* 0x000ea20000300800 */
[----:B------:R-:W-:Y:S01]  /*23fc0*/  BSSY B0, `(.L_x_105) ;  /* 0x00000d5000007945 */ /* 0x000fe20003800000 */
[----:B------:R-:W-:Y:S01]  /*23fd0*/  MOV R4, 0x1 ;  /* 0x0000000100047802 */ /* 0x000fe20000000f00 */
[----:B------:R-:W-:Y:S01]  /*23fe0*/  ULDC UR26, c[0x0][0xc] ;  /* 0x00000300001a7ab9 */ /* 0x000fe20000000800 */
[----:B------:R-:W1:Y:S01]  /*23ff0*/  S2R R0, SR_TID.X ;  /* 0x0000000000007919 */ /* 0x000e620000002100 */
[----:B------:R-:W-:Y:S01]  /*24000*/  MOV R5, 0x1 ;  /* 0x0000000100057802 */ /* 0x000fe20000000f00 */
[----:B------:R-:W-:Y:S01]  /*24010*/  ULDC.64 UR24, c[0x0][0x198] ;  /* 0x0000660000187ab9 */ /* 0x000fe20000000a00 */
[----:B------:R-:W-:Y:S01]  /*24020*/  ULDC UR27, c[0x0][0xa00] ;  /* 0x00028000001b7ab9 */ /* 0x000fe20000000800 */
[----:B-1----:R-:W-:Y:S01]  /*24030*/  LOP3.LUT P2, RZ, R0, 0x1f, RZ, 0xc0, !PT ;  /* 0x0000001f00ff7812 */ /* 0x002fe2000784c0ff */
[----:B------:R-:W-:-:S03]  /*24040*/  IMAD.MOV.U32 R0, RZ, RZ, RZ ;  /* 0x000000ffff007224 */ /* 0x000fc600078e00ff */
[----:B------:R-:W-:Y:S02]  /*24050*/  PLOP3.LUT P0, PT, P2, P0, PT, 0x2a, 0x0 ;  /* 0x000000000000781c */ /* 0x000fe40001700572 */
[----:B--2---:R-:W-:-:S13]  /*24060*/  R2UR UR4, R2 ;  /* 0x00000000020472ca */ /* 0x004fda00000e0000 */
[----:B------:R-:W-:-:S12]  /*24070*/  ULOP3.LUT UR23, UR4, 0x2, URZ, 0xfc, !UPT ;  /* 0x0000000204177892 */ /* 0x000fd8000f8efc3f */
.L_x_120:
[----:B------:R-:W2:Y:S01]  /*24080*/  LDL R16, [R1+0x200] ;  /* 0x0002000001107983 */ /* 0x000ea20000100800 */
[----:B------:R-:W1:Y:S01]  /*24090*/  LDC R6, c[0x0][0xa04] ;  /* 0x00028100ff067b82 */ /* 0x000e620000000800 */
[----:B------:R-:W-:-:S07]  /*240a0*/  UMOV UR4, 0xffffffff ;  /* 0xffffffff00047882 */ /* 0x000fce0000000000 */
[----:B------:R-:W3:Y:S08]  /*240b0*/  LDC R10, c[0x0][0xa10] ;  /* 0x00028400ff0a7b82 */ /* 0x000ef00000000800 */
[----:B------:R-:W4:Y:S01]  /*240c0*/  LDC R13, c[0x0][0xa1c] ;  /* 0x00028700ff0d7b82 */ /* 0x000f220000000800 */
[----:B-1----:R-:W-:Y:S02]  /*240d0*/  ISETP.NE.AND P2, PT, R6, 0x1, PT ;  /* 0x000000010600780c */ /* 0x002fe40003f45270 */
[----:B---3--:R-:W-:-:S11]  /*240e0*/  ISETP.NE.AND P3, PT, R10, 0x1, PT ;  /* 0x000000010a00780c */ /* 0x008fd60003f65270 */
[----:B------:R-:W2:Y:S01]  /*240f0*/  @P2 LDC.64 R8, c[0x0][0xa08] ;  /* 0x00028200ff082b82 */ /* 0x000ea20000000a00 */
[----:B----4-:R-:W-:-:S07]  /*24100*/  ISETP.NE.AND P4, PT, R13, 0x1, PT ;  /* 0x000000010d00780c */ /* 0x010fce0003f85270 */
[----:B------:R-:W1:Y:S08]  /*24110*/  @P3 LDC R12, c[0x0][0xa14] ;  /* 0x00028500ff0c3b82 */ /* 0x000e700000000800 */
[----:B------:R-:W3:Y:S08]  /*24120*/  @P3 LDC R11, c[0x0][0xa18] ;  /* 0x00028600ff0b3b82 */ /* 0x000ef00000000800 */
[----:B------:R-:W4:Y:S01]  /*24130*/  @P4 LDC.64 R2, c[0x0][0xa20] ;  /* 0x00028800ff024b82 */ /* 0x000f220000000a00 */
[----:B--2---:R-:W-:Y:S01]  /*24140*/  @P2 IMAD.HI.U32 R8, R16, R8, RZ ;  /* 0x0000000810082227 */ /* 0x004fe200078e00ff */
[----:B------:R-:W-:-:S04]  /*24150*/  MOV R7, R16 ;  /* 0x0000001000077202 */ /* 0x000fc80000000f00 */
[----:B------:R-:W-:-:S04]  /*24160*/  @P2 SHF.R.U32.HI R7, RZ, R9, R8 ;  /* 0x00000009ff072219 */ /* 0x000fc80000011608 */
[----:B------:R-:W-:Y:S01]  /*24170*/  MOV R9, R7 ;  /* 0x0000000700097202 */ /* 0x000fe20000000f00 */
[----:B-1----:R-:W-:-:S05]  /*24180*/  @P3 IMAD.HI.U32 R8, R7, R12, RZ ;  /* 0x0000000c07083227 */ /* 0x002fca00078e00ff */
[----:B---3--:R-:W-:-:S05]  /*24190*/  @P3 SHF.R.U32.HI R9, RZ, R11, R8 ;  /* 0x0000000bff093219 */ /* 0x008fca0000011608 */
[----:B----4-:R-:W-:-:S04]  /*241a0*/  @P4 IMAD.HI.U32 R8, R9, R2, RZ ;  /* 0x0000000209084227 */ /* 0x010fc800078e00ff */
[----:B------:R-:W-:Y:S01]  /*241b0*/  IMAD.MOV.U32 R2, RZ, RZ, R9 ;  /* 0x000000ffff027224 */ /* 0x000fe200078e0009 */
[----:B------:R-:W-:Y:S02]  /*241c0*/  @P4 SHF.R.U32.HI R2, RZ, R3, R8 ;  /* 0x00000003ff024219 */ /* 0x000fe40000011608 */
[----:B------:R-:W-:Y:S02]  /*241d0*/  IADD3 R3, -R9, RZ, RZ ;  /* 0x000000ff09037210 */ /* 0x000fe40007ffe1ff */
[----:B------:R-:W-:-:S03]  /*241e0*/  IADD3 R2, -R2, RZ, RZ ;  /* 0x000000ff02027210 */ /* 0x000fc60007ffe1ff */
[----:B------:R-:W-:Y:S02]  /*241f0*/  IMAD R10, R10, R3, R7 ;  /* 0x000000030a0a7224 */ /* 0x000fe400078e0207 */
[----:B------:R-:W-:Y:S01]  /*24200*/  IMAD R2, R13, R2, R9 ;  /* 0x000000020d027224 */ /* 0x000fe200078e0209 */
[----:B------:R-:W-:Y:S06]  /*24210*/  BRA.DIV UR4, `(.L_x_106) ;  /* 0x0000002604947947 */ /* 0x000fec000b800000 */
[----:B------:R-:W-:-:S13]  /*24220*/  ELECT P6, URZ, PT ;  /* 0x00000000003f782f */ /* 0x000fda00038c0000 */
.L_x_158:
[----:B------:R-:W-:Y:S01]  /*24230*/  IADD3 R3, -R7, RZ, RZ ;  /* 0x000000ff07037210 */ /* 0x000fe20007ffe1ff */
[----:B------:R-:W-:Y:S04]  /*24240*/  BSSY B1, `(.L_x_107) ;  /* 0x000004e000017945 */ /* 0x000fe80003800000 */
[----:B------:R-:W-:Y:S01]  /*24250*/  IMAD R3, R6, R3, R16 ;  /* 0x0000000306037224 */ /* 0x000fe200078e0210 */
[----:B------:R-:W-:-:S03]  /*24260*/  MOV R6, RZ ;  /* 0x000000ff00067202 */ /* 0x000fc60000000f00 */
[----:B------:R-:W-:Y:S01]  /*24270*/  IMAD.SHL.U32 R3, R3, 0x80, RZ ;  /* 0x0000008003037824 */ /* 0x000fe200078e00ff */
[----:B------:R-:W-:Y:S06]  /*24280*/  @!P6 BRA `(.L_x_108) ;  /* 0x000000040024e947 */ /* 0x000fec0003800000 */
[----:B------:R-:W1:Y:S01]  /*24290*/  S2R R7, SR_CgaCtaId ;  /* 0x0000000000077919 */ /* 0x000e620000008800 */
[----:B------:R-:W-:-:S04]  /*242a0*/  MOV R6, 0x400 ;  /* 0x0000040000067802 */ /* 0x000fc80000000f00 */
[----:B-1----:R-:W-:Y:S02]  /*242b0*/  LEA R9, R7, R6, 0x18 ;  /* 0x0000000607097211 */ /* 0x002fe400078ec0ff */
[----:B------:R-:W-:Y:S02]  /*242c0*/  SHF.L.U32 R6, R5, 0x1f, RZ ;  /* 0x0000001f05067819 */ /* 0x000fe400000006ff */
[----:B------:R-:W-:-:S04]  /*242d0*/  LEA R7, R0, R9, 0x3 ;  /* 0x0000000900077211 */ /* 0x000fc800078e18ff */
[----:B------:R-:W1:Y:S02]  /*242e0*/  SYNCS.PHASECHK.TRANS64.TRYWAIT P2, [R7+URZ+0x74460], R6 ;  /* 0x07446006070075a7 */ /* 0x000e64000804017f */
[----:B-1----:R-:W-:Y:S05]  /*242f0*/  @!P2 BRA `(.L_x_109) ;  /* 0x00000024007ca947 */ /* 0x002fea0003800000 */
.L_x_159:
[----:B------:R-:W-:Y:S01]  /*24300*/  UPRMT UR4, UR23, 0x9910, URZ ;  /* 0x0000991017047896 */ /* 0x000fe2000800003f */
[----:B-1----:R-:W-:-:S03]  /*24310*/  @P1 MOV R6, 0x10000 ;  /* 0x0001000000061802 */ /* 0x002fc60000000f00 */
[----:B------:R-:W-:Y:S01]  /*24320*/  UISETP.NE.AND UP0, UPT, UR4, 0x2, UPT ;  /* 0x000000020400788c */ /* 0x000fe2000bf05270 */
[----:B------:R1:W-:Y:S05]  /*24330*/  @P1 SYNCS.ARRIVE.TRANS64 RZ, [R7+URZ+0x74450], R6 ;  /* 0x0744500607ff19a7 */ /* 0x0003ea000800003f */
[----:B------:R-:W-:-:S13]  /*24340*/  PLOP3.LUT P2, PT, PT, PT, UP0, 0x80, 0x0 ;  /* 0x000000000000781c */ /* 0x000fda0003f4f008 */
[----:B-1----:R-:W-:Y:S05]  /*24350*/  @P2 BRA `(.L_x_110) ;  /* 0x0000000000042947 */ /* 0x002fea0003800000 */
[----:B------:R-:W-:Y:S01]  /*24360*/  BPT.TRAP 0x1 ;  /* 0x000000040000795c */ /* 0x000fe20000300000 */
.L_x_110:
[----:B------:R-:W-:Y:S05]  /*24370*/  @P0 BRA `(.L_x_111) ;  /* 0x0000000000040947 */ /* 0x000fea0003800000 */
[----:B------:R-:W-:Y:S01]  /*24380*/  BPT.TRAP 0x1 ;  /* 0x000000040000795c */ /* 0x000fe20000300000 */
.L_x_111:
[----:B------:R-:W-:Y:S01]  /*24390*/  R2UR UR5, R9 ;  /* 0x00000000090572ca */ /* 0x000fe200000e0000 */
[----:B------:R-:W-:Y:S01]  /*243a0*/  UIADD3 UR4, UP0, UR24, 0xf0, URZ ;  /* 0x000000f018047890 */ /* 0x000fe2000ff1e03f */
[----:B------:R-:W-:Y:S01]  /*243b0*/  R2UR UR14, R0 ;  /* 0x00000000000e72ca */ /* 0x000fe200000e0000 */
[----:B------:R-:W-:Y:S01]  /*243c0*/  UMOV UR10, URZ ;  /* 0x0000003f000a7c82 */ /* 0x000fe20008000000 */
[----:B------:R-:W-:Y:S01]  /*243d0*/  R2UR UR9, R7 ;  /* 0x00000000070972ca */ /* 0x000fe200000e0000 */
[----:B------:R-:W-:Y:S01]  /*243e0*/  UMOV UR6, 0x0 ;  /* 0x0000000000067882 */ /* 0x000fe20000000000 */
[----:B------:R-:W-:Y:S01]  /*243f0*/  R2UR UR11, R3 ;  /* 0x00000000030b72ca */ /* 0x000fe200000e0000 */
[----:B------:R-:W-:Y:S01]  /*24400*/  UMOV UR7, 0x10000000 ;  /* 0x1000000000077882 */ /* 0x000fe20000000000 */
[----:B------:R-:W-:Y:S01]  /*24410*/  R2UR UR12, R10 ;  /* 0x000000000a0c72ca */ /* 0x000fe200000e0000 */
[----:B------:R-:W-:Y:S01]  /*24420*/  UMOV UR16, 0x40 ;  /* 0x0000004000107882 */ /* 0x000fe20000000000 */
[----:B------:R-:W-:Y:S01]  /*24430*/  R2UR UR13, R2 ;  /* 0x00000000020d72ca */ /* 0x000fe200000e0000 */
[----:B------:R-:W-:Y:S01]  /*24440*/  UMOV UR18, 0x80 ;  /* 0x0000008000127882 */ /* 0x000fe20000000000 */
[----:B------:R-:W-:Y:S01]  /*24450*/  UMOV UR20, 0xc0 ;  /* 0x000000c000147882 */ /* 0x000fe20000000000 */
[----:B------:R-:W-:Y:S01]  /*24460*/  UMOV UR21, 0x100 ;  /* 0x0000010000157882 */ /* 0x000fe20000000000 */
[----:B------:R-:W-:Y:S01]  /*24470*/  UMOV UR22, 0x140 ;  /* 0x0000014000167882 */ /* 0x000fe20000000000 */
[----:B------:R-:W-:Y:S01]  /*24480*/  ULEA UR14, UR14, UR5, 0x10 ;  /* 0x000000050e0e7291 */ /* 0x000fe2000f8e803f */
[----:B------:R-:W-:Y:S01]  /*24490*/  VIADD R0, R0, 0x1 ;  /* 0x0000000100007836 */ /* 0x000fe20000000000 */
[----:B------:R-:W-:-:S02]  /*244a0*/  UIADD3 UR9, UR9, 0x74450, URZ ;  /* 0x0007445009097890 */ /* 0x000fc4000fffe03f */
[----:B------:R-:W-:Y:S02]  /*244b0*/  UIADD3.X UR5, URZ, UR25, URZ, UP0, !UPT ;  /* 0x000000193f057290 */ /* 0x000fe400087fe43f */
[----:B------:R-:W-:Y:S01]  /*244c0*/  UIADD3 UR15, UR14, 0x2000, URZ ;  /* 0x000020000e0f7890 */ /* 0x000fe2000fffe03f */
[C---:B------:R-:W-:Y:S01]  /*244d0*/  ISETP.NE.AND P2, PT, R0.reuse, 0x2, PT ;  /* 0x000000020000780c */ /* 0x040fe20003f45270 */
[----:B------:R-:W-:Y:S02]  /*244e0*/  UIADD3 UR17, UR14, 0x4000, URZ ;  /* 0x000040000e117890 */ /* 0x000fe4000fffe03f */
[----:B------:R-:W-:Y:S01]  /*244f0*/  UMOV UR8, UR14 ;  /* 0x0000000e00087c82 */ /* 0x000fe20008000000 */
[----:B------:R-:W-:Y:S01]  /*24500*/  UIADD3 UR19, UR14, 0x6000, URZ ;  /* 0x000060000e137890 */ /* 0x000fe2000fffe03f */
[----:B------:R-:W-:Y:S01]  /*24510*/  SEL R6, RZ, 0x1, P2 ;  /* 0x00000001ff067807 */ /* 0x000fe20001000000 */
[----:B------:R1:W-:Y:S01]  /*24520*/  UTMALDG.4D [UR8], [UR4], desc[UR6] ;  /* 0x00000608040075b4 */ /* 0x0003e20008019000 */
[----:B------:R-:W-:-:S02]  /*24530*/  SEL R0, R0, RZ, P2 ;  /* 0x000000ff00007207 */ /* 0x000fc40001000000 */
[----:B------:R-:W-:Y:S02]  /*24540*/  LOP3.LUT R5, R5, R6, RZ, 0x3c, !PT ;  /* 0x0000000605057212 */ /* 0x000fe400078e3cff */
[----:B------:R-:W-:Y:S01]  /*24550*/  MOV R6, 0x40 ;  /* 0x0000004000067802 */ /* 0x000fe20000000f00 */
[----:B-1----:R-:W-:Y:S01]  /*24560*/  UMOV UR8, UR15 ;  /* 0x0000000f00087c82 */ /* 0x002fe20008000000 */
[----:B------:R-:W-:Y:S01]  /*24570*/  UMOV UR10, UR16 ;  /* 0x00000010000a7c82 */ /* 0x000fe20008000000 */
[----:B------:R-:W-:Y:S01]  /*24580*/  UIADD3 UR15, UR14, 0x8000, URZ ;  /* 0x000080000e0f7890 */ /* 0x000fe2000fffe03f */
[----:B------:R1:W-:Y:S01]  /*24590*/  UTMALDG.4D [UR8], [UR4], desc[UR6] ;  /* 0x00000608040075b4 */ /* 0x0003e20008019000 */
[----:B------:R-:W-:Y:S01]  /*245a0*/  UIADD3 UR16, UR14, 0xa000, URZ ;  /* 0x0000a0000e107890 */ /* 0x000fe2000fffe03f */
[----:B-1----:R-:W-:Y:S01]  /*245b0*/  UMOV UR8, UR17 ;  /* 0x0000001100087c82 */ /* 0x002fe20008000000 */
[----:B------:R-:W-:Y:S01]  /*245c0*/  UMOV UR10, UR18 ;  /* 0x00000012000a7c82 */ /* 0x000fe20008000000 */
[----:B------:R-:W-:Y:S01]  /*245d0*/  UIADD3 UR17, UR14, 0xc000, URZ ;  /* 0x0000c0000e117890 */ /* 0x000fe2000fffe03f */
[----:B------:R1:W-:Y:S02]  /*245e0*/  UTMALDG.4D [UR8], [UR4], desc[UR6] ;  /* 0x00000608040075b4 */ /* 0x0003e40008019000 */
[----:B-1----:R-:W-:Y:S01]  /*245f0*/  UMOV UR8, UR19 ;  /* 0x0000001300087c82 */ /* 0x002fe20008000000 */
[----:B------:R-:W-:-:S02]  /*24600*/  UMOV UR10, UR20 ;  /* 0x00000014000a7c82 */ /* 0x000fc40008000000 */
[----:B------:R1:W-:Y:S02]  /*24610*/  UTMALDG.4D [UR8], [UR4], desc[UR6] ;  /* 0x00000608040075b4 */ /* 0x0003e40008019000 */
[----:B-1----:R-:W-:Y:S01]  /*24620*/  UMOV UR8, UR15 ;  /* 0x0000000f00087c82 */ /* 0x002fe20008000000 */
[----:B------:R-:W-:Y:S01]  /*24630*/  UMOV UR10, UR21 ;  /* 0x00000015000a7c82 */ /* 0x000fe20008000000 */
[----:B------:R-:W-:Y:S01]  /*24640*/  UIADD3 UR15, UR14, 0xe000, URZ ;  /* 0x0000e0000e0f7890 */ /* 0x000fe2000fffe03f */
[----:B------:R1:W-:Y:S02]  /*24650*/  UTMALDG.4D [UR8], [UR4], desc[UR6] ;  /* 0x00000608040075b4 */ /* 0x0003e40008019000 */
[----:B------:R-:W-:Y:S01]  /*24660*/  UMOV UR14, 0x180 ;  /* 0x00000180000e7882 */ /* 0x000fe20000000000 */
[----:B-1----:R-:W-:Y:S01]  /*24670*/  UMOV UR8, UR16 ;  /* 0x0000001000087c82 */ /* 0x002fe20008000000 */
[----:B------:R-:W-:Y:S02]  /*24680*/  UMOV UR10, UR22 ;  /* 0x00000016000a7c82 */ /* 0x000fe40008000000 */
[----:B------:R1:W-:Y:S02]  /*24690*/  UTMALDG.4D [UR8], [UR4], desc[UR6] ;  /* 0x00000608040075b4 */ /* 0x0003e40008019000 */
[----:B-1----:R-:W-:Y:S01]  /*246a0*/  UMOV UR8, UR17 ;  /* 0x0000001100087c82 */ /* 0x002fe20008000000 */
[----:B------:R-:W-:Y:S01]  /*246b0*/  UMOV UR10, UR14 ;  /* 0x0000000e000a7c82 */ /* 0x000fe20008000000 */
[----:B------:R-:W-:Y:S01]  /*246c0*/  UMOV UR14, 0x1c0 ;  /* 0x000001c0000e7882 */ /* 0x000fe20000000000 */
[----:B------:R1:W-:Y:S02]  /*246d0*/  UTMALDG.4D [UR8], [UR4], desc[UR6] ;  /* 0x00000608040075b4 */ /* 0x0003e40008019000 */
[----:B-1----:R-:W-:Y:S01]  /*246e0*/  UMOV UR8, UR15 ;  /* 0x0000000f00087c82 */ /* 0x002fe20008000000 */
[----:B------:R-:W-:-:S02]  /*246f0*/  UMOV UR10, UR14 ;  /* 0x0000000e000a7c82 */ /* 0x000fc40008000000 */
[----:B------:R1:W-:Y:S02]  /*24700*/  UTMALDG.4D [UR8], [UR4], desc[UR6] ;  /* 0x00000608040075b4 */ /* 0x0003e40008019000 */
[----:B-1----:R-:W-:Y:S01]  /*24710*/  NOP ;  /* 0x0000000000007918 */ /* 0x002fe20000000000 */
.L_x_108:
[----:B------:R-:W-:Y:S05]  /*24720*/  BSYNC B1 ;  /* 0x0000000000017941 */ /* 0x000fea0003800000 */
.L_x_107:
[----:B------:R-:W-:Y:S01]  /*24730*/  LOP3.LUT P2, RZ, R4, 0xff, RZ, 0xc0, !PT ;  /* 0x000000ff04ff7812 */ /* 0x000fe2000784c0ff */
[----:B------:R-:W-:-:S12]  /*24740*/  BSSY B1, `(.L_x_112) ;  /* 0x0000009000017945 */ /* 0x000fd80003800000 */
[----:B------:R-:W-:Y:S05]  /*24750*/  @!P2 BRA `(.L_x_113) ;  /* 0x00000000001ca947 */ /* 0x000fea0003800000 */
[----:B------:R-:W1:Y:S01]  /*24760*/  S2R R7, SR_CgaCtaId ;  /* 0x0000000000077919 */ /* 0x000e620000008800 */
[----:B------:R-:W-:-:S04]  /*24770*/  MOV R4, 0x400 ;  /* 0x0000040000047802 */ /* 0x000fc80000000f00 */
[----:B-1----:R-:W-:Y:S02]  /*24780*/  LEA R7, R7, R4, 0x18 ;  /* 0x0000000407077211 */ /* 0x002fe400078ec0ff */
[----:B------:R-:W-:Y:S02]  /*24790*/  SHF.L.U32 R4, RZ, 0x1f, RZ ;  /* 0x0000001fff047819 */ /* 0x000fe400000006ff */
[----:B------:R1:W-:Y:S02]  /*247a0*/  SYNCS.ARRIVE.TRANS64.A1T0 RZ, [R7+URZ+0x744b0], RZ ;  /* 0x0744b0ff07ff79a7 */ /* 0x0003e4000810003f */
[----:B------:R-:W2:Y:S02]  /*247b0*/  SYNCS.PHASECHK.TRANS64.TRYWAIT P2, [R7+URZ+0x744b0], R4 ;  /* 0x0744b004070075a7 */ /* 0x000ea4000804017f */
[----:B-12---:R-:W-:Y:S05]  /*247c0*/  @!P2 BRA `(.L_x_114) ;  /* 0x00000020005ca947 */ /* 0x006fea0003800000 */
.L_x_113:
[----:B------:R-:W-:Y:S05]  /*247d0*/  BSYNC B1 ;  /* 0x0000000000017941 */ /* 0x000fea0003800000 */
.L_x_112:
[----:B------:R-:W-:Y:S04]  /*247e0*/  BSSY B1, `(.L_x_115) ;  /* 0x000004c000017945 */ /* 0x000fe80003800000 */
[----:B------:R-:W-:Y:S05]  /*247f0*/  @!P6 BRA `(.L_x_116) ;  /* 0x000000040028e947 */ /* 0x000fea0003800000 */
[----:B-1----:R-:W1:Y:S01]  /*24800*/  S2R R7, SR_CgaCtaId ;  /* 0x0000000000077919 */ /* 0x002e620000008800 */
[----:B------:R-:W-:Y:S02]  /*24810*/  MOV R4, 0x400 ;  /* 0x0000040000047802 */ /* 0x000fe40000000f00 */
[----:B------:R-:W-:Y:S02]  /*24820*/  SHF.L.U32 R9, R5, 0x1f, RZ ;  /* 0x0000001f05097819 */ /* 0x000fe400000006ff */
[----:B-1----:R-:W-:-:S04]  /*24830*/  LEA R7, R7, R4, 0x18 ;  /* 0x0000000407077211 */ /* 0x002fc800078ec0ff */
[----:B------:R-:W-:-:S04]  /*24840*/  LEA R4, R0, R7, 0x3 ;  /* 0x0000000700047211 */ /* 0x000fc800078e18ff */
[----:B------:R-:W1:Y:S02]  /*24850*/  SYNCS.PHASECHK.TRANS64.TRYWAIT P2, [R4+URZ+0x74460], R9 ;  /* 0x07446009040075a7 */ /* 0x000e64000804017f */
[----:B-1----:R-:W-:Y:S05]  /*24860*/  @!P2 BRA `(.L_x_117) ;  /* 0x000000200048a947 */ /* 0x002fea0003800000 */
.L_x_160:
[----:B------:R-:W-:Y:S01]  /*24870*/  UPRMT UR4, UR23, 0x9910, URZ ;  /* 0x0000991017047896 */ /* 0x000fe2000800003f */
[----:B-1----:R-:W-:-:S03]  /*24880*/  @P1 MOV R9, 0x10000 ;  /* 0x0001000000091802 */ /* 0x002fc60000000f00 */
[----:B------:R-:W-:Y:S01]  /*24890*/  UISETP.NE.AND UP0, UPT, UR4, 0x2, UPT ;  /* 0x000000020400788c */ /* 0x000fe2000bf05270 */
[----:B------:R1:W-:Y:S05]  /*248a0*/  @P1 SYNCS.ARRIVE.TRANS64 RZ, [R4+URZ+0x74450], R9 ;  /* 0x0744500904ff19a7 */ /* 0x0003ea000800003f */
[----:B------:R-:W-:-:S13]  /*248b0*/  PLOP3.LUT P2, PT, PT, PT, UP0, 0x80, 0x0 ;  /* 0x000000000000781c */ /* 0x000fda0003f4f008 */
[----:B-1----:R-:W-:Y:S05]  /*248c0*/  @P2 BRA `(.L_x_118) ;  /* 0x0000000000042947 */ /* 0x002fea0003800000 */
[----:B------:R-:W-:Y:S01]  /*248d0*/  BPT.TRAP 0x1 ;  /* 0x000000040000795c */ /* 0x000fe20000300000 */
.L_x_118:
[----:B------:R-:W-:Y:S05]  /*248e0*/  @P0 BRA `(.L_x_119) ;  /* 0x0000000000040947 */ /* 0x000fea0003800000 */
[----:B------:R-:W-:Y:S01]  /*248f0*/  BPT.TRAP 0x1 ;  /* 0x000000040000795c */ /* 0x000fe20000300000 */
.L_x_119:
        /* <DEDUP_REMOVED lines=15> */
[----:B------:R-:W-:Y:S01]  /*249f0*/  ULEA UR14, UR14, UR5, 0x10 ;  /* 0x000000050e0e7291 */ /* 0x000fe2000f8e803f */
[----:B------:R-:W-:Y:S01]  /*24a00*/  VIADD R0, R0, 0x1 ;  /* 0x0000000100007836 */ /* 0x000fe20000000000 */
[----:B------:R-:W-:-:S02]  /*24a10*/  UIADD3.X UR5, URZ, UR25, URZ, UP0, !UPT ;  /* 0x000000193f057290 */ /* 0x000fc400087fe43f */
[----:B------:R-:W-:Y:S02]  /*24a20*/  UIADD3 UR11, UR11, UR8, URZ ;  /* 0x000000080b0b7290 */ /* 0x000fe4000fffe03f */
[----:B------:R-:W-:Y:S01]  /*24a30*/  UIADD3 UR9, UR9, 0x74450, URZ ;  /* 0x0007445009097890 */ /* 0x000fe2000fffe03f */
[C---:B------:R-:W-:Y:S01]  /*24a40*/  ISETP.NE.AND P2, PT, R0.reuse, 0x2, PT ;  /* 0x000000020000780c */ /* 0x040fe20003f45270 */
[----:B------:R-:W-:Y:S02]  /*24a50*/  UIADD3 UR15, UR14, 0x2000, URZ ;  /* 0x000020000e0f7890 */ /* 0x000fe4000fffe03f */
[----:B------:R-:W-:Y:S01]  /*24a60*/  UIADD3 UR17, UR14, 0x4000, URZ ;  /* 0x000040000e117890 */ /* 0x000fe2000fffe03f */
[----:B------:R-:W-:Y:S01]  /*24a70*/  SEL R2, RZ, 0x1, P2 ;  /* 0x00000001ff027807 */ /* 0x000fe20001000000 */
[----:B------:R-:W-:Y:S01]  /*24a80*/  UMOV UR8, UR14 ;  /* 0x0000000e00087c82 */ /* 0x000fe20008000000 */
[----:B------:R-:W-:Y:S01]  /*24a90*/  UIADD3 UR19, UR14, 0x6000, URZ ;  /* 0x000060000e137890 */ /* 0x000fe2000fffe03f */
[----:B------:R-:W-:Y:S01]  /*24aa0*/  SEL R0, R0, RZ, P2 ;  /* 0x000000ff00007207 */ /* 0x000fe20001000000 */
[----:B------:R1:W-:Y:S01]  /*24ab0*/  UTMALDG.4D [UR8], [UR4], desc[UR6] ;  /* 0x00000608040075b4 */ /* 0x0003e20008019000 */
[----:B------:R-:W-:Y:S01]  /*24ac0*/  UMOV UR22, 0x140 ;  /* 0x0000014000167882 */ /* 0x000fe20000000000 */
[----:B------:R-:W-:Y:S01]  /*24ad0*/  LOP3.LUT R5, R5, R2, RZ, 0x3c, !PT ;  /* 0x0000000205057212 */ /* 0x000fe200078e3cff */
        /* <DEDUP_REMOVED lines=27> */
[----:B--2---:R-:W-:Y:S01]  /*24c90*/  NOP ;  /* 0x0000000000007918 */ /* 0x004fe20000000000 */
.L_x_116:
[----:B------:R-:W-:Y:S05]  /*24ca0*/  BSYNC B1 ;  /* 0x0000000000017941 */ /* 0x000fea0003800000 */
.L_x_115:
[----:B------:R-:W2:Y:S01]  /*24cb0*/  LDL.LU R2, [R1+0x200] ;  /* 0x0002000001027983 */ /* 0x000ea20000300800 */
[----:B-1----:R-:W-:Y:S02]  /*24cc0*/  PRMT R4, RZ, 0x7610, R4 ;  /* 0x00007610ff047816 */ /* 0x002fe40000000004 */
[----:B--2---:R-:W-:-:S04]  /*24cd0*/  IADD3 R2, R2, UR26, RZ ;  /* 0x0000001a02027c10 */ /* 0x004fc8000fffe0ff */
[----:B------:R-:W-:Y:S01]  /*24ce0*/  ISETP.GE.AND P2, PT, R2, UR27, PT ;  /* 0x0000001b02007c0c */ /* 0x000fe2000bf46270 */
[----:B------:R1:W-:-:S12]  /*24cf0*/  STL [R1+0x200], R2 ;  /* 0x0002000201007387 */ /* 0x0003d80000100800 */
[----:B-1----:R-:W-:Y:S05]  /*24d00*/  @!P2 BRA `(.L_x_120) ;  /* 0xfffffff000dca947 */ /* 0x002fea000383ffff */
[----:B------:R-:W-:Y:S05]  /*24d10*/  BSYNC B0 ;  /* 0x0000000000007941 */ /* 0x000fea0003800000 */
.L_x_105:
[----:B------:R-:W-:Y:S05]  /*24d20*/  EXIT ;  /* 0x000000000000794d */ /* 0x000fea0003800000 */
.L_x_104:
[----:B------:R-:W2:Y:S01]  /*24d30*/  LDL R0, [R1+0x200] ;  /* 0x0002000001007983 */ /* 0x000ea20000100800 */
[----:B-1----:R-:W-:Y:S02]  /*24d40*/  ULDC UR4, c[0x0][0xa00] ;  /* 0x0002800000047ab9 */ /* 0x002fe40000000800 */
[----:B--2---:R-:W-:-:S13]  /*24d50*/  ISETP.GE.AND P0, PT, R0, UR4, PT ;  /* 0x0000000400007c0c */ /* 0x004fda000bf06270 */
[----:B------:R-:W-:Y:S05]  /*24d60*/  @P0 EXIT ;  /* 0x000000000000094d */ /* 0x000fea0003800000 */
[----:B------:R-:W2:Y:S01]  /*24d70*/  LDL.LU R2, [R1+0x27c] ;  /* 0x00027c0001027983 */ /* 0x000ea20000300800 */
[----:B------:R-:W-:Y:S01]  /*24d80*/  BSSY B0, `(.L_x_121) ;  /* 0x0000174000007945 */ /* 0x000fe20003800000 */
[----:B------:R-:W-:Y:S01]  /*24d90*/  MOV R5, 0x1 ;  /* 0x0000000100057802 */ /* 0x000fe20000000f00 */
[----:B------:R-:W-:Y:S01]  /*24da0*/  IMAD.MOV.U32 R4, RZ, RZ, 0x1 ;  /* 0x00000001ff047424 */ /* 0x000fe200078e00ff */
[----:B------:R-:W1:Y:S01]  /*24db0*/  S2R R0, SR_TID.X ;  /* 0x0000000000007919 */ /* 0x000e620000002100 */
[----:B------:R-:W-:Y:S01]  /*24dc0*/  ULDC.64 UR16, c[0x0][0x198] ;  /* 0x0000660000107ab9 */ /* 0x000fe20000000a00 */
[----:B------:R-:W-:Y:S01]  /*24dd0*/  ULDC UR21, c[0x0][0xc] ;  /* 0x0000030000157ab9 */ /* 0x000fe20000000800 */
[----:B-1----:R-:W-:Y:S02]  /*24de0*/  LOP3.LUT P0, RZ, R0, 0x1f, RZ, 0xc0, !PT ;  /* 0x0000001f00ff7812 */ /* 0x002fe4000780c0ff */
[----:B------:R-:W-:Y:S02]  /*24df0*/  MOV R0, RZ ;  /* 0x000000ff00007202 */ /* 0x000fe40000000f00 */
[----:B------:R-:W-:-:S02]  /*24e00*/  PLOP3.LUT P0, PT, P0, P2, PT, 0x2a, 0x0 ;  /* 0x000000000000781c */ /* 0x000fc40000704572 */
[----:B--2---:R-:W-:-:S13]  /*24e10*/  R2UR UR4, R2 ;  /* 0x00000000020472ca */ /* 0x004fda00000e0000 */
[----:B------:R-:W-:-:S12]  /*24e20*/  ULOP3.LUT UR20, UR4, 0x2, URZ, 0xfc, !UPT ;  /* 0x0000000204147892 */ /* 0x000fd8000f8efc3f */
.L_x_148:
        /* <DEDUP_REMOVED lines=17> */
[----:B---3--:R-:W-:-:S04]  /*24f40*/  @P4 SHF.R.U32.HI R7, RZ, R12, R9 ;  /* 0x0000000cff074219 */ /* 0x008fc80000011609 */
[----:B------:R-:W-:Y:S01]  /*24f50*/  MOV R9, R7 ;  /* 0x0000000700097202 */ /* 0x000fe20000000f00 */
[----:B----4-:R-:W-:-:S05]  /*24f60*/  @P5 IMAD.HI.U32 R2, R7, R2, RZ ;  /* 0x0000000207025227 */ /* 0x010fca00078e00ff */
[----:B------:R-:W-:Y:S01]  /*24f70*/  @P5 SHF.R.U32.HI R9, RZ, R3, R2 ;  /* 0x00000003ff095219 */ /* 0x000fe20000011602 */
[----:B------:R-:W-:-:S04]  /*24f80*/  IMAD.MOV R3, RZ, RZ, -R7 ;  /* 0x000000ffff037224 */ /* 0x000fc800078e0a07 */
[----:B------:R-:W-:Y:S01]  /*24f90*/  IMAD R2, R11, R3, R6 ;  /* 0x000000030b027224 */ /* 0x000fe200078e0206 */
[----:B------:R-:W-:-:S05]  /*24fa0*/  IADD3 R3, -R9, RZ, RZ ;  /* 0x000000ff09037210 */ /* 0x000fca0007ffe1ff */
[----:B------:R-:W-:Y:S01]  /*24fb0*/  IMAD R3, R8, R3, R7 ;  /* 0x0000000308037224 */ /* 0x000fe200078e0207 */
[----:B------:R-:W-:Y:S06]  /*24fc0*/  BRA.DIV UR4, `(.L_x_122) ;  /* 0x0000001a04847947 */ /* 0x000fec000b800000 */
[----:B------:R-:W-:-:S13]  /*24fd0*/  ELECT P6, URZ, PT ;  /* 0x00000000003f782f */ /* 0x000fda00038c0000 */
.L_x_163:
[----:B------:R-:W1:Y:S01]  /*24fe0*/  LDC R6, c[0x0][0x28c] ;  /* 0x0000a300ff067b82 */ /* 0x000e620000000800 */
[----:B------:R-:W-:Y:S01]  /*24ff0*/  BSSY B1, `(.L_x_123) ;  /* 0x000004a000017945 */ /* 0x000fe20003800000 */
[----:B-1----:R-:W-:-:S13]  /*25000*/  ISETP.GT.AND P3, PT, R6, RZ, P6 ;  /* 0x000000ff0600720c */ /* 0x002fda0003764270 */
[----:B------:R-:W-:Y:S05]  /*25010*/  @!P3 BRA `(.L_x_124) ;  /* 0x00000004001cb947 */ /* 0x000fea0003800000 */
[----:B------:R-:W1:Y:S01]  /*25020*/  S2R R8, SR_CgaCtaId ;  /* 0x0000000000087919 */ /* 0x000e620000008800 */
[----:B------:R-:W-:-:S04]  /*25030*/  MOV R7, 0x400 ;  /* 0x0000040000077802 */ /* 0x000fc80000000f00 */
[----:B-1----:R-:W-:Y:S02]  /*25040*/  LEA R9, R8, R7, 0x18 ;  /* 0x0000000708097211 */ /* 0x002fe400078ec0ff */
[----:B------:R-:W-:Y:S02]  /*25050*/  SHF.L.U32 R7, R4, 0x1f, RZ ;  /* 0x0000001f04077819 */ /* 0x000fe400000006ff */
[----:B------:R-:W-:-:S04]  /*25060*/  LEA R8, R0, R9, 0x3 ;  /* 0x0000000900087211 */ /* 0x000fc800078e18ff */
[----:B------:R-:W1:Y:S02]  /*25070*/  SYNCS.PHASECHK.TRANS64.TRYWAIT P4, [R8+URZ+0x74428], R7 ;  /* 0x07442807080075a7 */ /* 0x000e64000808017f */
[----:B-1----:R-:W-:Y:S05]  /*25080*/  @!P4 BRA `(.L_x_125) ;  /* 0x000000180074c947 */ /* 0x002fea0003800000 */
.L_x_164:
[----:B------:R-:W-:Y:S01]  /*25090*/  UPRMT UR4, UR20, 0x9910, URZ ;  /* 0x0000991014047896 */ /* 0x000fe2000800003f */
[----:B-1----:R-:W-:-:S03]  /*250a0*/  @P2 MOV R7, 0x10000 ;  /* 0x0001000000072802 */ /* 0x002fc60000000f00 */
[----:B------:R-:W-:Y:S01]  /*250b0*/  UISETP.NE.AND UP0, UPT, UR4, 0x2, UPT ;  /* 0x000000020400788c */ /* 0x000fe2000bf05270 */
[----:B------:R1:W-:Y:S05]  /*250c0*/  @P2 SYNCS.ARRIVE.TRANS64 RZ, [R8+URZ+0x74400], R7 ;  /* 0x0744000708ff29a7 */ /* 0x0003ea000800003f */
[----:B------:R-:W-:-:S13]  /*250d0*/  PLOP3.LUT P4, PT, PT, PT, UP0, 0x80, 0x0 ;  /* 0x000000000000781c */ /* 0x000fda0003f8f008 */
[----:B-1----:R-:W-:Y:S05]  /*250e0*/  @P4 BRA `(.L_x_126) ;  /* 0x0000000000044947 */ /* 0x002fea0003800000 */
[----:B------:R-:W-:Y:S01]  /*250f0*/  BPT.TRAP 0x1 ;  /* 0x000000040000795c */ /* 0x000fe20000300000 */
.L_x_126:
[----:B------:R-:W-:Y:S05]  /*25100*/  @P0 BRA `(.L_x_127) ;  /* 0x0000000000040947 */ /* 0x000fea0003800000 */
[----:B------:R-:W-:Y:S01]  /*25110*/  BPT.TRAP 0x1 ;  /* 0x000000040000795c */ /* 0x000fe20000300000 */
.L_x_127:
[----:B------:R-:W-:Y:S01]  /*25120*/  IMAD R9, R0, 0x10000, R9 ;  /* 0x0001000000097824 */ /* 0x000fe200078e0209 */
[----:B------:R-:W-:Y:S01]  /*25130*/  R2UR UR9, R8 ;  /* 0x00000000080972ca */ /* 0x000fe200000e0000 */
[----:B------:R-:W-:Y:S01]  /*25140*/  UIADD3 UR4, UP0, UR16, 0x1f0, URZ ;  /* 0x000001f010047890 */ /* 0x000fe2000ff1e03f */
[----:B------:R-:W-:Y:S01]  /*25150*/  R2UR UR12, R2 ;  /* 0x00000000020c72ca */ /* 0x000fe200000e0000 */
[----:B------:R-:W-:Y:S01]  /*25160*/  UMOV UR10, URZ ;  /* 0x0000003f000a7c82 */ /* 0x000fe20008000000 */
[----:B------:R-:W-:Y:S01]  /*25170*/  R2UR UR14, R9 ;  /* 0x00000000090e72ca */ /* 0x000fe200000e0000 */
[----:B------:R-:W-:Y:S01]  /*25180*/  UIADD3.X UR5, URZ, UR17, URZ, UP0, !UPT ;  /* 0x000000113f057290 */ /* 0x000fe200087fe43f */
[----:B------:R-:W-:Y:S01]  /*25190*/  R2UR UR13, R3 ;  /* 0x00000000030d72ca */ /* 0x000fe200000e0000 */
[----:B------:R-:W-:Y:S01]  /*251a0*/  UMOV UR6, 0x0 ;  /* 0x0000000000067882 */ /* 0x000fe20000000000 */
[----:B------:R-:W-:Y:S01]  /*251b0*/  UMOV UR7, 0x10000000 ;  /* 0x1000000000077882 */ /* 0x000fe20000000000 */
[----:B------:R-:W-:Y:S01]  /*251c0*/  UMOV UR11, URZ ;  /* 0x0000003f000b7c82 */ /* 0x000fe20008000000 */
[----:B------:R-:W-:Y:S01]  /*251d0*/  UMOV UR22, 0x40 ;  /* 0x0000004000167882 */ /* 0x000fe20000000000 */
[----:B------:R-:W-:Y:S01]  /*251e0*/  UMOV UR23, 0x80 ;  /* 0x0000008000177882 */ /* 0x000fe20000000000 */
[----:B------:R-:W-:Y:S01]  /*251f0*/  UMOV UR24, 0xc0 ;  /* 0x000000c000187882 */ /* 0x000fe20000000000 */
[----:B------:R-:W-:Y:S01]  /*25200*/  UIADD3 UR9, UR9, 0x74400, URZ ;  /* 0x0007440009097890 */ /* 0x000fe2000fffe03f */
[----:B------:R-:W-:Y:S01]  /*25210*/  IADD3 R0, R0, 0x1, RZ ;  /* 0x0000000100007810 */ /* 0x000fe20007ffe0ff */
[----:B------:R-:W-:Y:S01]  /*25220*/  UMOV UR25, 0x100 ;  /* 0x0000010000197882 */ /* 0x000fe20000000000 */
[----:B------:R-:W-:Y:S01]  /*25230*/  UMOV UR26, 0x140 ;  /* 0x00000140001a7882 */ /* 0x000fe20000000000 */
[----:B------:R-:W-:Y:S01]  /*25240*/  UIADD3 UR8, UR14, 0x20000, URZ ;  /* 0x000200000e087890 */ /* 0x000fe2000fffe03f */
[----:B------:R-:W-:Y:S01]  /*25250*/  ISETP.NE.AND P4, PT, R0, 0x5, PT ;  /* 0x000000050000780c */ /* 0x000fe20003f85270 */
[----:B------:R-:W-:-:S02]  /*25260*/  UIADD3 UR15, UR14, 0x22000, URZ ;  /* 0x000220000e0f7890 */ /* 0x000fc4000fffe03f */
[----:B------:R-:W-:Y:S01]  /*25270*/  UIADD3 UR18, UR14, 0x24000, URZ ;  /* 0x000240000e127890 */ /* 0x000fe2000fffe03f */
[----:B------:R-:W-:Y:S01]  /*25280*/  SEL R7, RZ, 0x1, P4 ;  /* 0x00000001ff077807 */ /* 0x000fe20002000000 */
[----:B------:R-:W-:Y:S01]  /*25290*/  UIADD3 UR19, UR14, 0x26000, URZ ;  /* 0x000260000e137890 */ /* 0x000fe2000fffe03f */
[----:B------:R-:W-:Y:S02]  /*252a0*/  SEL R0, R0, RZ, P4 ;  /* 0x000000ff00007207 */ /* 0x000fe40002000000 */
[----:B------:R1:W-:Y:S01]  /*252b0*/  UTMALDG.4D [UR8], [UR4], desc[UR6] ;  /* 0x00000608040075b4 */ /* 0x0003e20008019000 */
[----:B------:R-:W-:Y:S01]  /*252c0*/  LOP3.LUT R4, R4, R7, RZ, 0x3c, !PT ;  /* 0x0000000704047212 */ /* 0x000fe200078e3cff */
[----:B-1----:R-:W-:Y:S01]  /*252d0*/  UMOV UR8, UR15 ;  /* 0x0000000f00087c82 */ /* 0x002fe20008000000 */
[----:B------:R-:W-:Y:S01]  /*252e0*/  UMOV UR10, UR22 ;  /* 0x00000016000a7c82 */ /* 0x000fe20008000000 */
[----:B------:R-:W-:Y:S01]  /*252f0*/  UIADD3 UR15, UR14, 0x28000, URZ ;  /* 0x000280000e0f7890 */ /* 0x000fe2000fffe03f */
[----:B------:R1:W-:Y:S02]  /*25300*/  UTMALDG.4D [UR8], [UR4], desc[UR6] ;  /* 0x00000608040075b4 */ /* 0x0003e40008019000 */
[----:B-1----:R-:W-:Y:S01]  /*25310*/  UMOV UR8, UR18 ;  /* 0x0000001200087c82 */ /* 0x002fe20008000000 */
[----:B------:R-:W-:Y:S01]  /*25320*/  UMOV UR10, UR23 ;  /* 0x00000017000a7c82 */ /* 0x000fe20008000000 */
[----:B------:R-:W-:Y:S01]  /*25330*/  UIADD3 UR18, UR14, 0x2a000, URZ ;  /* 0x0002a0000e127890 */ /* 0x000fe2000fffe03f */
[----:B------:R1:W-:Y:S02]  /*25340*/  UTMALDG.4D [UR8], [UR4], desc[UR6] ;  /* 0x00000608040075b4 */ /* 0x0003e40008019000 */
[----:B-1----:R-:W-:Y:S01]  /*25350*/  UMOV UR8, UR19 ;  /* 0x0000001300087c82 */ /* 0x002fe20008000000 */
[----:B------:R-:W-:Y:S01]  /*25360*/  UMOV UR10, UR24 ;  /* 0x00000018000a7c82 */ /* 0x000fe20008000000 */
[----:B------:R-:W-:Y:S01]  /*25370*/  UIADD3 UR19, UR14, 0x2c000, URZ ;  /* 0x0002c0000e137890 */ /* 0x000fe2000fffe03f */
[----:B------:R1:W-:Y:S01]  /*25380*/  UTMALDG.4D [UR8], [UR4], desc[UR6] ;  /* 0x00000608040075b4 */ /* 0x0003e20008019000 */
[----:B------:R-:W-:Y:S01]  /*25390*/  UIADD3 UR14, UR14, 0x2e000, URZ ;  /* 0x0002e0000e0e7890 */ /* 0x000fe2000fffe03f */
[----:B-1----:R-:W-:Y:S01]  /*253a0*/  UMOV UR8, UR15 ;  /* 0x0000000f00087c82 */ /* 0x002fe20008000000 */
[----:B------:R-:W-:Y:S01]  /*253b0*/  UMOV UR10, UR25 ;  /* 0x00000019000a7c82 */ /* 0x000fe20008000000 */
[----:B------:R-:W-:Y:S01]  /*253c0*/  UMOV UR15, 0x180 ;  /* 0x00000180000f7882 */ /* 0x000fe20000000000 */
[----:B------:R1:W-:Y:S02]  /*253d0*/  UTMALDG.4D [UR8], [UR4], desc[UR6] ;  /* 0x00000608040075b4 */ /* 0x0003e40008019000 */
[----:B-1----:R-:W-:Y:S01]  /*253e0*/  UMOV UR8, UR18 ;  /* 0x0000001200087c82 */ /* 0x002fe20008000000 */
[----:B------:R-:W-:-:S02]  /*253f0*/  UMOV UR10, UR26 ;  /* 0x0000001a000a7c82 */ /* 0x000fc40008000000 */
[----:B------:R1:W-:Y:S02]  /*25400*/  UTMALDG.4D [UR8], [UR4], desc[UR6] ;  /* 0x00000608040075b4 */ /* 0x0003e40008019000 */
[----:B-1----:R-:W-:Y:S01]  /*25410*/  UMOV UR8, UR19 ;  /* 0x0000001300087c82 */ /* 0x002fe20008000000 */
[----:B------:R-:W-:Y:S01]  /*25420*/  UMOV UR10, UR15 ;  /* 0x0000000f000a7c82 */ /* 0x000fe20008000000 */
[----:B------:R-:W-:Y:S01]  /*25430*/  UMOV UR15, 0x1c0 ;  /* 0x000001c0000f7882 */ /* 0x000fe20000000000 */
[----:B------:R1:W-:Y:S02]  /*25440*/  UTMALDG.4D [UR8], [UR4], desc[UR6] ;  /* 0x00000608040075b4 */ /* 0x0003e40008019000 */
[----:B-1----:R-:W-:Y:S01]  /*25450*/  UMOV UR8, UR14 ;  /* 0x0000000e00087c82 */ /* 0x002fe20008000000 */
[----:B------:R-:W-:Y:S02]  /*25460*/  UMOV UR10, UR15 ;  /* 0x0000000f000a7c82 */ /* 0x000fe40008000000 */
[----:B------:R1:W-:Y:S02]  /*25470*/  UTMALDG.4D [UR8], [UR4], desc[UR6] ;  /* 0x00000608040075b4 */ /* 0x0003e40008019000 */
[----:B-1----:R-:W-:Y:S01]  /*25480*/  NOP ;  /* 0x0000000000007918 */ /* 0x002fe20000000000 */
.L_x_124:
[----:B------:R-:W-:Y:S05]  /*25490*/  BSYNC B1 ;  /* 0x0000000000017941 */ /* 0x000fea0003800000 */
.L_x_123:
        /* <DEDUP_REMOVED lines=10> */
.L_x_129:
[----:B------:R-:W-:Y:S05]  /*25540*/  BSYNC B1 ;  /* 0x0000000000017941 */ /* 0x000fea0003800000 */
.L_x_128:
[----:B------:R-:W-:Y:S01]  /*25550*/  BSSY B1, `(.L_x_131) ;  /* 0x000004b000017945 */ /* 0x000fe20003800000 */
[----:B-1----:R-:W-:-:S03]  /*25560*/  MOV R8, RZ ;  /* 0x000000ff00087202 */ /* 0x002fc60000000f00 */
        /* <DEDUP_REMOVED lines=8> */
.L_x_165:
[----:B------:R-:W-:Y:S01]  /*255f0*/  UPRMT UR4, UR20, 0x9910, URZ ;  /* 0x0000991014047896 */ /* 0x000fe2000800003f */
[----:B-1----:R-:W-:-:S03]  /*25600*/  @P2 IMAD.MOV.U32 R8, RZ, RZ, 0x10000 ;  /* 0x00010000ff082424 */ /* 0x002fc600078e00ff */
[----:B------:R-:W-:Y:S01]  /*25610*/  UISETP.NE.AND UP0, UPT, UR4, 0x2, UPT ;  /* 0x000000020400788c */ /* 0x000fe2000bf05270 */
[----:B------:R1:W-:Y:S05]  /*25620*/  @P2 SYNCS.ARRIVE.TRANS64 RZ, [R7+URZ+0x74400], R8 ;  /* 0x0744000807ff29a7 */ /* 0x0003ea000800003f */
[----:B------:R-:W-:-:S13]  /*25630*/  PLOP3.LUT P3, PT, PT, PT, UP0, 0x80, 0x0 ;  /* 0x000000000000781c */ /* 0x000fda0003f6f008 */
[----:B-1----:R-:W-:Y:S05]  /*25640*/  @P3 BRA `(.L_x_134) ;  /* 0x0000000000043947 */ /* 0x002fea0003800000 */
[----:B------:R-:W-:Y:S01]  /*25650*/  BPT.TRAP 0x1 ;  /* 0x000000040000795c */ /* 0x000fe20000300000 */
.L_x_134:
[----:B------:R-:W-:Y:S05]  /*25660*/  @P0 BRA `(.L_x_135) ;  /* 0x0000000000040947 */ /* 0x000fea0003800000 */
[----:B------:R-:W-:Y:S01]  /*25670*/  BPT.TRAP 0x1 ;  /* 0x000000040000795c */ /* 0x000fe20000300000 */
.L_x_135:
[----:B------:R-:W-:Y:S01]  /*25680*/  LEA R5, R0, R5, 0x10 ;  /* 0x0000000500057211 */ /* 0x000fe200078e80ff */
[----:B------:R-:W-:Y:S01]  /*25690*/  UIADD3 UR4, UP0, UR16, 0x2f0, URZ ;  /* 0x000002f010047890 */ /* 0x000fe2000ff1e03f */
[----:B------:R-:W-:Y:S01]  /*256a0*/  R2UR UR9, R7 ;  /* 0x00000000070972ca */ /* 0x000fe200000e0000 */
[----:B------:R-:W-:Y:S01]  /*256b0*/  UMOV UR10, URZ ;  /* 0x0000003f000a7c82 */ /* 0x000fe20008000000 */
[----:B------:R-:W-:Y:S01]  /*256c0*/  R2UR UR14, R5 ;  /* 0x00000000050e72ca */ /* 0x000fe200000e0000 */
[----:B------:R-:W-:Y:S01]  /*256d0*/  UIADD3.X UR5, URZ, UR17, URZ, UP0, !UPT ;  /* 0x000000113f057290 */ /* 0x000fe200087fe43f */
[----:B------:R-:W-:Y:S01]  /*256e0*/  R2UR UR12, R2 ;  /* 0x00000000020c72ca */ /* 0x000fe200000e0000 */
[----:B------:R-:W-:Y:S01]  /*256f0*/  UMOV UR6, 0x0 ;  /* 0x0000000000067882 */ /* 0x000fe20000000000 */
[----:B------:R-:W-:Y:S01]  /*25700*/  R2UR UR13, R3 ;  /* 0x00000000030d72ca */ /* 0x000fe200000e0000 */
[----:B------:R-:W-:Y:S01]  /*25710*/  UMOV UR7, 0x10000000 ;  /* 0x1000000000077882 */ /* 0x000fe20000000000 */
[----:B------:R-:W-:Y:S01]  /*25720*/  UMOV UR11, URZ ;  /* 0x0000003f000b7c82 */ /* 0x000fe20008000000 */
[----:B------:R-:W-:Y:S01]  /*25730*/  UMOV UR18, 0x40 ;  /* 0x0000004000127882 */ /* 0x000fe20000000000 */
[----:B------:R-:W-:Y:S01]  /*25740*/  UMOV UR22, 0x80 ;  /* 0x0000008000167882 */ /* 0x000fe20000000000 */
[----:B------:R-:W-:Y:S01]  /*25750*/  UMOV UR24, 0xc0 ;  /* 0x000000c000187882 */ /* 0x000fe20000000000 */
[----:B------:R-:W-:Y:S01]  /*25760*/  UMOV UR25, 0x100 ;  /* 0x0000010000197882 */ /* 0x000fe20000000000 */
[----:B------:R-:W-:Y:S01]  /*25770*/  UIADD3 UR9, UR9, 0x74400, URZ ;  /* 0x0007440009097890 */ /* 0x000fe2000fffe03f */
[----:B------:R-:W-:Y:S01]  /*25780*/  IADD3 R0, R0, 0x1, RZ ;  /* 0x0000000100007810 */ /* 0x000fe20007ffe0ff */
[----:B------:R-:W-:Y:S01]  /*25790*/  UIADD3 UR8, UR14, 0x20000, URZ ;  /* 0x000200000e087890 */ /* 0x000fe2000fffe03f */
[----:B------:R-:W-:Y:S01]  /*257a0*/  MOV R8, 0x1 ;  /* 0x0000000100087802 */ /* 0x000fe20000000f00 */
[----:B------:R-:W-:Y:S01]  /*257b0*/  UIADD3 UR15, UR14, 0x22000, URZ ;  /* 0x000220000e0f7890 */ /* 0x000fe2000fffe03f */
[----:B------:R-:W-:Y:S01]  /*257c0*/  ISETP.NE.AND P3, PT, R0, 0x5, PT ;  /* 0x000000050000780c */ /* 0x000fe20003f65270 */
[----:B------:R-:W-:-:S02]  /*257d0*/  UIADD3 UR19, UR14, 0x24000, URZ ;  /* 0x000240000e137890 */ /* 0x000fc4000fffe03f */
[----:B------:R-:W-:Y:S01]  /*257e0*/  UIADD3 UR23, UR14, 0x26000, URZ ;  /* 0x000260000e177890 */ /* 0x000fe2000fffe03f */
[----:B------:R-:W-:Y:S01]  /*257f0*/  SEL R5, RZ, 0x1, P3 ;  /* 0x00000001ff057807 */ /* 0x000fe20001800000 */
[----:B------:R-:W-:Y:S01]  /*25800*/  UMOV UR26, 0x140 ;  /* 0x00000140001a7882 */ /* 0x000fe20000000000 */
[----:B------:R1:W-:Y:S01]  /*25810*/  UTMALDG.4D [UR8], [UR4], desc[UR6] ;  /* 0x00000608040075b4 */ /* 0x0003e20008019000 */
[----:B------:R-:W-:Y:S02]  /*25820*/  SEL R0, R0, RZ, P3 ;  /* 0x000000ff00007207 */ /* 0x000fe40001800000 */
        /* <DEDUP_REMOVED lines=29> */
.L_x_132:
[----:B------:R-:W-:Y:S05]  /*25a00*/  BSYNC B1 ;  /* 0x0000000000017941 */ /* 0x000fea0003800000 */
.L_x_131:
[----:B------:R-:W-:-:S13]  /*25a10*/  ISETP.GE.AND P3, PT, R6, 0x41, PT ;  /* 0x000000410600780c */ /* 0x000fda0003f66270 */
[----:B------:R-:W-:Y:S05]  /*25a20*/  @!P3 BRA `(.L_x_136) ;  /* 0x000000080088b947 */ /* 0x000fea0003800000 */
[----:B------:R-:W-:Y:S01]  /*25a30*/  VIADD R6, R6, 0x3f ;  /* 0x0000003f06067836 */ /* 0x000fe20000000000 */
[----:B------:R-:W-:Y:S04]  /*25a40*/  BSSY B1, `(.L_x_136) ;  /* 0x00000a0000017945 */ /* 0x000fe80003800000 */
[----:B------:R-:W-:-:S04]  /*25a50*/  SHF.R.S32.HI R5, RZ, 0x1f, R6 ;  /* 0x0000001fff057819 */ /* 0x000fc80000011406 */
[----:B------:R-:W-:-:S04]  /*25a60*/  LEA.HI R5, R5, R6, RZ, 0x6 ;  /* 0x0000000605057211 */ /* 0x000fc800078f30ff */
[----:B------:R-:W-:-:S04]  /*25a70*/  SHF.R.S32.HI R5, RZ, 0x6, R5 ;  /* 0x00000006ff057819 */ /* 0x000fc80000011405 */
[----:B------:R-:W-:-:S07]  /*25a80*/  SHF.L.U32 R5, R5, 0x1, RZ ;  /* 0x0000000105057819 */ /* 0x000fce00000006ff */
.L_x_147:
[----:B------:R-:W-:Y:S04]  /*25a90*/  BSSY B2, `(.L_x_137) ;  /* 0x000004a000027945 */ /* 0x000fe80003800000 */
[----:B------:R-:W-:Y:S05]  /*25aa0*/  @!P6 BRA `(.L_x_138) ;  /* 0x000000040020e947 */ /* 0x000fea0003800000 */
[----:B------:R-:W1:Y:S01]  /*25ab0*/  S2R R7, SR_CgaCtaId ;  /* 0x0000000000077919 */ /* 0x000e620000008800 */
[----:B------:R-:W-:Y:S02]  /*25ac0*/  MOV R6, 0x400 ;  /* 0x0000040000067802 */ /* 0x000fe40000000f00 */
[----:B------:R-:W-:Y:S02]  /*25ad0*/  SHF.L.U32 R9, R4, 0x1f, RZ ;  /* 0x0000001f04097819 */ /* 0x000fe400000006ff */
[----:B-1----:R-:W-:-:S04]  /*25ae0*/  LEA R7, R7, R6, 0x18 ;  /* 0x0000000607077211 */ /* 0x002fc800078ec0ff */
[----:B------:R-:W-:-:S04]  /*25af0*/  LEA R6, R0, R7, 0x3 ;  /* 0x0000000700067211 */ /* 0x000fc800078e18ff */
[----:B------:R-:W1:Y:S02]  /*25b00*/  SYNCS.PHASECHK.TRANS64.TRYWAIT P3, [R6+URZ+0x74428], R9 ;  /* 0x07442809060075a7 */ /* 0x000e64000806017f */
[----:B-1----:R-:W-:Y:S05]  /*25b10*/  @!P3 BRA `(.L_x_139) ;  /* 0x00000010000cb947 */ /* 0x002fea0003800000 */
.L_x_166:
[----:B------:R-:W-:Y:S01]  /*25b20*/  UPRMT UR4, UR20, 0x9910, URZ ;  /* 0x0000991014047896 */ /* 0x000fe2000800003f */
[----:B-1----:R-:W-:-:S03]  /*25b30*/  @P2 MOV R9, 0x10000 ;  /* 0x0001000000092802 */ /* 0x002fc60000000f00 */
[----:B------:R-:W-:Y:S01]  /*25b40*/  UISETP.NE.AND UP0, UPT, UR4, 0x2, UPT ;  /* 0x000000020400788c */ /* 0x000fe2000bf05270 */
[----:B------:R1:W-:Y:S05]  /*25b50*/  @P2 SYNCS.ARRIVE.TRANS64 RZ, [R6+URZ+0x74400], R9 ;  /* 0x0744000906ff29a7 */ /* 0x0003ea000800003f */
[----:B------:R-:W-:-:S13]  /*25b60*/  PLOP3.LUT P3, PT, PT, PT, UP0, 0x80, 0x0 ;  /* 0x000000000000781c */ /* 0x000fda0003f6f008 */
[----:B-1----:R-:W-:Y:S05]  /*25b70*/  @P3 BRA `(.L_x_140) ;  /* 0x0000000000043947 */ /* 0x002fea0003800000 */
[----:B------:R-:W-:Y:S01]  /*25b80*/  BPT.TRAP 0x1 ;  /* 0x000000040000795c */ /* 0x000fe20000300000 */
.L_x_140:
[----:B------:R-:W-:Y:S05]  /*25b90*/  @P0 BRA `(.L_x_141) ;  /* 0x0000000000040947 */ /* 0x000fea0003800000 */
[----:B------:R-:W-:Y:S01]  /*25ba0*/  BPT.TRAP 0x1 ;  /* 0x000000040000795c */ /* 0x000fe20000300000 */
.L_x_141:
        /* <DEDUP_REMOVED lines=11> */
[----:B------:R-:W-:Y:S01]  /*25c60*/  UMOV UR18, 0x40 ;  /* 0x0000004000127882 */ /* 0x000fe20000000000 */
[----:B------:R-:W-:Y:S01]  /*25c70*/  UMOV UR22, 0x80 ;  /* 0x0000008000167882 */ /* 0x000fe20000000000 */
[----:B------:R-:W-:Y:S01]  /*25c80*/  UMOV UR24, 0xc0 ;  /* 0x000000c000187882 */ /* 0x000fe20000000000 */
[----:B------:R-:W-:Y:S01]  /*25c90*/  UIADD3 UR9, UR9, 0x74400, URZ ;  /* 0x0007440009097890 */ /* 0x000fe2000fffe03f */
[----:B------:R-:W-:Y:S01]  /*25ca0*/  IADD3 R0, R0, 0x1, RZ ;  /* 0x0000000100007810 */ /* 0x000fe20007ffe0ff */
[----:B------:R-:W-:-:S02]  /*25cb0*/  USHF.L.U32 UR11, UR11, 0x6, URZ ;  /* 0x000000060b0b7899 */ /* 0x000fc4000800063f */
[----:B------:R-:W-:Y:S01]  /*25cc0*/  UIADD3 UR8, UR14, 0x20000, URZ ;  /* 0x000200000e087890 */ /* 0x000fe2000fffe03f */
[C---:B------:R-:W-:Y:S01]  /*25cd0*/  ISETP.NE.AND P3, PT, R0.reuse, 0x5, PT ;  /* 0x000000050000780c */ /* 0x040fe20003f65270 */
[----:B------:R-:W-:Y:S02]  /*25ce0*/  UIADD3 UR15, UR14, 0x22000, URZ ;  /* 0x000220000e0f7890 */ /* 0x000fe4000fffe03f */
[----:B------:R-:W-:Y:S01]  /*25cf0*/  UIADD3 UR19, UR14, 0x24000, URZ ;  /* 0x000240000e137890 */ /* 0x000fe2000fffe03f */
[----:B------:R-:W-:Y:S01]  /*25d00*/  SEL R7, RZ, 0x1, P3 ;  /* 0x00000001ff077807 */ /* 0x000fe20001800000 */
[----:B------:R-:W-:Y:S01]  /*25d10*/  UIADD3 UR23, UR14, 0x26000, URZ ;  /* 0x000260000e177890 */ /* 0x000fe2000fffe03f */
[----:B------:R-:W-:Y:S01]  /*25d20*/  SEL R0, R0, RZ, P3 ;  /* 0x000000ff00007207 */ /* 0x000fe20001800000 */
[----:B------:R-:W-:Y:S01]  /*25d30*/  UMOV UR25, 0x100 ;  /* 0x0000010000197882 */ /* 0x000fe20000000000 */
        /* <DEDUP_REMOVED lines=31> */
.L_x_138:
[----:B------:R-:W-:Y:S05]  /*25f30*/  BSYNC B2 ;  /* 0x0000000000027941 */ /* 0x000fea0003800000 */
.L_x_137:
[----:B------:R-:W-:Y:S01]  /*25f40*/  ISETP.LT.OR P3, PT, R5, 0x4, !P6 ;  /* 0x000000040500780c */ /* 0x000fe20007761670 */
[----:B------:R-:W-:-:S12]  /*25f50*/  BSSY B2, `(.L_x_142) ;  /* 0x000004b000027945 */ /* 0x000fd80003800000 */
[----:B------:R-:W-:Y:S05]  /*25f60*/  @P3 BRA `(.L_x_143) ;  /* 0x0000000400243947 */ /* 0x000fea0003800000 */
[----:B------:R-:W1:Y:S01]  /*25f70*/  S2R R7, SR_CgaCtaId ;  /* 0x0000000000077919 */ /* 0x000e620000008800 */
[----:B------:R-:W-:Y:S02]  /*25f80*/  MOV R6, 0x400 ;  /* 0x0000040000067802 */ /* 0x000fe40000000f00 */
[----:B------:R-:W-:Y:S02]  /*25f90*/  SHF.L.U32 R9, R4, 0x1f, RZ ;  /* 0x0000001f04097819 */ /* 0x000fe400000006ff */
[----:B-1----:R-:W-:-:S04]  /*25fa0*/  LEA R7, R7, R6, 0x18 ;  /* 0x0000000607077211 */ /* 0x002fc800078ec0ff */
[----:B------:R-:W-:-:S04]  /*25fb0*/  LEA R6, R0, R7, 0x3 ;  /* 0x0000000700067211 */ /* 0x000fc800078e18ff */
[----:B------:R-:W1:Y:S02]  /*25fc0*/  SYNCS.PHASECHK.TRANS64.TRYWAIT P3, [R6+URZ+0x74428], R9 ;  /* 0x07442809060075a7 */ /* 0x000e64000806017f */
[----:B-1----:R-:W-:Y:S05]  /*25fd0*/  @!P3 BRA `(.L_x_144) ;  /* 0x0000000800f0b947 */ /* 0x002fea0003800000 */
.L_x_167:
[----:B------:R-:W-:Y:S01]  /*25fe0*/  UPRMT UR4, UR20, 0x9910, URZ ;  /* 0x0000991014047896 */ /* 0x000fe2000800003f */
[----:B-1----:R-:W-:-:S03]  /*25ff0*/  @P1 MOV R9, 0x10000 ;  /* 0x0001000000091802 */ /* 0x002fc60000000f00 */
[----:B------:R-:W-:Y:S01]  /*26000*/  UISETP.NE.AND UP0, UPT, UR4, 0x2, UPT ;  /* 0x000000020400788c */ /* 0x000fe2000bf05270 */
[----:B------:R1:W-:Y:S05]  /*26010*/  @P1 SYNCS.ARRIVE.TRANS64 RZ, [R6+URZ+0x74400], R9 ;  /* 0x0744000906ff19a7 */ /* 0x0003ea000800003f */
[----:B------:R-:W-:-:S13]  /*26020*/  PLOP3.LUT P3, PT, PT, PT, UP0, 0x80, 0x0 ;  /* 0x000000000000781c */ /* 0x000fda0003f6f008 */
[----:B-1----:R-:W-:Y:S05]  /*26030*/  @P3 BRA `(.L_x_145) ;  /* 0x0000000000043947 */ /* 0x002fea0003800000 */
[----:B------:R-:W-:Y:S01]  /*26040*/  BPT.TRAP 0x1 ;  /* 0x000000040000795c */ /* 0x000fe20000300000 */
.L_x_145:
[----:B------:R-:W-:Y:S05]  /*26050*/  @P0 BRA `(.L_x_146) ;  /* 0x0000000000040947 */ /* 0x000fea0003800000 */
[----:B------:R-:W-:Y:S01]  /*26060*/  BPT.TRAP 0x1 ;  /* 0x000000040000795c */ /* 0x000fe20000300000 */
.L_x_146:
        /* <DEDUP_REMOVED lines=16> */
[----:B------:R-:W-:Y:S01]  /*26170*/  USHF.L.U32 UR11, UR11, 0x6, URZ ;  /* 0x000000060b0b7899 */ /* 0x000fe2000800063f */
[----:B------:R-:W-:Y:S01]  /*26180*/  IADD3 R8, R8, 0x1, RZ ;  /* 0x0000000108087810 */ /* 0x000fe20007ffe0ff */
[----:B------:R-:W-:Y:S01]  /*26190*/  UIADD3 UR8, UR14, 0x20000, URZ ;  /* 0x000200000e087890 */ /* 0x000fe2000fffe03f */
[----:B------:R-:W-:Y:S01]  /*261a0*/  ISETP.NE.AND P3, PT, R0, 0x5, PT ;  /* 0x000000050000780c */ /* 0x000fe20003f65270 */
[----:B------:R-:W-:-:S02]  /*261b0*/  UIADD3 UR15, UR14, 0x22000, URZ ;  /* 0x000220000e0f7890 */ /* 0x000fc4000fffe03f */
        /* <DEDUP_REMOVED lines=36> */
.L_x_143:
[----:B------:R-:W-:Y:S05]  /*26400*/  BSYNC B2 ;  /* 0x0000000000027941 */ /* 0x000fea0003800000 */
.L_x_142:
[C---:B------:R-:W-:Y:S02]  /*26410*/  ISETP.GT.AND P3, PT, R5.reuse, 0x4, PT ;  /* 0x000000040500780c */ /* 0x040fe40003f64270 */
[----:B------:R-:W-:-:S11]  /*26420*/  IADD3 R5, R5, -0x2, RZ ;  /* 0xfffffffe05057810 */ /* 0x000fd60007ffe0ff */
[----:B------:R-:W-:Y:S05]  /*26430*/  @P3 BRA `(.L_x_147) ;  /* 0xfffffff400943947 */ /* 0x000fea000383ffff */
[----:B------:R-:W-:Y:S05]  /*26440*/  BSYNC B1 ;  /* 0x0000000000017941 */ /* 0x000fea0003800000 */
.L_x_136:
[----:B------:R-:W2:Y:S01]  /*26450*/  LDL.LU R2, [R1+0x200] ;  /* 0x0002000001027983 */ /* 0x000ea20000300800 */
[----:B------:R-:W-:Y:S01]  /*26460*/  ULDC UR4, c[0x0][0xa00] ;  /* 0x0002800000047ab9 */ /* 0x000fe20000000800 */
[----:B------:R-:W-:Y:S01]  /*26470*/  PRMT R5, RZ, 0x7610, R5 ;  /* 0x00007610ff057816 */ /* 0x000fe20000000005 */
[----:B--2---:R-:W-:-:S05]  /*26480*/  VIADD R2, R2, UR21 ;  /* 0x0000001502027c36 */ /* 0x004fca0008000000 */
[----:B------:R1:W-:Y:S01]  /*26490*/  STL [R1+0x200], R2 ;  /* 0x0002000201007387 */ /* 0x0003e20000100800 */
[----:B------:R-:W-:-:S13]  /*264a0*/  ISETP.GE.AND P3, PT, R2, UR4, PT ;  /* 0x0000000402007c0c */ /* 0x000fda000bf66270 */
[----:B-1----:R-:W-:Y:S05]  /*264b0*/  @!P3 BRA `(.L_x_148) ;  /* 0xffffffe8005cb947 */ /* 0x002fea000383ffff */
[----:B------:R-:W-:Y:S05]  /*264c0*/  BSYNC B0 ;  /* 0x0000000000007941 */ /* 0x000fea0003800000 */
.L_x_121:
[----:B------:R-:W-:Y:S05]  /*264d0*/  EXIT ;  /* 0x000000000000794d */ /* 0x000fea0003800000 */
.L_x_17:
[----:B-1----:R-:W-:-:S04]  /*264e0*/  MOV R3, UR4 ;  /* 0x0000000400037c02 */ /* 0x002fc80008000f00 */
[----:B------:R1:W2:Y:S03]  /*264f0*/  SYNCS.PHASECHK.TRANS64.TRYWAIT P1, [R3+URZ+0x74450], R0 ;  /* 0x07445000030075a7 */ /* 0x0002a6000802017f */
[----:B--2---:R-:W-:Y:S05]  /*26500*/  @!P1 NANOSLEEP.SYNCS 0x989680 ;  /* 0x009896800000995d */ /* 0x004fea0003900000 */
[----:B------:R-:W2:Y:S02]  /*26510*/  @!P1 SYNCS.PHASECHK.TRANS64 P1, [R3+URZ+0x74450], R0 ;  /* 0x07445000030095a7 */ /* 0x000ea4000802007f */
[----:B--2---:R-:W-:Y:S05]  /*26520*/  @!P1 BRA `(.L_x_17) ;  /* 0xfffffffc00ec9947 */ /* 0x004fea000383ffff */
[----:B------:R-:W-:Y:S05]  /*26530*/  BRA `(.L_x_149) ;  /* 0xfffffdac00ac7947 */ /* 0x000fea000383ffff */
.L_x_19:
[----:B-1----:R-:W-:-:S04]  /*26540*/  MOV R3, UR38 ;  /* 0x0000002600037c02 */ /* 0x002fc80008000f00 */
[----:B------:R1:W2:Y:S03]  /*26550*/  SYNCS.PHASECHK.TRANS64.TRYWAIT P1, [R3+URZ+0x74400], R0 ;  /* 0x07440000030075a7 */ /* 0x0002a6000802017f */
[----:B--2---:R-:W-:Y:S05]  /*26560*/  @!P1 NANOSLEEP.SYNCS 0x989680 ;  /* 0x009896800000995d */ /* 0x004fea0003900000 */
[----:B------:R-:W2:Y:S02]  /*26570*/  @!P1 SYNCS.PHASECHK.TRANS64 P1, [R3+URZ+0x74400], R0 ;  /* 0x07440000030095a7 */ /* 0x000ea4000802007f */
[----:B--2---:R-:W-:Y:S05]  /*26580*/  @!P1 BRA `(.L_x_19) ;  /* 0xfffffffc00ec9947 */ /* 0x004fea000383ffff */
[----:B------:R-:W-:Y:S05]  /*26590*/  BRA `(.L_x_150) ;  /* 0xfffffdac00cc7947 */ /* 0x000fea000383ffff */
.L_x_20:
[----:B------:R-:W-:-:S06]  /*265a0*/  ULEA UR4, UR47, UR6, 0x3 ;  /* 0x000000062f047291 */ /* 0x000fcc000f8e183f */
[----:B-1----:R-:W-:-:S04]  /*265b0*/  MOV R3, UR4 ;  /* 0x0000000400037c02 */ /* 0x002fc80008000f00 */
[----:B------:R1:W2:Y:S03]  /*265c0*/  SYNCS.PHASECHK.TRANS64.TRYWAIT P1, [R3+URZ+-0x8], R2 ;  /* 0xfffff802030075a7 */ /* 0x0002a6000802017f */
[----:B--2---:R-:W-:Y:S05]  /*265d0*/  @!P1 NANOSLEEP.SYNCS 0x989680 ;  /* 0x009896800000995d */ /* 0x004fea0003900000 */
[----:B------:R-:W2:Y:S02]  /*265e0*/  @!P1 SYNCS.PHASECHK.TRANS64 P1, [R3+URZ+-0x8], R2 ;  /* 0xfffff802030095a7 */ /* 0x000ea4000802007f */
[----:B--2---:R-:W-:Y:S05]  /*265f0*/  @!P1 BRA `(.L_x_20) ;  /* 0xfffffffc00e89947 */ /* 0x004fea000383ffff */
[----:B------:R-:W-:Y:S05]  /*26600*/  BRA `(.L_x_151) ;  /* 0xfffffdac00bc7947 */ /* 0x000fea000383ffff */
.L_x_22:
[----:B-1----:R-:W-:-:S04]  /*26610*/  IMAD.U32 R6, RZ, RZ, UR4 ;  /* 0x00000004ff067e24 */ /* 0x002fc8000f8e00ff */
[----:B------:R1:W2:Y:S03]  /*26620*/  SYNCS.PHASECHK.TRANS64.TRYWAIT P1, [R6+URZ+0x74400], R3 ;  /* 0x07440003060075a7 */ /* 0x0002a6000802017f */
[----:B--2---:R-:W-:Y:S05]  /*26630*/  @!P1 NANOSLEEP.SYNCS 0x989680 ;  /* 0x009896800000995d */ /* 0x004fea0003900000 */
[----:B------:R-:W2:Y:S02]  /*26640*/  @!P1 SYNCS.PHASECHK.TRANS64 P1, [R6+URZ+0x74400], R3 ;  /* 0x07440003060095a7 */ /* 0x000ea4000802007f */
[----:B--2---:R-:W-:Y:S05]  /*26650*/  @!P1 BRA `(.L_x_22) ;  /* 0xfffffffc00ec9947 */ /* 0x004fea000383ffff */
[----:B------:R-:W-:Y:S05]  /*26660*/  BRA `(.L_x_152) ;  /* 0xfffffdd400cc7947 */ /* 0x000fea000383ffff */
.L_x_27:
[----:B-1----:R-:W-:-:S04]  /*26670*/  MOV R4, UR5 ;  /* 0x0000000500047c02 */ /* 0x002fc80008000f00 */
[----:B------:R1:W2:Y:S03]  /*26680*/  SYNCS.PHASECHK.TRANS64.TRYWAIT P2, [R4+URZ+0x74400], R0 ;  /* 0x07440000040075a7 */ /* 0x0002a6000804017f */
[----:B--2---:R-:W-:Y:S05]  /*26690*/  @!P2 NANOSLEEP.SYNCS 0x989680 ;  /* 0x009896800000a95d */ /* 0x004fea0003900000 */
[----:B------:R-:W2:Y:S02]  /*266a0*/  @!P2 SYNCS.PHASECHK.TRANS64 P2, [R4+URZ+0x74400], R0 ;  /* 0x074400000400a5a7 */ /* 0x000ea4000804007f */
[----:B--2---:R-:W-:Y:S05]  /*266b0*/  @!P2 BRA `(.L_x_27) ;  /* 0xfffffffc00eca947 */ /* 0x004fea000383ffff */
[----:B------:R-:W-:Y:S05]  /*266c0*/  BRA `(.L_x_153) ;  /* 0xfffffe2400447947 */ /* 0x000fea000383ffff */
.L_x_31:
[----:B-1----:R-:W-:-:S04]  /*266d0*/  MOV R0, UR7 ;  /* 0x0000000700007c02 */ /* 0x002fc80008000f00 */
[----:B------:R1:W2:Y:S03]  /*266e0*/  SYNCS.PHASECHK.TRANS64.TRYWAIT P2, [R0+URZ+0x74400], R10 ;  /* 0x0744000a000075a7 */ /* 0x0002a6000804017f */
[----:B--2---:R-:W-:Y:S05]  /*266f0*/  @!P2 NANOSLEEP.SYNCS 0x989680 ;  /* 0x009896800000a95d */ /* 0x004fea0003900000 */
[----:B------:R-:W2:Y:S02]  /*26700*/  @!P2 SYNCS.PHASECHK.TRANS64 P2, [R0+URZ+0x74400], R10 ;  /* 0x0744000a0000a5a7 */ /* 0x000ea4000804007f */
[----:B--2---:R-:W-:Y:S05]  /*26710*/  @!P2 BRA `(.L_x_31) ;  /* 0xfffffffc00eca947 */ /* 0x004fea000383ffff */
[----:B------:R-:W-:Y:S05]  /*26720*/  BRA `(.L_x_30) ;  /* 0xfffffe70004c7947 */ /* 0x000fea000383ffff */
.L_x_39:
[----:B-1----:R-:W-:-:S04]  /*26730*/  MOV R3, UR5 ;  /* 0x0000000500037c02 */ /* 0x002fc80008000f00 */
[----:B------:R1:W2:Y:S03]  /*26740*/  SYNCS.PHASECHK.TRANS64.TRYWAIT P2, [R3+URZ+0x74400], R0 ;  /* 0x07440000030075a7 */ /* 0x0002a6000804017f */
[----:B--2---:R-:W-:Y:S05]  /*26750*/  @!P2 NANOSLEEP.SYNCS 0x989680 ;  /* 0x009896800000a95d */ /* 0x004fea0003900000 */
[----:B------:R-:W2:Y:S02]  /*26760*/  @!P2 SYNCS.PHASECHK.TRANS64 P2, [R3+URZ+0x74400], R0 ;  /* 0x074400000300a5a7 */ /* 0x000ea4000804007f */
[----:B--2---:R-:W-:Y:S05]  /*26770*/  @!P2 BRA `(.L_x_39) ;  /* 0xfffffffc00eca947 */ /* 0x004fea000383ffff */
[----:B------:R-:W-:Y:S05]  /*26780*/  BRA `(.L_x_154) ;  /* 0xfffffec800e87947 */ /* 0x000fea000383ffff */
.L_x_43:
[----:B-1----:R-:W-:-:S04]  /*26790*/  IMAD.U32 R0, RZ, RZ, UR7 ;  /* 0x00000007ff007e24 */ /* 0x002fc8000f8e00ff */
[----:B------:R1:W2:Y:S03]  /*267a0*/  SYNCS.PHASECHK.TRANS64.TRYWAIT P2, [R0+URZ+0x74400], R6 ;  /* 0x07440006000075a7 */ /* 0x0002a6000804017f */
[----:B--2---:R-:W-:Y:S05]  /*267b0*/  @!P2 NANOSLEEP.SYNCS 0x989680 ;  /* 0x009896800000a95d */ /* 0x004fea0003900000 */
[----:B------:R-:W2:Y:S02]  /*267c0*/  @!P2 SYNCS.PHASECHK.TRANS64 P2, [R0+URZ+0x74400], R6 ;  /* 0x074400060000a5a7 */ /* 0x000ea4000804007f */
[----:B--2---:R-:W-:Y:S05]  /*267d0*/  @!P2 BRA `(.L_x_43) ;  /* 0xfffffffc00eca947 */ /* 0x004fea000383ffff */
[----:B------:R-:W-:Y:S05]  /*267e0*/  BRA `(.L_x_42) ;  /* 0xffffff1800fc7947 */ /* 0x000fea000383ffff */
.L_x_63:
[----:B------:R-:W2:Y:S02]  /*267f0*/  LDL R2, [R1+0x274] ;  /* 0x0002740001027983 */ /* 0x000ea40000100800 */
[----:B--2---:R-:W-:-:S13]  /*26800*/  R2UR UR4, R2 ;  /* 0x00000000020472ca */ /* 0x004fda00000e0000 */
[----:B-1----:R-:W-:-:S04]  /*26810*/  MOV R3, UR4 ;  /* 0x0000000400037c02 */ /* 0x002fc80008000f00 */
[----:B------:R1:W2:Y:S03]  /*26820*/  SYNCS.PHASECHK.TRANS64.TRYWAIT P1, [R3+URZ+0x8], R0 ;  /* 0x00000800030075a7 */ /* 0x0002a6000802017f */
[----:B--2---:R-:W-:Y:S05]  /*26830*/  @!P1 NANOSLEEP.SYNCS 0x989680 ;  /* 0x009896800000995d */ /* 0x004fea0003900000 */
[----:B------:R-:W2:Y:S02]  /*26840*/  @!P1 SYNCS.PHASECHK.TRANS64 P1, [R3+URZ+0x8], R0 ;  /* 0x00000800030095a7 */ /* 0x000ea4000802007f */
[----:B--2---:R-:W-:Y:S05]  /*26850*/  @!P1 BRA `(.L_x_63) ;  /* 0xfffffffc00e49947 */ /* 0x004fea000383ffff */
[----:B------:R-:W-:Y:S05]  /*26860*/  BRA `(.L_x_155) ;  /* 0xffffff9800907947 */ /* 0x000fea000383ffff */
.L_x_106:
[----:B------:R-:W-:Y:S01]  /*26870*/  BSSY B1, `(.L_x_156) ;  /* 0x0000006000017945 */ /* 0x000fe20003800000 */
[----:B------:R-:W-:-:S07]  /*26880*/  MOV R15, 0xffffffff ;  /* 0xffffffff000f7802 */ /* 0x000fce0000000f00 */
[----:B------:R-:W-:Y:S05]  /*26890*/  WARPSYNC.COLLECTIVE R15, `(.L_x_157) ;  /* 0x000000000f0c7348 */ /* 0x000fea0003c00000 */
[----:B------:R-:W-:Y:S02]  /*268a0*/  ELECT P6, UR62, PT ;  /* 0x00000000003e782f */ /* 0x000fe400038c0000 */
[----:B------:R-:W-:Y:S01]  /*268b0*/  MOV R14, UR62 ;  /* 0x0000003e000e7c02 */ /* 0x000fe20008000f00 */
[----:B------:R-:W-:Y:S10]  /*268c0*/  ENDCOLLECTIVE ;  /* 0x000000000000791b */ /* 0x000ff40003800000 */
.L_x_157:
[----:B------:R-:W-:Y:S05]  /*268d0*/  BSYNC B1 ;  /* 0x0000000000017941 */ /* 0x000fea0003800000 */
.L_x_156:
[----:B------:R-:W-:Y:S05]  /*268e0*/  BRA `(.L_x_158) ;  /* 0xffffffd800507947 */ /* 0x000fea000383ffff */
.L_x_109:
[----:B-1----:R1:W2:Y:S02]  /*268f0*/  SYNCS.PHASECHK.TRANS64.TRYWAIT P2, [R7+URZ+0x74460], R6 ;  /* 0x07446006070075a7 */ /* 0x0022a4000804017f */
[----:B--2---:R-:W-:Y:S05]  /*26900*/  @!P2 NANOSLEEP.SYNCS 0x989680 ;  /* 0x009896800000a95d */ /* 0x004fea0003900000 */
[----:B------:R-:W2:Y:S02]  /*26910*/  @!P2 SYNCS.PHASECHK.TRANS64 P2, [R7+URZ+0x74460], R6 ;  /* 0x074460060700a5a7 */ /* 0x000ea4000804007f */
[----:B--2---:R-:W-:Y:S05]  /*26920*/  @!P2 BRA `(.L_x_109) ;  /* 0xfffffffc00f0a947 */ /* 0x004fea000383ffff */
[----:B------:R-:W-:Y:S05]  /*26930*/  BRA `(.L_x_159) ;  /* 0xffffffd800707947 */ /* 0x000fea000383ffff */
.L_x_114:
[----:B-1----:R1:W2:Y:S02]  /*26940*/  SYNCS.PHASECHK.TRANS64.TRYWAIT P2, [R7+URZ+0x744b0], R4 ;  /* 0x0744b004070075a7 */ /* 0x0022a4000804017f */
[----:B--2---:R-:W-:Y:S05]  /*26950*/  @!P2 NANOSLEEP.SYNCS 0x989680 ;  /* 0x009896800000a95d */ /* 0x004fea0003900000 */
[----:B------:R-:W2:Y:S02]  /*26960*/  @!P2 SYNCS.PHASECHK.TRANS64 P2, [R7+URZ+0x744b0], R4 ;  /* 0x0744b0040700a5a7 */ /* 0x000ea4000804007f */
[----:B--2---:R-:W-:Y:S05]  /*26970*/  @!P2 BRA `(.L_x_114) ;  /* 0xfffffffc00f0a947 */ /* 0x004fea000383ffff */
[----:B------:R-:W-:Y:S05]  /*26980*/  BRA `(.L_x_113) ;  /* 0xffffffdc00907947 */ /* 0x000fea000383ffff */
.L_x_117:
[----:B-1----:R1:W2:Y:S02]  /*26990*/  SYNCS.PHASECHK.TRANS64.TRYWAIT P2, [R4+URZ+0x74460], R9 ;  /* 0x07446009040075a7 */ /* 0x0022a4000804017f */
[----:B--2---:R-:W-:Y:S05]  /*269a0*/  @!P2 NANOSLEEP.SYNCS 0x989680 ;  /* 0x009896800000a95d */ /* 0x004fea0003900000 */
[----:B------:R-:W2:Y:S02]  /*269b0*/  @!P2 SYNCS.PHASECHK.TRANS64 P2, [R4+URZ+0x74460], R9 ;  /* 0x074460090400a5a7 */ /* 0x000ea4000804007f */
[----:B--2---:R-:W-:Y:S05]  /*269c0*/  @!P2 BRA `(.L_x_117) ;  /* 0xfffffffc00f0a947 */ /* 0x004fea000383ffff */
[----:B------:R-:W-:Y:S05]  /*269d0*/  BRA `(.L_x_160) ;  /* 0xffffffdc00a47947 */ /* 0x000fea000383ffff */
.L_x_122:
[----:B------:R-:W-:Y:S01]  /*269e0*/  BSSY B1, `(.L_x_161) ;  /* 0x0000006000017945 */ /* 0x000fe20003800000 */
[----:B------:R-:W-:-:S07]  /*269f0*/  MOV R15, 0xffffffff ;  /* 0xffffffff000f7802 */ /* 0x000fce0000000f00 */
[----:B------:R-:W-:Y:S05]  /*26a00*/  WARPSYNC.COLLECTIVE R15, `(.L_x_162) ;  /* 0x000000000f0c7348 */ /* 0x000fea0003c00000 */
[----:B------:R-:W-:Y:S02]  /*26a10*/  ELECT P6, UR62, PT ;  /* 0x00000000003e782f */ /* 0x000fe400038c0000 */
[----:B------:R-:W-:Y:S01]  /*26a20*/  MOV R14, UR62 ;  /* 0x0000003e000e7c02 */ /* 0x000fe20008000f00 */
[----:B------:R-:W-:Y:S10]  /*26a30*/  ENDCOLLECTIVE ;  /* 0x000000000000791b */ /* 0x000ff40003800000 */
.L_x_162:
[----:B------:R-:W-:Y:S05]  /*26a40*/  BSYNC B1 ;  /* 0x0000000000017941 */ /* 0x000fea0003800000 */
.L_x_161:
[----:B------:R-:W-:Y:S05]  /*26a50*/  BRA `(.L_x_163) ;  /* 0xffffffe400607947 */ /* 0x000fea000383ffff */
.L_x_125:
[----:B-1----:R1:W2:Y:S02]  /*26a60*/  SYNCS.PHASECHK.TRANS64.TRYWAIT P4, [R8+URZ+0x74428], R7 ;  /* 0x07442807080075a7 */ /* 0x0022a4000808017f */
[----:B--2---:R-:W-:Y:S05]  /*26a70*/  @!P4 NANOSLEEP.SYNCS 0x989680 ;  /* 0x009896800000c95d */ /* 0x004fea0003900000 */
[----:B------:R-:W2:Y:S02]  /*26a80*/  @!P4 SYNCS.PHASECHK.TRANS64 P4, [R8+URZ+0x74428], R7 ;  /* 0x074428070800c5a7 */ /* 0x000ea4000808007f */
[----:B--2---:R-:W-:Y:S05]  /*26a90*/  @!P4 BRA `(.L_x_125) ;  /* 0xfffffffc00f0c947 */ /* 0x004fea000383ffff */
[----:B------:R-:W-:Y:S05]  /*26aa0*/  BRA `(.L_x_164) ;  /* 0xffffffe400787947 */ /* 0x000fea000383ffff */
.L_x_130:
[----:B-1----:R1:W2:Y:S02]  /*26ab0*/  SYNCS.PHASECHK.TRANS64.TRYWAIT P4, [R5+URZ+0x744b0], R8 ;  /* 0x0744b008050075a7 */ /* 0x0022a4000808017f */
[----:B--2---:R-:W-:Y:S05]  /*26ac0*/  @!P4 NANOSLEEP.SYNCS 0x989680 ;  /* 0x009896800000c95d */ /* 0x004fea0003900000 */
[----:B------:R-:W2:Y:S02]  /*26ad0*/  @!P4 SYNCS.PHASECHK.TRANS64 P4, [R5+URZ+0x744b0], R8 ;  /* 0x0744b0080500c5a7 */ /* 0x000ea4000808007f */
[----:B--2---:R-:W-:Y:S05]  /*26ae0*/  @!P4 BRA `(.L_x_130) ;  /* 0xfffffffc00f0c947 */ /* 0x004fea000383ffff */
[----:B------:R-:W-:Y:S05]  /*26af0*/  BRA `(.L_x_129) ;  /* 0xffffffe800907947 */ /* 0x000fea000383ffff */
.L_x_133:
[----:B-1----:R1:W2:Y:S02]  /*26b00*/  SYNCS.PHASECHK.TRANS64.TRYWAIT P3, [R7+URZ+0x74428], R8 ;  /* 0x07442808070075a7 */ /* 0x0022a4000806017f */
[----:B--2---:R-:W-:Y:S05]  /*26b10*/  @!P3 NANOSLEEP.SYNCS 0x989680 ;  /* 0x009896800000b95d */ /* 0x004fea0003900000 */
[----:B------:R-:W2:Y:S02]  /*26b20*/  @!P3 SYNCS.PHASECHK.TRANS64 P3, [R7+URZ+0x74428], R8 ;  /* 0x074428080700b5a7 */ /* 0x000ea4000806007f */
[----:B--2---:R-:W-:Y:S05]  /*26b30*/  @!P3 BRA `(.L_x_133) ;  /* 0xfffffffc00f0b947 */ /* 0x004fea000383ffff */
[----:B------:R-:W-:Y:S05]  /*26b40*/  BRA `(.L_x_165) ;  /* 0xffffffe800a87947 */ /* 0x000fea000383ffff */
.L_x_139:
[----:B-1----:R1:W2:Y:S02]  /*26b50*/  SYNCS.PHASECHK.TRANS64.TRYWAIT P3, [R6+URZ+0x74428], R9 ;  /* 0x07442809060075a7 */ /* 0x0022a4000806017f */
[----:B--2---:R-:W-:Y:S05]  /*26b60*/  @!P3 NANOSLEEP.SYNCS 0x989680 ;  /* 0x009896800000b95d */ /* 0x004fea0003900000 */
[----:B------:R-:W2:Y:S02]  /*26b70*/  @!P3 SYNCS.PHASECHK.TRANS64 P3, [R6+URZ+0x74428], R9 ;  /* 0x074428090600b5a7 */ /* 0x000ea4000806007f */
[----:B--2---:R-:W-:Y:S05]  /*26b80*/  @!P3 BRA `(.L_x_139) ;  /* 0xfffffffc00f0b947 */ /* 0x004fea000383ffff */
[----:B------:R-:W-:Y:S05]  /*26b90*/  BRA `(.L_x_166) ;  /* 0xffffffec00e07947 */ /* 0x000fea000383ffff */
.L_x_144:
[----:B-1----:R1:W2:Y:S02]  /*26ba0*/  SYNCS.PHASECHK.TRANS64.TRYWAIT P3, [R6+URZ+0x74428], R9 ;  /* 0x07442809060075a7 */ /* 0x0022a4000806017f */
[----:B--2---:R-:W-:Y:S05]  /*26bb0*/  @!P3 NANOSLEEP.SYNCS 0x989680 ;  /* 0x009896800000b95d */ /* 0x004fea0003900000 */
[----:B------:R-:W2:Y:S02]  /*26bc0*/  @!P3 SYNCS.PHASECHK.TRANS64 P3, [R6+URZ+0x74428], R9 ;  /* 0x074428090600b5a7 */ /* 0x000ea4000806007f */
[----:B--2---:R-:W-:Y:S05]  /*26bd0*/  @!P3 BRA `(.L_x_144) ;  /* 0xfffffffc00f0b947 */ /* 0x004fea000383ffff */
[----:B------:R-:W-:Y:S05]  /*26be0*/  BRA `(.L_x_167) ;  /* 0xfffffff000fc7947 */ /* 0x000fea000383ffff */
        .weak           $__internal_0_$__cuda_sm20_rcp_rn_f32_slowpath
        .type           $__internal_0_$__cuda_sm20_rcp_rn_f32_slowpath,@function
        .size           $__internal_0_$__cuda_sm20_rcp_rn_f32_slowpath,(.L_x_173 - $__internal_0_$__cuda_sm20_rcp_rn_f32_slowpath)
$__internal_0_$__cuda_sm20_rcp_rn_f32_slowpath:
[----:B------:R-:W-:Y:S01]  /*26bf0*/  IMAD.SHL.U32 R2, R0, 0x2, RZ ;  /* 0x0000000200027824 */ /* 0x000fe200078e00ff */
[----:B------:R-:W-:Y:S04]  /*26c00*/  BSSY B2, `(.L_x_168) ;  /* 0x0000030000027945 */ /* 0x000fe80003800000 */
[----:B------:R-:W-:-:S04]  /*26c10*/  SHF.R.U32.HI R2, RZ, 0x18, R2 ;  /* 0x00000018ff027819 */ /* 0x000fc80000011602 */
[----:B------:R-:W-:-:S13]  /*26c20*/  ISETP.NE.U32.AND P0, PT, R2, RZ, PT ;  /* 0x000000ff0200720c */ /* 0x000fda0003f05070 */
[----:B------:R-:W-:Y:S05]  /*26c30*/  @P0 BRA `(.L_x_169) ;  /* 0x0000000000280947 */ /* 0x000fea0003800000 */
[----:B------:R-:W-:-:S04]  /*26c40*/  SHF.L.U32 R2, R0, 0x1, RZ ;  /* 0x0000000100027819 */ /* 0x000fc800000006ff */
[----:B------:R-:W-:-:S13]  /*26c50*/  ISETP.NE.AND P0, PT, R2, RZ, PT ;  /* 0x000000ff0200720c */ /* 0x000fda0003f05270 */
[----:B------:R-:W-:Y:S01]  /*26c60*/  @P0 FFMA R7, R0, 1.84467440737095516160e+19, RZ ;  /* 0x5f80000000070823 */ /* 0x000fe200000000ff */
[----:B------:R-:W-:Y:S08]  /*26c70*/  @!P0 MUFU.RCP R2, R0 ;  /* 0x0000000000028308 */ /* 0x000ff00000001000 */
[----:B------:R-:W1:Y:S02]  /*26c80*/  @P0 MUFU.RCP R3, R7 ;  /* 0x0000000700030308 */ /* 0x000e640000001000 */
[----:B-1----:R-:W-:-:S04]  /*26c90*/  @P0 FFMA R7, R7, R3, -1 ;  /* 0xbf80000007070423 */ /* 0x002fc80000000003 */
[----:B------:R-:W-:-:S04]  /*26ca0*/  @P0 FADD.FTZ R7, -R7, -RZ ;  /* 0x800000ff07070221 */ /* 0x000fc80000010100 */
[----:B------:R-:W-:-:S04]  /*26cb0*/  @P0 FFMA R3, R3, R7, R3 ;  /* 0x0000000703030223 */ /* 0x000fc80000000003 */
[----:B------:R-:W-:Y:S01]  /*26cc0*/  @P0 FFMA R2, R3, 1.84467440737095516160e+19, RZ ;  /* 0x5f80000003020823 */ /* 0x000fe200000000ff */
[----:B------:R-:W-:Y:S06]  /*26cd0*/  BRA `(.L_x_170) ;  /* 0x0000000000887947 */ /* 0x000fec0003800000 */
.L_x_169:
[----:B------:R-:W-:-:S04]  /*26ce0*/  IADD3 R14, R2, -0xfd, RZ ;  /* 0xffffff03020e7810 */ /* 0x000fc80007ffe0ff */
[----:B------:R-:W-:-:S13]  /*26cf0*/  ISETP.GT.U32.AND P0, PT, R14, 0x1, PT ;  /* 0x000000010e00780c */ /* 0x000fda0003f04070 */
[----:B------:R-:W-:Y:S05]  /*26d00*/  @P0 BRA `(.L_x_171) ;  /* 0x0000000000780947 */ /* 0x000fea0003800000 */
[----:B------:R-:W-:Y:S01]  /*26d10*/  LOP3.LUT R7, R0, 0x7fffff, RZ, 0xc0, !PT ;  /* 0x007fffff00077812 */ /* 0x000fe200078ec0ff */
[----:B------:R-:W-:Y:S01]  /*26d20*/  VIADD R2, R2, 0xffffff04 ;  /* 0xffffff0402027836 */ /* 0x000fe20000000000 */
[----:B------:R-:W-:Y:S02]  /*26d30*/  MOV R15, 0x3 ;  /* 0x00000003000f7802 */ /* 0x000fe40000000f00 */
[----:B------:R-:W-:Y:S02]  /*26d40*/  LOP3.LUT R7, R7, 0x3f800000, RZ, 0xfc, !PT ;  /* 0x3f80000007077812 */ /* 0x000fe400078efcff */
[----:B------:R-:W-:Y:S02]  /*26d50*/  SHF.L.U32 R15, R15, R14, RZ ;  /* 0x0000000e0f0f7219 */ /* 0x000fe400000006ff */
[----:B------:R-:W1:Y:S02]  /*26d60*/  MUFU.RCP R3, R7 ;  /* 0x0000000700037308 */ /* 0x000e640000001000 */
[----:B-1----:R-:W-:-:S04]  /*26d70*/  FFMA R8, R7, R3, -1 ;  /* 0xbf80000007087423 */ /* 0x002fc80000000003 */
[----:B------:R-:W-:-:S04]  /*26d80*/  FADD.FTZ R8, -R8, -RZ ;  /* 0x800000ff08087221 */ /* 0x000fc80000010100 */
[CCC-:B------:R-:W-:Y:S01]  /*26d90*/  FFMA.RM R7, R3.reuse, R8.reuse, R3.reuse ;  /* 0x0000000803077223 */ /* 0x1c0fe20000004003 */
[----:B------:R-:W-:-:S05]  /*26da0*/  FFMA.RP R3, R3, R8, R3 ;  /* 0x0000000803037223 */ /* 0x000fca0000008003 */
[C---:B------:R-:W-:Y:S02]  /*26db0*/  FSETP.NEU.FTZ.AND P0, PT, R7.reuse, R3, PT ;  /* 0x000000030700720b */ /* 0x040fe40003f1d000 */
[----:B------:R-:W-:Y:S02]  /*26dc0*/  LOP3.LUT R3, R7, 0x7fffff, RZ, 0xc0, !PT ;  /* 0x007fffff07037812 */ /* 0x000fe400078ec0ff */
[----:B------:R-:W-:Y:S02]  /*26dd0*/  SEL R7, RZ, 0xffffffff, !P0 ;  /* 0xffffffffff077807 */ /* 0x000fe40004000000 */
[----:B------:R-:W-:Y:S02]  /*26de0*/  LOP3.LUT R3, R3, 0x800000, RZ, 0xfc, !PT ;  /* 0x0080000003037812 */ /* 0x000fe400078efcff */
[----:B------:R-:W-:Y:S02]  /*26df0*/  IADD3 R8, -R7, RZ, RZ ;  /* 0x000000ff07087210 */ /* 0x000fe40007ffe1ff */
[----:B------:R-:W-:-:S02]  /*26e00*/  LOP3.LUT R15, R15, R3, RZ, 0xc0, !PT ;  /* 0x000000030f0f7212 */ /* 0x000fc400078ec0ff */
[-C--:B------:R-:W-:Y:S02]  /*26e10*/  LOP3.LUT P1, RZ, R8, R14.reuse, R3, 0xf8, !PT ;  /* 0x0000000e08ff7212 */ /* 0x080fe4000782f803 */
[----:B------:R-:W-:Y:S02]  /*26e20*/  SHF.R.U32.HI R7, RZ, R14, R15 ;  /* 0x0000000eff077219 */ /* 0x000fe4000001160f */
[----:B------:R-:W-:Y:S02]  /*26e30*/  SHF.R.U32.HI R2, RZ, R2, R3 ;  /* 0x00000002ff027219 */ /* 0x000fe40000011603 */
[C---:B------:R-:W-:Y:S02]  /*26e40*/  LOP3.LUT P0, RZ, R7.reuse, 0x1, RZ, 0xc0, !PT ;  /* 0x0000000107ff7812 */ /* 0x040fe4000780c0ff */
[----:B------:R-:W-:-:S04]  /*26e50*/  LOP3.LUT P2, RZ, R7, 0x2, RZ, 0xc0, !PT ;  /* 0x0000000207ff7812 */ /* 0x000fc8000784c0ff */
[----:B------:R-:W-:Y:S02]  /*26e60*/  PLOP3.LUT P0, PT, P0, P1, P2, 0xe0, 0x0 ;  /* 0x000000000000781c */ /* 0x000fe40000703c20 */
[----:B------:R-:W-:Y:S02]  /*26e70*/  LOP3.LUT P1, RZ, R0, 0x7fffff, RZ, 0xc0, !PT ;  /* 0x007fffff00ff7812 */ /* 0x000fe4000782c0ff */
[----:B------:R-:W-:-:S04]  /*26e80*/  SEL R3, RZ, 0x1, !P0 ;  /* 0x00000001ff037807 */ /* 0x000fc80004000000 */
[----:B------:R-:W-:-:S04]  /*26e90*/  IADD3 R3, -R3, RZ, RZ ;  /* 0x000000ff03037210 */ /* 0x000fc80007ffe1ff */
[----:B------:R-:W-:-:S13]  /*26ea0*/  ISETP.GE.AND P0, PT, R3, RZ, PT ;  /* 0x000000ff0300720c */ /* 0x000fda0003f06270 */
[----:B------:R-:W-:-:S05]  /*26eb0*/  @!P0 IADD3 R2, R2, 0x1, RZ ;  /* 0x0000000102028810 */ /* 0x000fca0007ffe0ff */
[----:B------:R-:W-:-:S05]  /*26ec0*/  @!P1 IMAD.SHL.U32 R2, R2, 0x2, RZ ;  /* 0x0000000202029824 */ /* 0x000fca00078e00ff */
[----:B------:R-:W-:Y:S01]  /*26ed0*/  LOP3.LUT R2, R2, 0x80000000, R0, 0xf8, !PT ;  /* 0x8000000002027812 */ /* 0x000fe200078ef800 */
[----:B------:R-:W-:Y:S06]  /*26ee0*/  BRA `(.L_x_170) ;  /* 0x0000000000047947 */ /* 0x000fec0003800000 */
.L_x_171:
[----:B------:R1:W2:Y:S02]  /*26ef0*/  MUFU.RCP R2, R0 ;  /* 0x0000000000027308 */ /* 0x0002a40000001000 */
.L_x_170:
[----:B------:R-:W-:Y:S05]  /*26f00*/  BSYNC B2 ;  /* 0x0000000000027941 */ /* 0x000fea0003800000 */
.L_x_168:
[----:B--2---:R-:W-:Y:S02]  /*26f10*/  MOV R7, R2 ;  /* 0x0000000200077202 */ /* 0x004fe40000000f00 */
[----:B------:R-:W-:Y:S02]  /*26f20*/  MOV R2, R9 ;  /* 0x0000000900027202 */ /* 0x000fe40000000f00 */
[----:B------:R-:W-:-:S04]  /*26f30*/  MOV R3, 0x0 ;  /* 0x0000000000037802 */ /* 0x000fc80000000f00 */
[----:B-1----:R-:W-:Y:S05]  /*26f40*/  RET.REL.NODEC R2 `(_ZN7cutlass13device_kernelINS_4fmha6kernel28FmhaKernelTmaWarpSpecializedINS1_10collective30FmhaMainloopTmaWarpSpecializedINS_6half_tEffN4cute5tupleIJNS7_1CILi128EEENS9_ILi64EEENS9_ILi512EEEEEENS8_IJiNS9_ILi1EEENS8_IJiiEEEEEESG_SG_NS4_14ResidualFusionEJNS2_6OptionILNS2_3TagE0ENS9_ILb1EEEEENSI_ILSJ_2ESK_EEEEENS4_15FmhaFwdEpilogueIS6_fNS8_IJSB_SC_SB_EEEEENS2_23PersistentTileSchedulerEJSL_SM_EEEEEvNT_6ParamsE) ;  /* 0xfffffd90022c7950 */ /* 0x002fea0003c3ffff */
.L_x_172:
[----:B------:R-:W-:-:S00]  /*26f50*/  BRA `(.L_x_172) ;  /* 0xfffffffc00fc7947 */ /* 0x000fc0000383ffff */
[----:B------:R-:W-:-:S00]  /*26f60*/  NOP ;  /* 0x0000000000007918 */ /* 0x000fc00000000000 */
        /* <DEDUP_REMOVED lines=9> */
.L_x_173:


//--------------------- .nv.global.init           --------------------------
	.section	.nv.global.init,"aw",@progbits
.nv.global.init:
	.type		$str$24,@object
	.size		$str$24,($str$25 - $str$24)
$str$24:
        /*0000*/ 	.byte	0x28, 0x61, 0x64, 0x64, 0x72, 0x65, 0x73, 0x73, 0x20, 0x26, 0x20, 0x6d, 0x61, 0x73, 0x6b, 0x29
        /*0010*/ 	.byte	0x20, 0x3d, 0x3d, 0x20, 0x30, 0x00
	.type		$str$25,@object
	.size		$str$25,(__unnamed_1 - $str$25)
$str$25:
        /*0016*/ 	.byte	0x2f, 0x74, 0x6d, 0x70, 0x2f, 0x63, 0x75, 0x74, 0x6c, 0x61, 0x73, 0x73, 0x5f, 0x73, 0x77, 0x65
        /*0026*/ 	.byte	0x65, 0x70, 0x5f, 0x73, 0x72, 0x63, 0x2f, 0x69, 0x6e, 0x63, 0x6c, 0x75, 0x64, 0x65, 0x2f, 0x63
        /*0036*/ 	.byte	0x75, 0x74, 0x65, 0x2f, 0x70, 0x6f, 0x69, 0x6e, 0x74, 0x65, 0x72, 0x5f, 0x66, 0x6c, 0x61, 0x67
        /*0046*/ 	.byte	0x67, 0x65, 0x64, 0x2e, 0x68, 0x70, 0x70, 0x00
	.type		__unnamed_1,@object
	.size		__unnamed_1,(__unnamed_2 - __unnamed_1)
__unnamed_1:
        /* <DEDUP_REMOVED lines=28> */
        /*020e*/ 	.byte	0x3e, 0x3e, 0x3e, 0x3e, 0x3e, 0x5d, 0x00
	.type		__unnamed_2,@object
	.size		__unnamed_2,(.L_1 - __unnamed_2)
__unnamed_2:
        /* <DEDUP_REMOVED lines=29> */
.L_1:


//--------------------- .nv.shared._ZN7cutlass13device_kernelINS_4fmha6kernel28FmhaKernelTmaWarpSpecializedINS1_10collective30FmhaMainloopTmaWarpSpecializedINS_6half_tEffN4cute5tupleIJNS7_1CILi128EEENS9_ILi64EEENS9_ILi512EEEEEENS8_IJiNS9_ILi1EEENS8_IJiiEEEEEESG_SG_NS4_14ResidualFusionEJNS2_6OptionILNS2_3TagE0ENS9_ILb1EEEEENSI_ILSJ_2ESK_EEEEENS4_15FmhaFwdEpilogueIS6_fNS8_IJSB_SC_SB_EEEEENS2_23PersistentTileSchedulerEJSL_SM_EEEEEvNT_6ParamsE --------------------------
	.section	.nv.shared._ZN7cutlass13device_kernelINS_4fmha6kernel28FmhaKernelTmaWarpSpecializedINS1_10collective30FmhaMainloopTmaWarpSpecializedINS_6half_tEffN4cute5tupleIJNS7_1CILi128EEENS9_ILi64EEENS9_ILi512EEEEEENS8_IJiNS9_ILi1EEENS8_IJiiEEEEEESG_SG_NS4_14ResidualFusionEJNS2_6OptionILNS2_3TagE0ENS9_ILb1EEEEENSI_ILSJ_2ESK_EEEEENS4_15FmhaFwdEpilogueIS6_fNS8_IJSB_SC_SB_EEEEENS2_23PersistentTileSchedulerEJSL_SM_EEEEEvNT_6ParamsE,"aw",@nobits
	.sectionflags	@""
	.align	16
	.zero		1024


//--------------------- .nv.shared.reserved.0     --------------------------
	.section	.nv.shared.reserved.0,"aw",@nobits
	.weak		__nv_reservedSMEM_offset_0_alias
	.size		__nv_reservedSMEM_offset_0_alias, 0, 0
	.other		__nv_reservedSMEM_offset_0_alias,@"STO_CUDA_RESERVED_SHARED STV_DEFAULT"
__nv_reservedSMEM_offset_0_alias:
	.zero		0


//--------------------- .nv.global                --------------------------
	.section	.nv.global,"aw",@nobits
.nv.global:
	.type		_ZN39_INTERNAL_3459ede0_4_k_cu_fa980e3d_35774cute1_E,@object
	.size		_ZN39_INTERNAL_3459ede0_4_k_cu_fa980e3d_35774cute1_E,(_ZN39_INTERNAL_3459ede0_4_k_cu_fa980e3d_35774cuda3std3__45__cpo6cbeginE - _ZN39_INTERNAL_3459ede0_4_k_cu_fa980e3d_35774cute1_E)
_ZN39_INTERNAL_3459ede0_4_k_cu_fa980e3d_35774cute1_E:
	.zero		1
	.type		_ZN39_INTERNAL_3459ede0_4_k_cu_fa980e3d_35774cuda3std3__45__cpo6cbeginE,@object
	.size		_ZN39_INTERNAL_3459ede0_4_k_cu_fa980e3d_35774cuda3std3__45__cpo6cbeginE,(_ZN39_INTERNAL_3459ede0_4_k_cu_fa980e3d_35774cuda3std3__48in_placeE - _ZN39_INTERNAL_3459ede0_4_k_cu_fa980e3d_35774cuda3std3__45__cpo6cbeginE)
_ZN39_INTERNAL_3459ede0_4_k_cu_fa980e3d_35774cuda3std3__45__cpo6cbeginE:
	.zero		1
	.type		_ZN39_INTERNAL_3459ede0_4_k_cu_fa980e3d_35774cuda3std3__48in_placeE,@object
	.size		_ZN39_INTERNAL_3459ede0_4_k_cu_fa980e3d_35774cuda3std3__48in_placeE,(_ZN39_INTERNAL_3459ede0_4_k_cu_fa980e3d_35774cuda3std6ranges3__45__cpo9iter_moveE - _ZN39_INTERNAL_3459ede0_4_k_cu_fa980e3d_35774cuda3std3__48in_placeE)
_ZN39_INTERNAL_3459ede0_4_k_cu_fa980e3d_35774cuda3std3__48in_placeE:
	.zero		1
	.type		_ZN39_INTERNAL_3459ede0_4_k_cu_fa980e3d_35774cuda3std6ranges3__45__cpo9iter_moveE,@object
	.size		_ZN39_INTERNAL_3459ede0_4_k_cu_fa980e3d_35774cuda3std6ranges3__45__cpo9iter_moveE,(_ZN39_INTERNAL_3459ede0_4_k_cu_fa980e3d_35774cuda3std3__45__cpo5beginE - _ZN39_INTERNAL_3459ede0_4_k_cu_fa980e3d_35774cuda3std6ranges3__45__cpo9iter_moveE)
_ZN39_INTERNAL_3459ede0_4_k_cu_fa980e3d_35774cuda3std6ranges3__45__cpo9iter_moveE:
	.zero		1
	.type		_ZN39_INTERNAL_3459ede0_4_k_cu_fa980e3d_35774cuda3std3__45__cpo5beginE,@object
	.size		_ZN39_INTERNAL_3459ede0_4_k_cu_fa980e3d_35774cuda3std3__45__cpo5beginE,(_ZN39_INTERNAL_3459ede0_4_k_cu_fa980e3d_35774cuda3std3__441_GLOBAL__N__3459ede0_4_k_cu_fa980e3d_35776ignoreE - _ZN39_INTERNAL_3459ede0_4_k_cu_fa980e3d_35774cuda3std3__45__cpo5beginE)
_ZN39_INTERNAL_3459ede0_4_k_cu_fa980e3d_35774cuda3std3__45__cpo5beginE:
	.zero		1
	.type		_ZN39_INTERNAL_3459ede0_4_k_cu_fa980e3d_35774cuda3std3__441_GLOBAL__N__3459ede0_4_k_cu_fa980e3d_35776ignoreE,@object
	.size		_ZN39_INTERNAL_3459ede0_4_k_cu_fa980e3d_35774cuda3std3__441_GLOBAL__N__3459ede0_4_k_cu_fa980e3d_35776ignoreE,(_ZN39_INTERNAL_3459ede0_4_k_cu_fa980e3d_35774cute7productE - _ZN39_INTERNAL_3459ede0_4_k_cu_fa980e3d_35774cuda3std3__441_GLOBAL__N__3459ede0_4_k_cu_fa980e3d_35776ignoreE)
_ZN39_INTERNAL_3459ede0_4_k_cu_fa980e3d_35774cuda3std3__441_GLOBAL__N__3459ede0_4_k_cu_fa980e3d_35776ignoreE:
	.zero		1
	.type		_ZN39_INTERNAL_3459ede0_4_k_cu_fa980e3d_35774cute7productE,@object
	.size		_ZN39_INTERNAL_3459ede0_4_k_cu_fa980e3d_35774cute7productE,(_ZN39_INTERNAL_3459ede0_4_k_cu_fa980e3d_35774cuda3std3__45__cpo3endE - _ZN39_INTERNAL_3459ede0_4_k_cu_fa980e3d_35774cute7productE)
_ZN39_INTERNAL_3459ede0_4_k_cu_fa980e3d_35774cute7productE:
	.zero		1
	.type		_ZN39_INTERNAL_3459ede0_4_k_cu_fa980e3d_35774cuda3std3__45__cpo3endE,@object
	.size		_ZN39_INTERNAL_3459ede0_4_k_cu_fa980e3d_35774cuda3std3__45__cpo3endE,(_ZN39_INTERNAL_3459ede0_4_k_cu_fa980e3d_35774cuda3std3__419piecewise_constructE - _ZN39_INTERNAL_3459ede0_4_k_cu_fa980e3d_35774cuda3std3__45__cpo3endE)
_ZN39_INTERNAL_3459ede0_4_k_cu_fa980e3d_35774cuda3std3__45__cpo3endE:
	.zero		1
	.type		_ZN39_INTERNAL_3459ede0_4_k_cu_fa980e3d_35774cuda3std3__419piecewise_constructE,@object
	.size		_ZN39_INTERNAL_3459ede0_4_k_cu_fa980e3d_35774cuda3std3__419piecewise_constructE,(_ZN39_INTERNAL_3459ede0_4_k_cu_fa980e3d_35774cuda3std3__45__cpo4cendE - _ZN39_INTERNAL_3459ede0_4_k_cu_fa980e3d_35774cuda3std3__419piecewise_constructE)
_ZN39_INTERNAL_3459ede0_4_k_cu_fa980e3d_35774cuda3std3__419piecewise_constructE:
	.zero		1
	.type		_ZN39_INTERNAL_3459ede0_4_k_cu_fa980e3d_35774cuda3std3__45__cpo4cendE,@object
	.size		_ZN39_INTERNAL_3459ede0_4_k_cu_fa980e3d_35774cuda3std3__45__cpo4cendE,(_ZN39_INTERNAL_3459ede0_4_k_cu_fa980e3d_35774cuda3std6ranges3__45__cpo4swapE - _ZN39_INTERNAL_3459ede0_4_k_cu_fa980e3d_35774cuda3std3__45__cpo4cendE)
_ZN39_INTERNAL_3459ede0_4_k_cu_fa980e3d_35774cuda3std3__45__cpo4cendE:
	.zero		1
	.type		_ZN39_INTERNAL_3459ede0_4_k_cu_fa980e3d_35774cuda3std6ranges3__45__cpo4swapE,@object
	.size		_ZN39_INTERNAL_3459ede0_4_k_cu_fa980e3d_35774cuda3std6ranges3__45__cpo4swapE,(.L_9 - _ZN39_INTERNAL_3459ede0_4_k_cu_fa980e3d_35774cuda3std6ranges3__45__cpo4swapE)
_ZN39_INTERNAL_3459ede0_4_k_cu_fa980e3d_35774cuda3std6ranges3__45__cpo4swapE:
	.zero		1
.L_9:


//--------------------- .nv.constant0._ZN7cutlass13device_kernelINS_4fmha6kernel28FmhaKernelTmaWarpSpecializedINS1_10collective30FmhaMainloopTmaWarpSpecializedINS_6half_tEffN4cute5tupleIJNS7_1CILi128EEENS9_ILi64EEENS9_ILi512EEEEEENS8_IJiNS9_ILi1EEENS8_IJiiEEEEEESG_SG_NS4_14ResidualFusionEJNS2_6OptionILNS2_3TagE0ENS9_ILb1EEEEENSI_ILSJ_2ESK_EEEEENS4_15FmhaFwdEpilogueIS6_fNS8_IJSB_SC_SB_EEEEENS2_23PersistentTileSchedulerEJSL_SM_EEEEEvNT_6ParamsE --------------------------
	.section	.nv.constant0._ZN7cutlass13device_kernelINS_4fmha6kernel28FmhaKernelTmaWarpSpecializedINS1_10collective30FmhaMainloopTmaWarpSpecializedINS_6half_tEffN4cute5tupleIJNS7_1CILi128EEENS9_ILi64EEENS9_ILi512EEEEEENS8_IJiNS9_ILi1EEENS8_IJiiEEEEEESG_SG_NS4_14ResidualFusionEJNS2_6OptionILNS2_3TagE0ENS9_ILb1EEEEENSI_ILSJ_2ESK_EEEEENS4_15FmhaFwdEpilogueIS6_fNS8_IJSB_SC_SB_EEEEENS2_23PersistentTileSchedulerEJSL_SM_EEEEEvNT_6ParamsE,"a",@progbits
	.sectionflags	@""
	.align	4
.nv.constant0._ZN7cutlass13device_kernelINS_4fmha6kernel28FmhaKernelTmaWarpSpecializedINS1_10collective30FmhaMainloopTmaWarpSpecializedINS_6half_tEffN4cute5tupleIJNS7_1CILi128EEENS9_ILi64EEENS9_ILi512EEEEEENS8_IJiNS9_ILi1EEENS8_IJiiEEEEEESG_SG_NS4_14ResidualFusionEJNS2_6OptionILNS2_3TagE0ENS9_ILb1EEEEENSI_ILSJ_2ESK_EEEEENS4_15FmhaFwdEpilogueIS6_fNS8_IJSB_SC_SB_EEEEENS2_23PersistentTileSchedulerEJSL_SM_EEEEEvNT_6ParamsE:
	.zero		2688


//--------------------- SYMBOLS --------------------------

	.type		.nv.reservedSmem.offset0,@object
	.size		.nv.reservedSmem.offset0,0x4
	.type		__assertfail,@function
